	.target	sm_90a

	.elftype	@"ET_EXEC"


//--------------------- .note.nv.tkinfo           --------------------------
	.section	.note.nv.tkinfo,"",@"SHT_NOTE"
	.sectionflags	@"SHF_NOTE_NV_TKINFO"
	.tkinfo
        /*0018*/ 	.word	0x00000002
        /*0030*/ 	.string	""
        /*0030*/ 	.string	"ptxas"
        /*0030*/ 	.string	"Cuda compilation tools, release 13.0, V13.0.88"
        /*0030*/ 	.string	"Build cuda_13.0.r13.0/compiler.36424714_0"
        /*0030*/ 	.string	"-arch sm_90a -m 64 "



//--------------------- .note.nv.cuinfo           --------------------------
	.section	.note.nv.cuinfo,"",@"SHT_NOTE"
	.sectionflags	@"SHF_NOTE_NV_CUINFO"
        /*0018*/ 	.short	0x0002
        /*001a*/ 	.short	0x005a
        /*001c*/ 	.short	0x0082
	.zero		2


//--------------------- .nv.info                  --------------------------
	.section	.nv.info,"",@"SHT_CUDA_INFO"
	.align	4


	//----- nvinfo : EIATTR_REGCOUNT
	.align		4
        /*0000*/ 	.byte	0x04, 0x2f
        /*0002*/ 	.short	(.L_15 - .L_14)
	.align		4
.L_14:
        /*0004*/ 	.word	index@(_ZN7cutlass13device_kernelINS_4gemm6kernel13GemmUniversalIN4cute5tupleIJiiiiEEENS1_10collective13CollectiveMmaINS1_34MainloopSm90TmaGmmaWarpSpecializedILi2ENS5_IJNS4_1CILi1EEESB_SB_EEENS1_35KernelTmaWarpSpecializedCooperativeEEENS5_IJNSA_ILi512EEENSA_ILi256EEENSA_ILi64EEEEEENS_6half_tENS5_IJlSB_lEEESJ_SK_NS4_8TiledMMAINS4_8MMA_AtomIJNS4_4SM904GMMA26MMA_64x256x16_F32F16F16_SSILNSO_5MajorE0ELSQ_0ELNSO_7ScaleInE1ELSR_1EEEEEENS4_6LayoutINS5_IJNSA_ILi2EEESB_SB_EEENS5_IJSB_NSA_ILi0EEESX_EEEEENS5_IJNS4_10UnderscoreES10_S10_EEEEENS4_13SM90_TMA_LOADENS4_14ComposedLayoutINS4_7SwizzleILi3ELi4ELi3EEENS4_18smem_ptr_flag_bitsILi16EEENSU_INS5_IJNSA_ILi8EEESH_EEENS5_IJSH_SB_EEEEEEEvNS4_8identityES13_S1D_vS1E_EENS_8epilogue10collective6detail29Sm90TmaWarpSpecializedAdapterINS1H_15DefaultEpilogueISJ_SK_SK_NS1G_6thread17LinearCombinationISJ_Li1EffLNS1L_9ScaleType4KindE0ELNS_15FloatRoundStyleE2ESJ_EENS1_15EpilogueDefaultEEEEEvvEEEEvNT_6ParamsE)
        /*0008*/ 	.word	0x000000a8


	//----- nvinfo : EIATTR_FRAME_SIZE
	.align		4
.L_15:
        /*000c*/ 	.byte	0x04, 0x11
        /*000e*/ 	.short	(.L_17 - .L_16)
	.align		4
.L_16:
        /*0010*/ 	.word	index@(_ZN7cutlass13device_kernelINS_4gemm6kernel13GemmUniversalIN4cute5tupleIJiiiiEEENS1_10collective13CollectiveMmaINS1_34MainloopSm90TmaGmmaWarpSpecializedILi2ENS5_IJNS4_1CILi1EEESB_SB_EEENS1_35KernelTmaWarpSpecializedCooperativeEEENS5_IJNSA_ILi512EEENSA_ILi256EEENSA_ILi64EEEEEENS_6half_tENS5_IJlSB_lEEESJ_SK_NS4_8TiledMMAINS4_8MMA_AtomIJNS4_4SM904GMMA26MMA_64x256x16_F32F16F16_SSILNSO_5MajorE0ELSQ_0ELNSO_7ScaleInE1ELSR_1EEEEEENS4_6LayoutINS5_IJNSA_ILi2EEESB_SB_EEENS5_IJSB_NSA_ILi0EEESX_EEEEENS5_IJNS4_10UnderscoreES10_S10_EEEEENS4_13SM90_TMA_LOADENS4_14ComposedLayoutINS4_7SwizzleILi3ELi4ELi3EEENS4_18smem_ptr_flag_bitsILi16EEENSU_INS5_IJNSA_ILi8EEESH_EEENS5_IJSH_SB_EEEEEEEvNS4_8identityES13_S1D_vS1E_EENS_8epilogue10collective6detail29Sm90TmaWarpSpecializedAdapterINS1H_15DefaultEpilogueISJ_SK_SK_NS1G_6thread17LinearCombinationISJ_Li1EffLNS1L_9ScaleType4KindE0ELNS_15FloatRoundStyleE2ESJ_EENS1_15EpilogueDefaultEEEEEvvEEEEvNT_6ParamsE)
        /*0014*/ 	.word	0x00001928


	//----- nvinfo : EIATTR_MIN_STACK_SIZE
	.align		4
.L_17:
        /*0018*/ 	.byte	0x04, 0x12
        /*001a*/ 	.short	(.L_19 - .L_18)
	.align		4
.L_18:
        /*001c*/ 	.word	index@(_ZN7cutlass13device_kernelINS_4gemm6kernel13GemmUniversalIN4cute5tupleIJiiiiEEENS1_10collective13CollectiveMmaINS1_34MainloopSm90TmaGmmaWarpSpecializedILi2ENS5_IJNS4_1CILi1EEESB_SB_EEENS1_35KernelTmaWarpSpecializedCooperativeEEENS5_IJNSA_ILi512EEENSA_ILi256EEENSA_ILi64EEEEEENS_6half_tENS5_IJlSB_lEEESJ_SK_NS4_8TiledMMAINS4_8MMA_AtomIJNS4_4SM904GMMA26MMA_64x256x16_F32F16F16_SSILNSO_5MajorE0ELSQ_0ELNSO_7ScaleInE1ELSR_1EEEEEENS4_6LayoutINS5_IJNSA_ILi2EEESB_SB_EEENS5_IJSB_NSA_ILi0EEESX_EEEEENS5_IJNS4_10UnderscoreES10_S10_EEEEENS4_13SM90_TMA_LOADENS4_14ComposedLayoutINS4_7SwizzleILi3ELi4ELi3EEENS4_18smem_ptr_flag_bitsILi16EEENSU_INS5_IJNSA_ILi8EEESH_EEENS5_IJSH_SB_EEEEEEEvNS4_8identityES13_S1D_vS1E_EENS_8epilogue10collective6detail29Sm90TmaWarpSpecializedAdapterINS1H_15DefaultEpilogueISJ_SK_SK_NS1G_6thread17LinearCombinationISJ_Li1EffLNS1L_9ScaleType4KindE0ELNS_15FloatRoundStyleE2ESJ_EENS1_15EpilogueDefaultEEEEEvvEEEEvNT_6ParamsE)
        /*0020*/ 	.word	0x00001928
.L_19:


//--------------------- .nv.compat                --------------------------
	.section	.nv.compat,"",@"SHT_CUDA_COMPAT_INFO"
	.align	4
        /*0000*/ 	.byte	0x02, 0x09, 0x01, 0x00, 0x02, 0x02, 0x04, 0x00, 0x02, 0x05, 0x05, 0x00, 0x03, 0x07, 0x01, 0x01
        /*0010*/ 	.byte	0x02, 0x03, 0x01, 0x00, 0x02, 0x06, 0x01, 0x00, 0x04, 0x0b, 0x08, 0x00, 0x00, 0x00, 0x00, 0x00
        /*0020*/ 	.byte	0x00, 0x00, 0x00, 0x00


//--------------------- .nv.info._ZN7cutlass13device_kernelINS_4gemm6kernel13GemmUniversalIN4cute5tupleIJiiiiEEENS1_10collective13CollectiveMmaINS1_34MainloopSm90TmaGmmaWarpSpecializedILi2ENS5_IJNS4_1CILi1EEESB_SB_EEENS1_35KernelTmaWarpSpecializedCooperativeEEENS5_IJNSA_ILi512EEENSA_ILi256EEENSA_ILi64EEEEEENS_6half_tENS5_IJlSB_lEEESJ_SK_NS4_8TiledMMAINS4_8MMA_AtomIJNS4_4SM904GMMA26MMA_64x256x16_F32F16F16_SSILNSO_5MajorE0ELSQ_0ELNSO_7ScaleInE1ELSR_1EEEEEENS4_6LayoutINS5_IJNSA_ILi2EEESB_SB_EEENS5_IJSB_NSA_ILi0EEESX_EEEEENS5_IJNS4_10UnderscoreES10_S10_EEEEENS4_13SM90_TMA_LOADENS4_14ComposedLayoutINS4_7SwizzleILi3ELi4ELi3EEENS4_18smem_ptr_flag_bitsILi16EEENSU_INS5_IJNSA_ILi8EEESH_EEENS5_IJSH_SB_EEEEEEEvNS4_8identityES13_S1D_vS1E_EENS_8epilogue10collective6detail29Sm90TmaWarpSpecializedAdapterINS1H_15DefaultEpilogueISJ_SK_SK_NS1G_6thread17LinearCombinationISJ_Li1EffLNS1L_9ScaleType4KindE0ELNS_15FloatRoundStyleE2ESJ_EENS1_15EpilogueDefaultEEEEEvvEEEEvNT_6ParamsE --------------------------
	.section	.nv.info._ZN7cutlass13device_kernelINS_4gemm6kernel13GemmUniversalIN4cute5tupleIJiiiiEEENS1_10collective13CollectiveMmaINS1_34MainloopSm90TmaGmmaWarpSpecializedILi2ENS5_IJNS4_1CILi1EEESB_SB_EEENS1_35KernelTmaWarpSpecializedCooperativeEEENS5_IJNSA_ILi512EEENSA_ILi256EEENSA_ILi64EEEEEENS_6half_tENS5_IJlSB_lEEESJ_SK_NS4_8TiledMMAINS4_8MMA_AtomIJNS4_4SM904GMMA26MMA_64x256x16_F32F16F16_SSILNSO_5MajorE0ELSQ_0ELNSO_7ScaleInE1ELSR_1EEEEEENS4_6LayoutINS5_IJNSA_ILi2EEESB_SB_EEENS5_IJSB_NSA_ILi0EEESX_EEEEENS5_IJNS4_10UnderscoreES10_S10_EEEEENS4_13SM90_TMA_LOADENS4_14ComposedLayoutINS4_7SwizzleILi3ELi4ELi3EEENS4_18smem_ptr_flag_bitsILi16EEENSU_INS5_IJNSA_ILi8EEESH_EEENS5_IJSH_SB_EEEEEEEvNS4_8identityES13_S1D_vS1E_EENS_8epilogue10collective6detail29Sm90TmaWarpSpecializedAdapterINS1H_15DefaultEpilogueISJ_SK_SK_NS1G_6thread17LinearCombinationISJ_Li1EffLNS1L_9ScaleType4KindE0ELNS_15FloatRoundStyleE2ESJ_EENS1_15EpilogueDefaultEEEEEvvEEEEvNT_6ParamsE,"",@"SHT_CUDA_INFO"
	.sectionflags	@""
	.align	4


	//----- nvinfo : EIATTR_CUDA_API_VERSION
	.align		4
        /*0000*/ 	.byte	0x04, 0x37
        /*0002*/ 	.short	(.L_21 - .L_20)
.L_20:
        /*0004*/ 	.word	0x00000082


	//----- nvinfo : EIATTR_KPARAM_INFO
	.align		4
.L_21:
        /*0008*/ 	.byte	0x04, 0x17
        /*000a*/ 	.short	(.L_23 - .L_22)
.L_22:
        /*000c*/ 	.word	0x00000000
        /*0010*/ 	.short	0x0000
        /*0012*/ 	.short	0x0070
        /*0014*/ 	.byte	0x00, 0xf0, 0x01, 0x10


	//----- nvinfo : EIATTR_SPARSE_MMA_MASK
	.align		4
.L_23:
        /*0018*/ 	.byte	0x03, 0x50
        /*001a*/ 	.short	0x0000


	//----- nvinfo : EIATTR_MAXREG_COUNT
	.align		4
        /*001c*/ 	.byte	0x03, 0x1b
        /*001e*/ 	.short	0x00a8


	//----- nvinfo : EIATTR_NUM_BARRIERS
	.align		4
        /*0020*/ 	.byte	0x02, 0x4c
        /*0022*/ 	.byte	0x01
	.zero		1


	//----- nvinfo : EIATTR_EXTERNS
	.align		4
        /*0024*/ 	.byte	0x04, 0x0f
        /*0026*/ 	.short	(.L_25 - .L_24)


	//   ....[0]....
	.align		4
.L_24:
        /*0028*/ 	.word	index@(__assertfail)


	//----- nvinfo : EIATTR_ANNOTATIONS
	.align		4
.L_25:
        /*002c*/ 	.byte	0x04, 0x55
        /*002e*/ 	.short	(.L_27 - .L_26)


	//   ....[0]....
.L_26:
        /*0030*/ 	.word	0x00000001
        /*0034*/ 	.byte	0x50, 0x06, 0x00, 0x00, 0x01, 0x00, 0x00, 0x00, 0x70, 0x06, 0x00, 0x00, 0x01, 0x00, 0x00, 0x00
        /* <DEDUP_REMOVED lines=2815> */
        /*b034*/ 	.byte	0xe0, 0xcb, 0x03, 0x00, 0x01, 0x00, 0x00, 0x00, 0x00, 0xcc, 0x03, 0x00


	//----- nvinfo : EIATTR_MERCURY_ISA_VERSION
	.align		4
.L_27:
        /*b040*/ 	.byte	0x03, 0x5f
        /*b042*/ 	.short	0x0101


	//----- nvinfo : EIATTR_INT_WARP_WIDE_INSTR_OFFSETS
	.align		4
        /*b044*/ 	.byte	0x04, 0x31
        /*b046*/ 	.short	(.L_29 - .L_28)


	//   ....[0]....
.L_28:
        /*b048*/ 	.word	0x000004c0


	//   ....[1]....
        /*b04c*/ 	.word	0x000004d0


	//   ....[2]....
        /*b050*/ 	.word	0x00000560


	//----- nvinfo : EIATTR_COOP_GROUP_MASK_REGIDS
	.align		4
.L_29:
        /*b054*/ 	.byte	0x04, 0x29
        /*b056*/ 	.short	(.L_31 - .L_30)


	//   ....[0]....
.L_30:
        /*b058*/ 	.word	0xffffffff


	//   ....[1]....
        /*b05c*/ 	.word	0xffffffff


	//   ....[2]....
        /*b060*/ 	.word	0xffffffff


	//   ....[3]....
        /*b064*/ 	.word	0xffffffff


	//   ....[4]....
        /*b068*/ 	.word	0xffffffff


	//----- nvinfo : EIATTR_COOP_GROUP_INSTR_OFFSETS
	.align		4
.L_31:
        /*b06c*/ 	.byte	0x04, 0x28
        /*b06e*/ 	.short	(.L_33 - .L_32)


	//   ....[0]....
.L_32:
        /*b070*/ 	.word	0x00000070


	//   ....[1]....
        /*b074*/ 	.word	0x00000080


	//   ....[2]....
        /*b078*/ 	.word	0x000001a0


	//   ....[3]....
        /*b07c*/ 	.word	0x00000370


	//   ....[4]....
        /*b080*/ 	.word	0x00001130


	//----- nvinfo : EIATTR_REG_RECONFIG
	.align		4
.L_33:
        /*b084*/ 	.byte	0x01, 0x54
	.zero		2


	//----- nvinfo : EIATTR_SYSCALL_OFFSETS
	.align		4
        /*b088*/ 	.byte	0x04, 0x46
        /*b08a*/ 	.short	(.L_35 - .L_34)


	//   ....[0]....
.L_34:
        /*b08c*/ 	.word	0x000012e0


	//----- nvinfo : EIATTR_MBARRIER_INSTR_OFFSETS
	.align		4
.L_35:
        /*b090*/ 	.byte	0x04, 0x39
        /*b092*/ 	.short	(.L_37 - .L_36)


	//   ....[0]....
.L_36:
        /*b094*/ 	.word	0x00000320
        /*b098*/ 	.word	0x000000ff
        /*b09c*/ 	.word	0x00000000
        /*b0a0*/ 	.short	0x0100
        /*b0a2*/ 	.byte	0x08
	.zero		1


	//   ....[1]....
        /*b0a4*/ 	.word	0x00000330
        /*b0a8*/ 	.word	0x000000ff
        /*b0ac*/ 	.word	0x00000010
        /*b0b0*/ 	.short	0x0100
        /*b0b2*/ 	.byte	0x08
	.zero		1


	//   ....[2]....
        /*b0b4*/ 	.word	0x00000340
        /*b0b8*/ 	.word	0x000000ff
        /*b0bc*/ 	.word	0x00000008
        /*b0c0*/ 	.short	0x0100
        /*b0c2*/ 	.byte	0x08
	.zero		1


	//   ....[3]....
        /*b0c4*/ 	.word	0x00000350
        /*b0c8*/ 	.word	0x000000ff
        /*b0cc*/ 	.word	0x00000018
        /*b0d0*/ 	.short	0x0100
        /*b0d2*/ 	.byte	0x08
	.zero		1


	//   ....[4]....
        /*b0d4*/ 	.word	0x000005e0
        /*b0d8*/ 	.word	0x000000ff
        /*b0dc*/ 	.word	0x00000030
        /*b0e0*/ 	.short	0x0100
        /*b0e2*/ 	.byte	0x10
	.zero		1


	//   ....[5]....
        /*b0e4*/ 	.word	0x00000680
        /*b0e8*/ 	.word	0x000000ff
        /*b0ec*/ 	.word	0x00000038
        /*b0f0*/ 	.short	0x0100
        /*b0f2*/ 	.byte	0x10
	.zero		1


	//   ....[6]....
        /*b0f4*/ 	.word	0x00001380
        /*b0f8*/ 	.word	0x00000003
        /*b0fc*/ 	.word	0x00000000
        /*b100*/ 	.short	0x010a
        /*b102*/ 	.byte	0x3f
	.zero		1


	//   ....[7]....
        /*b104*/ 	.word	0x000013c0
        /*b108*/ 	.word	0x00000003
        /*b10c*/ 	.word	0x00000000
        /*b110*/ 	.short	0x010a
        /*b112*/ 	.byte	0x3f
	.zero		1


	//   ....[8]....
        /*b114*/ 	.word	0x0000c0e0
        /*b118*/ 	.word	0x000000ff
        /*b11c*/ 	.word	0x00000000
        /*b120*/ 	.short	0x010a
        /*b122*/ 	.byte	0x09
	.zero		1


	//   ....[9]....
        /*b124*/ 	.word	0x0000c120
        /*b128*/ 	.word	0x000000ff
        /*b12c*/ 	.word	0x00000000
        /*b130*/ 	.short	0x010a
        /*b132*/ 	.byte	0x09
	.zero		1


	//   ....[10]....
        /*b134*/ 	.word	0x000190b0
        /*b138*/ 	.word	0x000000ff
        /*b13c*/ 	.word	0x00000000
        /*b140*/ 	.short	0x0101
        /*b142*/ 	.byte	0x08
	.zero		1


	//   ....[11]....
        /*b144*/ 	.word	0x000192a0
        /*b148*/ 	.word	0x000000ff
        /*b14c*/ 	.word	0x00000000
        /*b150*/ 	.short	0x0101
        /*b152*/ 	.byte	0x04
	.zero		1


	//   ....[12]....
        /*b154*/ 	.word	0x0003c790
        /*b158*/ 	.word	0x0000000f
        /*b15c*/ 	.word	0x00000010
        /*b160*/ 	.short	0x010a
        /*b162*/ 	.byte	0x3f
	.zero		1


	//   ....[13]....
        /*b164*/ 	.word	0x0003cb70
        /*b168*/ 	.word	0x00000002
        /*b16c*/ 	.word	0x00000038
        /*b170*/ 	.short	0x0101
        /*b172*/ 	.byte	0x3f
	.zero		1


	//   ....[14]....
        /*b174*/ 	.word	0x0003d310
        /*b178*/ 	.word	0x00000005
        /*b17c*/ 	.word	0x00000000
        /*b180*/ 	.short	0x010a
        /*b182*/ 	.byte	0x3f
	.zero		1


	//   ....[15]....
        /*b184*/ 	.word	0x0003d3a0
        /*b188*/ 	.word	0x00000003
        /*b18c*/ 	.word	0x00000000
        /*b190*/ 	.short	0x010a
        /*b192*/ 	.byte	0x3f
	.zero		1


	//   ....[16]....
        /*b194*/ 	.word	0x0003d400
        /*b198*/ 	.word	0x00000003
        /*b19c*/ 	.word	0x00000000
        /*b1a0*/ 	.short	0x010a
        /*b1a2*/ 	.byte	0x3f
	.zero		1


	//   ....[17]....
        /*b1a4*/ 	.word	0x0003d460
        /*b1a8*/ 	.word	0x00000005
        /*b1ac*/ 	.word	0x00000000
        /*b1b0*/ 	.short	0x010a
        /*b1b2*/ 	.byte	0x3f
	.zero		1


	//   ....[18]....
        /*b1b4*/ 	.word	0x0003d530
        /*b1b8*/ 	.word	0x0000000f
        /*b1bc*/ 	.word	0x00000010
        /*b1c0*/ 	.short	0x010a
        /*b1c2*/ 	.byte	0x3f
	.zero		1


	//   ....[19]....
        /*b1c4*/ 	.word	0x0003d600
        /*b1c8*/ 	.word	0x00000005
        /*b1cc*/ 	.word	0x00000000
        /*b1d0*/ 	.short	0x010a
        /*b1d2*/ 	.byte	0x3f
	.zero		1


	//----- nvinfo : EIATTR_NUM_MBARRIERS
	.align		4
.L_37:
        /*b1d4*/ 	.byte	0x03, 0x38
        /*b1d6*/ 	.short	0x0006


	//----- nvinfo : EIATTR_EXIT_INSTR_OFFSETS
	.align		4
        /*b1d8*/ 	.byte	0x04, 0x1c
        /*b1da*/ 	.short	(.L_39 - .L_38)


	//   ....[0]....
.L_38:
        /*b1dc*/ 	.word	0x000006e0


	//   ....[1]....
        /*b1e0*/ 	.word	0x00001050


	//   ....[2]....
        /*b1e4*/ 	.word	0x0003bd10


	//   ....[3]....
        /*b1e8*/ 	.word	0x0003c420


	//   ....[4]....
        /*b1ec*/ 	.word	0x0003d3f0


	//----- nvinfo : EIATTR_MAX_THREADS
	.align		4
.L_39:
        /*b1f0*/ 	.byte	0x04, 0x05
        /*b1f2*/ 	.short	(.L_41 - .L_40)
.L_40:
        /*b1f4*/ 	.word	0x00000180
        /*b1f8*/ 	.word	0x00000001
        /*b1fc*/ 	.word	0x00000001


	//----- nvinfo : EIATTR_CRS_STACK_SIZE
	.align		4
.L_41:
        /*b200*/ 	.byte	0x04, 0x1e
        /*b202*/ 	.short	(.L_43 - .L_42)
.L_42:
        /*b204*/ 	.word	0x00000000


	//----- nvinfo : EIATTR_CBANK_PARAM_SIZE
	.align		4
.L_43:
        /*b208*/ 	.byte	0x03, 0x19
        /*b20a*/ 	.short	0x0470


	//----- nvinfo : EIATTR_PARAM_CBANK
	.align		4
        /*b20c*/ 	.byte	0x04, 0x0a
        /*b20e*/ 	.short	(.L_45 - .L_44)
	.align		4
.L_44:
        /*b210*/ 	.word	index@(.nv.constant0._ZN7cutlass13device_kernelINS_4gemm6kernel13GemmUniversalIN4cute5tupleIJiiiiEEENS1_10collective13CollectiveMmaINS1_34MainloopSm90TmaGmmaWarpSpecializedILi2ENS5_IJNS4_1CILi1EEESB_SB_EEENS1_35KernelTmaWarpSpecializedCooperativeEEENS5_IJNSA_ILi512EEENSA_ILi256EEENSA_ILi64EEEEEENS_6half_tENS5_IJlSB_lEEESJ_SK_NS4_8TiledMMAINS4_8MMA_AtomIJNS4_4SM904GMMA26MMA_64x256x16_F32F16F16_SSILNSO_5MajorE0ELSQ_0ELNSO_7ScaleInE1ELSR_1EEEEEENS4_6LayoutINS5_IJNSA_ILi2EEESB_SB_EEENS5_IJSB_NSA_ILi0EEESX_EEEEENS5_IJNS4_10UnderscoreES10_S10_EEEEENS4_13SM90_TMA_LOADENS4_14ComposedLayoutINS4_7SwizzleILi3ELi4ELi3EEENS4_18smem_ptr_flag_bitsILi16EEENSU_INS5_IJNSA_ILi8EEESH_EEENS5_IJSH_SB_EEEEEEEvNS4_8identityES13_S1D_vS1E_EENS_8epilogue10collective6detail29Sm90TmaWarpSpecializedAdapterINS1H_15DefaultEpilogueISJ_SK_SK_NS1G_6thread17LinearCombinationISJ_Li1EffLNS1L_9ScaleType4KindE0ELNS_15FloatRoundStyleE2ESJ_EENS1_15EpilogueDefaultEEEEEvvEEEEvNT_6ParamsE)
        /*b214*/ 	.short	0x0210
        /*b216*/ 	.short	0x0470


	//----- nvinfo : EIATTR_SW_WAR
	.align		4
.L_45:
        /*b218*/ 	.byte	0x04, 0x36
        /*b21a*/ 	.short	(.L_47 - .L_46)
.L_46:
        /*b21c*/ 	.word	0x00000008
.L_47:


//--------------------- .nv.callgraph             --------------------------
	.section	.nv.callgraph,"",@"SHT_CUDA_CALLGRAPH"
	.align	4
	.sectionentsize	8
	.align		4
        /*0000*/ 	.word	0x00000000
	.align		4
        /*0004*/ 	.word	0xffffffff
	.align		4
        /*0008*/ 	.word	index@(_ZN7cutlass13device_kernelINS_4gemm6kernel13GemmUniversalIN4cute5tupleIJiiiiEEENS1_10collective13CollectiveMmaINS1_34MainloopSm90TmaGmmaWarpSpecializedILi2ENS5_IJNS4_1CILi1EEESB_SB_EEENS1_35KernelTmaWarpSpecializedCooperativeEEENS5_IJNSA_ILi512EEENSA_ILi256EEENSA_ILi64EEEEEENS_6half_tENS5_IJlSB_lEEESJ_SK_NS4_8TiledMMAINS4_8MMA_AtomIJNS4_4SM904GMMA26MMA_64x256x16_F32F16F16_SSILNSO_5MajorE0ELSQ_0ELNSO_7ScaleInE1ELSR_1EEEEEENS4_6LayoutINS5_IJNSA_ILi2EEESB_SB_EEENS5_IJSB_NSA_ILi0EEESX_EEEEENS5_IJNS4_10UnderscoreES10_S10_EEEEENS4_13SM90_TMA_LOADENS4_14ComposedLayoutINS4_7SwizzleILi3ELi4ELi3EEENS4_18smem_ptr_flag_bitsILi16EEENSU_INS5_IJNSA_ILi8EEESH_EEENS5_IJSH_SB_EEEEEEEvNS4_8identityES13_S1D_vS1E_EENS_8epilogue10collective6detail29Sm90TmaWarpSpecializedAdapterINS1H_15DefaultEpilogueISJ_SK_SK_NS1G_6thread17LinearCombinationISJ_Li1EffLNS1L_9ScaleType4KindE0ELNS_15FloatRoundStyleE2ESJ_EENS1_15EpilogueDefaultEEEEEvvEEEEvNT_6ParamsE)
	.align		4
        /*000c*/ 	.word	index@(__assertfail)
	.align		4
        /*0010*/ 	.word	0x00000000
	.align		4
        /*0014*/ 	.word	0xfffffffe
	.align		4
        /*0018*/ 	.word	0x00000000
	.align		4
        /*001c*/ 	.word	0xfffffffd
	.align		4
        /*0020*/ 	.word	0x00000000
	.align		4
        /*0024*/ 	.word	0xfffffffc


//--------------------- .nv.constant4             --------------------------
	.section	.nv.constant4,"a",@progbits
	.align	8
	.align		8
.nv.constant4:
        /*0000*/ 	.dword	__assertfail
	.align		8
        /*0008*/ 	.dword	__unnamed_1
	.align		8
        /*0010*/ 	.dword	_ZN40_INTERNAL_a383cc14_4_k_cu_4da33ede_142254cuda3std3__45__cpo5beginE
	.align		8
        /*0018*/ 	.dword	_ZN40_INTERNAL_a383cc14_4_k_cu_4da33ede_142254cuda3std3__45__cpo3endE
	.align		8
        /*0020*/ 	.dword	_ZN40_INTERNAL_a383cc14_4_k_cu_4da33ede_142254cuda3std3__45__cpo6cbeginE
	.align		8
        /*0028*/ 	.dword	_ZN40_INTERNAL_a383cc14_4_k_cu_4da33ede_142254cuda3std3__45__cpo4cendE
	.align		8
        /*0030*/ 	.dword	_ZN40_INTERNAL_a383cc14_4_k_cu_4da33ede_142254cuda3std3__442_GLOBAL__N__a383cc14_4_k_cu_4da33ede_142256ignoreE
	.align		8
        /*0038*/ 	.dword	_ZN40_INTERNAL_a383cc14_4_k_cu_4da33ede_142254cuda3std3__419piecewise_constructE
	.align		8
        /*0040*/ 	.dword	_ZN40_INTERNAL_a383cc14_4_k_cu_4da33ede_142254cuda3std3__48in_placeE
	.align		8
        /*0048*/ 	.dword	_ZN40_INTERNAL_a383cc14_4_k_cu_4da33ede_142254cuda3std6ranges3__45__cpo4swapE
	.align		8
        /*0050*/ 	.dword	_ZN40_INTERNAL_a383cc14_4_k_cu_4da33ede_142254cuda3std6ranges3__45__cpo9iter_moveE
	.align		8
        /*0058*/ 	.dword	_ZN40_INTERNAL_a383cc14_4_k_cu_4da33ede_142254cute7productE
	.align		8
        /*0060*/ 	.dword	_ZN40_INTERNAL_a383cc14_4_k_cu_4da33ede_142254cute1_E
	.align		8
        /*0068*/ 	.dword	$str$22
	.align		8
        /*0070*/ 	.dword	$str$23


//--------------------- .text._ZN7cutlass13device_kernelINS_4gemm6kernel13GemmUniversalIN4cute5tupleIJiiiiEEENS1_10collective13CollectiveMmaINS1_34MainloopSm90TmaGmmaWarpSpecializedILi2ENS5_IJNS4_1CILi1EEESB_SB_EEENS1_35KernelTmaWarpSpecializedCooperativeEEENS5_IJNSA_ILi512EEENSA_ILi256EEENSA_ILi64EEEEEENS_6half_tENS5_IJlSB_lEEESJ_SK_NS4_8TiledMMAINS4_8MMA_AtomIJNS4_4SM904GMMA26MMA_64x256x16_F32F16F16_SSILNSO_5MajorE0ELSQ_0ELNSO_7ScaleInE1ELSR_1EEEEEENS4_6LayoutINS5_IJNSA_ILi2EEESB_SB_EEENS5_IJSB_NSA_ILi0EEESX_EEEEENS5_IJNS4_10UnderscoreES10_S10_EEEEENS4_13SM90_TMA_LOADENS4_14ComposedLayoutINS4_7SwizzleILi3ELi4ELi3EEENS4_18smem_ptr_flag_bitsILi16EEENSU_INS5_IJNSA_ILi8EEESH_EEENS5_IJSH_SB_EEEEEEEvNS4_8identityES13_S1D_vS1E_EENS_8epilogue10collective6detail29Sm90TmaWarpSpecializedAdapterINS1H_15DefaultEpilogueISJ_SK_SK_NS1G_6thread17LinearCombinationISJ_Li1EffLNS1L_9ScaleType4KindE0ELNS_15FloatRoundStyleE2ESJ_EENS1_15EpilogueDefaultEEEEEvvEEEEvNT_6ParamsE --------------------------
	.section	.text._ZN7cutlass13device_kernelINS_4gemm6kernel13GemmUniversalIN4cute5tupleIJiiiiEEENS1_10collective13CollectiveMmaINS1_34MainloopSm90TmaGmmaWarpSpecializedILi2ENS5_IJNS4_1CILi1EEESB_SB_EEENS1_35KernelTmaWarpSpecializedCooperativeEEENS5_IJNSA_ILi512EEENSA_ILi256EEENSA_ILi64EEEEEENS_6half_tENS5_IJlSB_lEEESJ_SK_NS4_8TiledMMAINS4_8MMA_AtomIJNS4_4SM904GMMA26MMA_64x256x16_F32F16F16_SSILNSO_5MajorE0ELSQ_0ELNSO_7ScaleInE1ELSR_1EEEEEENS4_6LayoutINS5_IJNSA_ILi2EEESB_SB_EEENS5_IJSB_NSA_ILi0EEESX_EEEEENS5_IJNS4_10UnderscoreES10_S10_EEEEENS4_13SM90_TMA_LOADENS4_14ComposedLayoutINS4_7SwizzleILi3ELi4ELi3EEENS4_18smem_ptr_flag_bitsILi16EEENSU_INS5_IJNSA_ILi8EEESH_EEENS5_IJSH_SB_EEEEEEEvNS4_8identityES13_S1D_vS1E_EENS_8epilogue10collective6detail29Sm90TmaWarpSpecializedAdapterINS1H_15DefaultEpilogueISJ_SK_SK_NS1G_6thread17LinearCombinationISJ_Li1EffLNS1L_9ScaleType4KindE0ELNS_15FloatRoundStyleE2ESJ_EENS1_15EpilogueDefaultEEEEEvvEEEEvNT_6ParamsE,"ax",@progbits
	.align	128
.text._ZN7cutlass13device_kernelINS_4gemm6kernel13GemmUniversalIN4cute5tupleIJiiiiEEENS1_10collective13CollectiveMmaINS1_34MainloopSm90TmaGmmaWarpSpecializedILi2ENS5_IJNS4_1CILi1EEESB_SB_EEENS1_35KernelTmaWarpSpecializedCooperativeEEENS5_IJNSA_ILi512EEENSA_ILi256EEENSA_ILi64EEEEEENS_6half_tENS5_IJlSB_lEEESJ_SK_NS4_8TiledMMAINS4_8MMA_AtomIJNS4_4SM904GMMA26MMA_64x256x16_F32F16F16_SSILNSO_5MajorE0ELSQ_0ELNSO_7ScaleInE1ELSR_1EEEEEENS4_6LayoutINS5_IJNSA_ILi2EEESB_SB_EEENS5_IJSB_NSA_ILi0EEESX_EEEEENS5_IJNS4_10UnderscoreES10_S10_EEEEENS4_13SM90_TMA_LOADENS4_14ComposedLayoutINS4_7SwizzleILi3ELi4ELi3EEENS4_18smem_ptr_flag_bitsILi16EEENSU_INS5_IJNSA_ILi8EEESH_EEENS5_IJSH_SB_EEEEEEEvNS4_8identityES13_S1D_vS1E_EENS_8epilogue10collective6detail29Sm90TmaWarpSpecializedAdapterINS1H_15DefaultEpilogueISJ_SK_SK_NS1G_6thread17LinearCombinationISJ_Li1EffLNS1L_9ScaleType4KindE0ELNS_15FloatRoundStyleE2ESJ_EENS1_15EpilogueDefaultEEEEEvvEEEEvNT_6ParamsE:
        .type           _ZN7cutlass13device_kernelINS_4gemm6kernel13GemmUniversalIN4cute5tupleIJiiiiEEENS1_10collective13CollectiveMmaINS1_34MainloopSm90TmaGmmaWarpSpecializedILi2ENS5_IJNS4_1CILi1EEESB_SB_EEENS1_35KernelTmaWarpSpecializedCooperativeEEENS5_IJNSA_ILi512EEENSA_ILi256EEENSA_ILi64EEEEEENS_6half_tENS5_IJlSB_lEEESJ_SK_NS4_8TiledMMAINS4_8MMA_AtomIJNS4_4SM904GMMA26MMA_64x256x16_F32F16F16_SSILNSO_5MajorE0ELSQ_0ELNSO_7ScaleInE1ELSR_1EEEEEENS4_6LayoutINS5_IJNSA_ILi2EEESB_SB_EEENS5_IJSB_NSA_ILi0EEESX_EEEEENS5_IJNS4_10UnderscoreES10_S10_EEEEENS4_13SM90_TMA_LOADENS4_14ComposedLayoutINS4_7SwizzleILi3ELi4ELi3EEENS4_18smem_ptr_flag_bitsILi16EEENSU_INS5_IJNSA_ILi8EEESH_EEENS5_IJSH_SB_EEEEEEEvNS4_8identityES13_S1D_vS1E_EENS_8epilogue10collective6detail29Sm90TmaWarpSpecializedAdapterINS1H_15DefaultEpilogueISJ_SK_SK_NS1G_6thread17LinearCombinationISJ_Li1EffLNS1L_9ScaleType4KindE0ELNS_15FloatRoundStyleE2ESJ_EENS1_15EpilogueDefaultEEEEEvvEEEEvNT_6ParamsE,@function
        .size           _ZN7cutlass13device_kernelINS_4gemm6kernel13GemmUniversalIN4cute5tupleIJiiiiEEENS1_10collective13CollectiveMmaINS1_34MainloopSm90TmaGmmaWarpSpecializedILi2ENS5_IJNS4_1CILi1EEESB_SB_EEENS1_35KernelTmaWarpSpecializedCooperativeEEENS5_IJNSA_ILi512EEENSA_ILi256EEENSA_ILi64EEEEEENS_6half_tENS5_IJlSB_lEEESJ_SK_NS4_8TiledMMAINS4_8MMA_AtomIJNS4_4SM904GMMA26MMA_64x256x16_F32F16F16_SSILNSO_5MajorE0ELSQ_0ELNSO_7ScaleInE1ELSR_1EEEEEENS4_6LayoutINS5_IJNSA_ILi2EEESB_SB_EEENS5_IJSB_NSA_ILi0EEESX_EEEEENS5_IJNS4_10UnderscoreES10_S10_EEEEENS4_13SM90_TMA_LOADENS4_14ComposedLayoutINS4_7SwizzleILi3ELi4ELi3EEENS4_18smem_ptr_flag_bitsILi16EEENSU_INS5_IJNSA_ILi8EEESH_EEENS5_IJSH_SB_EEEEEEEvNS4_8identityES13_S1D_vS1E_EENS_8epilogue10collective6detail29Sm90TmaWarpSpecializedAdapterINS1H_15DefaultEpilogueISJ_SK_SK_NS1G_6thread17LinearCombinationISJ_Li1EffLNS1L_9ScaleType4KindE0ELNS_15FloatRoundStyleE2ESJ_EENS1_15EpilogueDefaultEEEEEvvEEEEvNT_6ParamsE,(.L_x_1080 - _ZN7cutlass13device_kernelINS_4gemm6kernel13GemmUniversalIN4cute5tupleIJiiiiEEENS1_10collective13CollectiveMmaINS1_34MainloopSm90TmaGmmaWarpSpecializedILi2ENS5_IJNS4_1CILi1EEESB_SB_EEENS1_35KernelTmaWarpSpecializedCooperativeEEENS5_IJNSA_ILi512EEENSA_ILi256EEENSA_ILi64EEEEEENS_6half_tENS5_IJlSB_lEEESJ_SK_NS4_8TiledMMAINS4_8MMA_AtomIJNS4_4SM904GMMA26MMA_64x256x16_F32F16F16_SSILNSO_5MajorE0ELSQ_0ELNSO_7ScaleInE1ELSR_1EEEEEENS4_6LayoutINS5_IJNSA_ILi2EEESB_SB_EEENS5_IJSB_NSA_ILi0EEESX_EEEEENS5_IJNS4_10UnderscoreES10_S10_EEEEENS4_13SM90_TMA_LOADENS4_14ComposedLayoutINS4_7SwizzleILi3ELi4ELi3EEENS4_18smem_ptr_flag_bitsILi16EEENSU_INS5_IJNSA_ILi8EEESH_EEENS5_IJSH_SB_EEEEEEEvNS4_8identityES13_S1D_vS1E_EENS_8epilogue10collective6detail29Sm90TmaWarpSpecializedAdapterINS1H_15DefaultEpilogueISJ_SK_SK_NS1G_6thread17LinearCombinationISJ_Li1EffLNS1L_9ScaleType4KindE0ELNS_15FloatRoundStyleE2ESJ_EENS1_15EpilogueDefaultEEEEEvvEEEEvNT_6ParamsE)
        .other          _ZN7cutlass13device_kernelINS_4gemm6kernel13GemmUniversalIN4cute5tupleIJiiiiEEENS1_10collective13CollectiveMmaINS1_34MainloopSm90TmaGmmaWarpSpecializedILi2ENS5_IJNS4_1CILi1EEESB_SB_EEENS1_35KernelTmaWarpSpecializedCooperativeEEENS5_IJNSA_ILi512EEENSA_ILi256EEENSA_ILi64EEEEEENS_6half_tENS5_IJlSB_lEEESJ_SK_NS4_8TiledMMAINS4_8MMA_AtomIJNS4_4SM904GMMA26MMA_64x256x16_F32F16F16_SSILNSO_5MajorE0ELSQ_0ELNSO_7ScaleInE1ELSR_1EEEEEENS4_6LayoutINS5_IJNSA_ILi2EEESB_SB_EEENS5_IJSB_NSA_ILi0EEESX_EEEEENS5_IJNS4_10UnderscoreES10_S10_EEEEENS4_13SM90_TMA_LOADENS4_14ComposedLayoutINS4_7SwizzleILi3ELi4ELi3EEENS4_18smem_ptr_flag_bitsILi16EEENSU_INS5_IJNSA_ILi8EEESH_EEENS5_IJSH_SB_EEEEEEEvNS4_8identityES13_S1D_vS1E_EENS_8epilogue10collective6detail29Sm90TmaWarpSpecializedAdapterINS1H_15DefaultEpilogueISJ_SK_SK_NS1G_6thread17LinearCombinationISJ_Li1EffLNS1L_9ScaleType4KindE0ELNS_15FloatRoundStyleE2ESJ_EENS1_15EpilogueDefaultEEEEEvvEEEEvNT_6ParamsE,@"STO_CUDA_ENTRY STV_DEFAULT"
_ZN7cutlass13device_kernelINS_4gemm6kernel13GemmUniversalIN4cute5tupleIJiiiiEEENS1_10collective13CollectiveMmaINS1_34MainloopSm90TmaGmmaWarpSpecializedILi2ENS5_IJNS4_1CILi1EEESB_SB_EEENS1_35KernelTmaWarpSpecializedCooperativeEEENS5_IJNSA_ILi512EEENSA_ILi256EEENSA_ILi64EEEEEENS_6half_tENS5_IJlSB_lEEESJ_SK_NS4_8TiledMMAINS4_8MMA_AtomIJNS4_4SM904GMMA26MMA_64x256x16_F32F16F16_SSILNSO_5MajorE0ELSQ_0ELNSO_7ScaleInE1ELSR_1EEEEEENS4_6LayoutINS5_IJNSA_ILi2EEESB_SB_EEENS5_IJSB_NSA_ILi0EEESX_EEEEENS5_IJNS4_10UnderscoreES10_S10_EEEEENS4_13SM90_TMA_LOADENS4_14ComposedLayoutINS4_7SwizzleILi3ELi4ELi3EEENS4_18smem_ptr_flag_bitsILi16EEENSU_INS5_IJNSA_ILi8EEESH_EEENS5_IJSH_SB_EEEEEEEvNS4_8identityES13_S1D_vS1E_EENS_8epilogue10collective6detail29Sm90TmaWarpSpecializedAdapterINS1H_15DefaultEpilogueISJ_SK_SK_NS1G_6thread17LinearCombinationISJ_Li1EffLNS1L_9ScaleType4KindE0ELNS_15FloatRoundStyleE2ESJ_EENS1_15EpilogueDefaultEEEEEvvEEEEvNT_6ParamsE:
[----:B------:R-:W0:Y:S02]  /*0000*/  LDC R1, c[0x0][0x28] ;  /* 0x00000a00ff017b82 */ /* 0x000e240000000800 */
[----:B0-----:R-:W-:Y:S01]  /*0010*/  VIADD R1, R1, 0xffffe6d8 ;  /* 0xffffe6d801017836 */ /* 0x001fe20000000000 */
[----:B------:R-:W0:Y:S01]  /*0020*/  S2R R2, SR_TID.X ;  /* 0x0000000000027919 */ /* 0x000e220000002100 */
[----:B------:R-:W-:Y:S01]  /*0030*/  ELECT P0, URZ, PT ;  /* 0x00000000003f782f */ /* 0x000fe20003800000 */
[----:B------:R-:W-:Y:S01]  /*0040*/  BSSY B0, `(.L_x_0) ;  /* 0x0000015000007945 */ /* 0x000fe20003800000 */
[--C-:B0-----:R-:W-:Y:S02]  /*0050*/  SHF.R.U32.HI R0, RZ, 0x5, R2.reuse ;  /* 0x00000005ff007819 */ /* 0x101fe40000011602 */
[----:B------:R-:W-:-:S03]  /*0060*/  SHF.R.U32.HI R2, RZ, 0x7, R2 ;  /* 0x00000007ff027819 */ /* 0x000fc60000011602 */
[----:B------:R-:W0:Y:S04]  /*0070*/  SHFL.IDX PT, R3, R0, RZ, 0x1f ;  /* 0x00001fff00037589 */ /* 0x000e2800000e0000 */
[----:B------:R-:W1:Y:S01]  /*0080*/  SHFL.IDX PT, R2, R2, RZ, 0x1f ;  /* 0x00001fff02027589 */ /* 0x000e6200000e0000 */
[----:B0-----:R-:W-:Y:S02]  /*0090*/  R2UR UR10, R3 ;  /* 0x00000000030a72ca */ /* 0x001fe400000e0000 */
[----:B-1----:R-:W-:-:S11]  /*00a0*/  R2UR UR5, R2 ;  /* 0x00000000020572ca */ /* 0x002fd600000e0000 */
[----:B------:R-:W-:Y:S02]  /*00b0*/  USHF.R.S32.HI UR4, URZ, 0x1f, UR10 ;  /* 0x0000001f3f047899 */ /* 0x000fe4000801140a */
[----:B------:R-:W-:Y:S02]  /*00c0*/  ISETP.NE.OR P0, PT, RZ, UR10, !P0 ;  /* 0x0000000aff007c0c */ /* 0x000fe4000c705670 */
[----:B------:R-:W-:-:S04]  /*00d0*/  ULEA.HI UR4, UR4, UR10, URZ, 0x2 ;  /* 0x0000000a04047291 */ /* 0x000fc8000f8f103f */
[----:B------:R-:W-:-:S04]  /*00e0*/  ULOP3.LUT UR4, UR4, 0xfffffffc, URZ, 0xc0, !UPT ;  /* 0xfffffffc04047892 */ /* 0x000fc8000f8ec03f */
[----:B------:R-:W-:-:S03]  /*00f0*/  UIADD3 UR10, UR10, -UR4, URZ ;  /* 0x800000040a0a7290 */ /* 0x000fc6000fffe03f */
[----:B------:R-:W-:Y:S09]  /*0100*/  @P0 BRA `(.L_x_1) ;  /* 0x0000000000200947 */ /* 0x000ff20003800000 */
[----:B------:R-:W-:Y:S02]  /*0110*/  ULDC.64 UR6, c[0x0][0x198] ;  /* 0x0000660000067ab9 */ /* 0x000fe40000000a00 */
[----:B------:R-:W-:Y:S02]  /*0120*/  UIADD3 UR8, UP0, UR6, 0xf0, URZ ;  /* 0x000000f006087890 */ /* 0x000fe4000ff1e03f */
[----:B------:R-:W-:Y:S02]  /*0130*/  UIADD3 UR6, UP1, UR6, 0x1f0, URZ ;  /* 0x000001f006067890 */ /* 0x000fe4000ff3e03f */
[----:B------:R-:W-:Y:S02]  /*0140*/  UIADD3.X UR9, URZ, UR7, URZ, UP0, !UPT ;  /* 0x000000073f097290 */ /* 0x000fe400087fe43f */
[----:B------:R-:W-:-:S07]  /*0150*/  UIADD3.X UR7, URZ, UR7, URZ, UP1, !UPT ;  /* 0x000000073f077290 */ /* 0x000fce0008ffe43f */
[----:B------:R0:W-:Y:S02]  /*0160*/  UTMACCTL.PF [UR8] ;  /* 0x00000000080079b9 */ /* 0x0001e40008040000 */
[----:B------:R0:W-:Y:S02]  /*0170*/  UTMACCTL.PF [UR6] ;  /* 0x00000000060079b9 */ /* 0x0001e40008040000 */
[----:B0-----:R-:W-:Y:S01]  /*0180*/  NOP ;  /* 0x0000000000007918 */ /* 0x001fe20000000000 */
.L_x_1:
[----:B------:R-:W-:Y:S05]  /*0190*/  BSYNC B0 ;  /* 0x0000000000007941 */ /* 0x000fea0003800000 */
.L_x_0:
[----:B------:R-:W0:Y:S01]  /*01a0*/  SHFL.IDX PT, R2, R0, RZ, 0x1f ;  /* 0x00001fff00027589 */ /* 0x000e2200000e0000 */
[----:B------:R-:W-:Y:S01]  /*01b0*/  UISETP.NE.AND UP0, UPT, UR10, 0x3, UPT ;  /* 0x000000030a00788c */ /* 0x000fe2000bf05270 */
[----:B------:R-:W-:Y:S01]  /*01c0*/  ISETP.NE.AND P1, PT, RZ, UR5, PT ;  /* 0x00000005ff007c0c */ /* 0x000fe2000bf25270 */
[----:B------:R-:W-:Y:S02]  /*01d0*/  UIADD3 UR18, UR5, -0x1, URZ ;  /* 0xffffffff05127890 */ /* 0x000fe4000fffe03f */
[----:B------:R-:W-:Y:S02]  /*01e0*/  UISETP.EQ.OR UP0, UPT, UR10, URZ, !UP0 ;  /* 0x0000003f0a00728c */ /* 0x000fe4000c702670 */
[----:B------:R-:W-:Y:S02]  /*01f0*/  UISETP.GE.U32.AND UP1, UPT, UR18, 0x2, UPT ;  /* 0x000000021200788c */ /* 0x000fe4000bf26070 */
[----:B------:R-:W-:-:S04]  /*0200*/  UISETP.EQ.AND UP0, UPT, UR5, URZ, UP0 ;  /* 0x0000003f0500728c */ /* 0x000fc80008702270 */
[----:B------:R-:W-:-:S04]  /*0210*/  USEL UR38, URZ, 0x1, !UP0 ;  /* 0x000000013f267887 */ /* 0x000fc8000c000000 */
[----:B------:R-:W-:Y:S01]  /*0220*/  USEL UR38, UR38, 0x2, UP1 ;  /* 0x0000000226267887 */ /* 0x000fe20008800000 */
[----:B0-----:R-:W-:-:S13]  /*0230*/  ISETP.NE.AND P0, PT, R2, RZ, PT ;  /* 0x000000ff0200720c */ /* 0x001fda0003f05270 */
[----:B------:R-:W-:Y:S05]  /*0240*/  @P0 BRA `(.L_x_2) ;  /* 0x0000000000480947 */ /* 0x000fea0003800000 */
[----:B------:R-:W0:Y:S01]  /*0250*/  S2UR UR8, SR_CgaCtaId ;  /* 0x00000000000879c3 */ /* 0x000e220000008800 */
[----:B------:R-:W-:Y:S01]  /*0260*/  UMOV UR4, 0x400 ;  /* 0x0000040000047882 */ /* 0x000fe20000000000 */
[----:B------:R-:W-:Y:S01]  /*0270*/  UMOV UR5, 0x1 ;  /* 0x0000000100057882 */ /* 0x000fe20000000000 */
[----:B------:R-:W-:Y:S01]  /*0280*/  UMOV UR6, 0x100 ;  /* 0x0000010000067882 */ /* 0x000fe20000000000 */
[----:B------:R-:W-:Y:S01]  /*0290*/  ELECT P0, URZ, PT ;  /* 0x00000000003f782f */ /* 0x000fe20003800000 */
[----:B------:R-:W-:-:S04]  /*02a0*/  UIADD3 UR6, -UR6, 0x100000, URZ ;  /* 0x0010000006067890 */ /* 0x000fc8000fffe13f */
[----:B------:R-:W-:Y:S02]  /*02b0*/  USHF.L.U32 UR7, UR6, 0xb, URZ ;  /* 0x0000000b06077899 */ /* 0x000fe4000800063f */
[----:B------:R-:W-:Y:S02]  /*02c0*/  USHF.L.U32 UR6, UR6, 0x1, URZ ;  /* 0x0000000106067899 */ /* 0x000fe4000800063f */
[----:B0-----:R-:W-:Y:S02]  /*02d0*/  ULEA UR8, UR8, UR4, 0x18 ;  /* 0x0000000408087291 */ /* 0x001fe4000f8ec03f */
[----:B------:R-:W-:-:S04]  /*02e0*/  UIADD3 UR4, -UR5, 0x100000, URZ ;  /* 0x0010000005047890 */ /* 0x000fc8000fffe13f */
[----:B------:R-:W-:Y:S02]  /*02f0*/  USHF.L.U32 UR5, UR4, 0xb, URZ ;  /* 0x0000000b04057899 */ /* 0x000fe4000800063f */
[----:B------:R-:W-:Y:S01]  /*0300*/  USHF.L.U32 UR4, UR4, 0x1, URZ ;  /* 0x0000000104047899 */ /* 0x000fe2000800063f */
[----:B------:R-:W0:Y:S11]  /*0310*/  FENCE.VIEW.ASYNC.S ;  /* 0x00000000000073c6 */ /* 0x000e360000000000 */
[----:B0-----:R0:W1:Y:S01]  /*0320*/  SYNCS.EXCH.64 URZ, [UR8], UR4 ;  /* 0x00000004083f75b2 */ /* 0x0010620008000100 */
[----:B------:R0:W2:Y:S01]  /*0330*/  SYNCS.EXCH.64 URZ, [UR8+0x10], UR6 ;  /* 0x00001006083f75b2 */ /* 0x0000a20008000100 */
[----:B------:R0:W3:Y:S01]  /*0340*/  SYNCS.EXCH.64 URZ, [UR8+0x8], UR4 ;  /* 0x00000804083f75b2 */ /* 0x0000e20008000100 */
[----:B------:R0:W4:Y:S01]  /*0350*/  SYNCS.EXCH.64 URZ, [UR8+0x18], UR6 ;  /* 0x00001806083f75b2 */ /* 0x0001220008000100 */
[----:B------:R-:W-:Y:S01]  /*0360*/  NOP ;  /* 0x0000000000007918 */ /* 0x000fe20000000000 */
.L_x_2:
[----:B------:R-:W5:Y:S01]  /*0370*/  SHFL.IDX PT, R0, R0, RZ, 0x1f ;  /* 0x00001fff00007589 */ /* 0x000f6200000e0000 */
[----:B------:R-:W-:Y:S01]  /*0380*/  ELECT P0, URZ, PT ;  /* 0x00000000003f782f */ /* 0x000fe20003800000 */
[----:B------:R-:W1:Y:S01]  /*0390*/  S2UR UR17, SR_CTAID.Y ;  /* 0x00000000001179c3 */ /* 0x000e620000002600 */
[----:B0-----:R-:W-:Y:S01]  /*03a0*/  ULDC UR5, c[0x0][0x65c] ;  /* 0x0001970000057ab9 */ /* 0x001fe20000000800 */
[----:B------:R-:W-:Y:S01]  /*03b0*/  UMOV UR12, 0x20 ;  /* 0x00000020000c7882 */ /* 0x000fe20000000000 */
[----:B------:R-:W-:Y:S01]  /*03c0*/  UISETP.NE.AND UP2, UPT, UR5, 0x1, UPT ;  /* 0x000000010500788c */ /* 0x000fe2000bf45270 */
[----:B------:R-:W-:Y:S01]  /*03d0*/  NOP ;  /* 0x0000000000007918 */ /* 0x000fe20000000000 */
[----:B------:R-:W-:Y:S02]  /*03e0*/  NOP ;  /* 0x0000000000007918 */ /* 0x000fe40000000000 */
[----:B------:R-:W-:Y:S01]  /*03f0*/  UP2UR UR39, UPR, URZ, 0x4 ;  /* 0x000000043f277883 */ /* 0x000fe20008000000 */
[----:B------:R-:W0:Y:S01]  /*0400*/  S2UR UR4, SR_CTAID.X ;  /* 0x00000000000479c3 */ /* 0x000e220000002500 */
[----:B------:R-:W-:-:S02]  /*0410*/  PLOP3.LUT P2, PT, PT, PT, UP2, 0x80, 0x0 ;  /* 0x000000000000781c */ /* 0x000fc40003f4f028 */
[----:B------:R-:W-:Y:S02]  /*0420*/  PLOP3.LUT P4, PT, PT, PT, UP2, 0x80, 0x0 ;  /* 0x000000000000781c */ /* 0x000fe40003f8f028 */
[----:B------:R-:W-:Y:S01]  /*0430*/  PLOP3.LUT P3, PT, PT, PT, UP2, 0x80, 0x0 ;  /* 0x000000000000781c */ /* 0x000fe20003f6f028 */
[----:B------:R-:W-:Y:S01]  /*0440*/  @UP2 ULDC UR14, c[0x0][0x10] ;  /* 0x00000400000e2ab9 */ /* 0x000fe20000000800 */
[----:B------:R-:W-:Y:S01]  /*0450*/  @UP2 UMOV UR9, URZ ;  /* 0x0000003f00092c82 */ /* 0x000fe20008000000 */
[----:B------:R-:W-:Y:S01]  /*0460*/  @!UP2 ULDC UR11, c[0x0][0xc] ;  /* 0x00000300000baab9 */ /* 0x000fe20000000800 */
[----:B-----5:R-:W-:Y:S01]  /*0470*/  ISETP.NE.OR P0, PT, R0, RZ, !P0 ;  /* 0x000000ff0000720c */ /* 0x020fe20004705670 */
[----:B-1----:R-:W-:Y:S02]  /*0480*/  @UP2 UMOV UR7, UR17 ;  /* 0x0000001100072c82 */ /* 0x002fe40008000000 */
[----:B------:R-:W-:Y:S01]  /*0490*/  @UP2 UMOV UR8, UR7 ;  /* 0x0000000700082c82 */ /* 0x000fe20008000000 */
[----:B------:R-:W-:Y:S01]  /*04a0*/  @!UP2 UMOV UR7, UR17 ;  /* 0x000000110007ac82 */ /* 0x000fe20008000000 */
[----:B0-----:R-:W-:-:S08]  /*04b0*/  @UP2 UIMAD.WIDE.U32 UR14, UR4, UR14, UR8 ;  /* 0x0000000e040e22a5 */ /* 0x001fd0000f8e0008 */
[----:B------:R-:W-:Y:S01]  /*04c0*/  VOTEU.ALL UP0, P0 ;  /* 0x00000000003f7886 */ /* 0x000fe20000000000 */
[----:B------:R-:W-:Y:S01]  /*04d0*/  VOTEU.ALL UP1, P0 ;  /* 0x00000000003f7886 */ /* 0x000fe20000020000 */
[----:B------:R-:W-:Y:S01]  /*04e0*/  IMAD.U32 R2, RZ, RZ, UR14 ;  /* 0x0000000eff027e24 */ /* 0x000fe2000f8e00ff */
[----:B------:R-:W-:Y:S02]  /*04f0*/  MOV R3, UR15 ;  /* 0x0000000f00037c02 */ /* 0x000fe40008000f00 */
[----:B------:R-:W0:Y:S01]  /*0500*/  @!UP0 S2UR UR6, SR_CgaCtaId ;  /* 0x00000000000689c3 */ /* 0x000e220000008800 */
[----:B------:R-:W-:Y:S01]  /*0510*/  @!UP0 UMOV UR5, 0x400 ;  /* 0x0000040000058882 */ /* 0x000fe20000000000 */
[----:B------:R-:W-:-:S04]  /*0520*/  @!UP0 UIADD3 UR12, -UR12, 0x100000, URZ ;  /* 0x001000000c0c8890 */ /* 0x000fc8000fffe13f */
[----:B------:R-:W-:Y:S02]  /*0530*/  @!UP0 USHF.L.U32 UR13, UR12, 0xb, URZ ;  /* 0x0000000b0c0d8899 */ /* 0x000fe4000800063f */
[----:B------:R-:W-:Y:S02]  /*0540*/  @!UP0 USHF.L.U32 UR12, UR12, 0x1, URZ ;  /* 0x000000010c0c8899 */ /* 0x000fe4000800063f */
[----:B0-----:R-:W-:Y:S01]  /*0550*/  @!UP0 ULEA UR16, UR6, UR5, 0x18 ;  /* 0x0000000506108291 */ /* 0x001fe2000f8ec03f */
[----:B------:R-:W-:Y:S01]  /*0560*/  VOTEU.ALL UP0, P0 ;  /* 0x00000000003f7886 */ /* 0x000fe20000000000 */
[----:B------:R-:W-:Y:S01]  /*0570*/  PLOP3.LUT P0, PT, PT, PT, UP2, 0x80, 0x0 ;  /* 0x000000000000781c */ /* 0x000fe20003f0f028 */
[----:B------:R-:W-:Y:S01]  /*0580*/  UMOV UR5, URZ ;  /* 0x0000003f00057c82 */ /* 0x000fe20008000000 */
[----:B------:R-:W-:Y:S01]  /*0590*/  @UP2 UMOV UR6, URZ ;  /* 0x0000003f00062c82 */ /* 0x000fe20008000000 */
[----:B------:R-:W-:Y:S02]  /*05a0*/  @!UP2 UIMAD.WIDE.U32 UR8, UR11, UR7, UR4 ;  /* 0x000000070b08a2a5 */ /* 0x000fe4000f8e0004 */
[----:B------:R-:W-:-:S04]  /*05b0*/  @UP2 UIADD3 UR6, UR15, UR6, URZ ;  /* 0x000000060f062290 */ /* 0x000fc8000fffe03f */
[----:B------:R-:W-:Y:S01]  /*05c0*/  MOV R5, UR9 ;  /* 0x0000000900057c02 */ /* 0x000fe20008000f00 */
[----:B------:R-:W0:Y:S02]  /*05d0*/  FENCE.VIEW.ASYNC.S ;  /* 0x00000000000073c6 */ /* 0x000e240000000000 */
[----:B0-----:R0:W2:Y:S01]  /*05e0*/  @!UP0 SYNCS.EXCH.64 URZ, [UR16+0x30], UR12 ;  /* 0x0000300c103f85b2 */ /* 0x0010a20008000100 */
[----:B------:R-:W-:Y:S02]  /*05f0*/  @P2 IMAD.U32 R6, RZ, RZ, UR6 ;  /* 0x00000006ff062e24 */ /* 0x000fe4000f8e00ff */
[----:B------:R-:W-:Y:S01]  /*0600*/  @P0 IMAD.MOV.U32 R7, RZ, RZ, R2 ;  /* 0x000000ffff070224 */ /* 0x000fe200078e0002 */
[----:B------:R-:W-:Y:S01]  /*0610*/  MOV R2, UR8 ;  /* 0x0000000800027c02 */ /* 0x000fe20008000f00 */
[----:B------:R-:W-:Y:S02]  /*0620*/  @!P4 IMAD.MOV.U32 R6, RZ, RZ, R5 ;  /* 0x000000ffff06c224 */ /* 0x000fe400078e0005 */
[----:B------:R-:W-:-:S02]  /*0630*/  IMAD.U32 R3, RZ, RZ, UR9 ;  /* 0x00000009ff037e24 */ /* 0x000fc4000f8e00ff */
[----:B------:R-:W-:Y:S01]  /*0640*/  @!P3 IMAD.MOV.U32 R7, RZ, RZ, R2 ;  /* 0x000000ffff07b224 */ /* 0x000fe200078e0002 */
[----:B------:R0:W-:Y:S01]  /*0650*/  STL [R1+0x600], R6 ;  /* 0x0006000601007387 */ /* 0x0001e20000100800 */
[----:B------:R-:W-:-:S03]  /*0660*/  IMAD.U32 R4, RZ, RZ, UR8 ;  /* 0x00000008ff047e24 */ /* 0x000fc6000f8e00ff */
[----:B------:R0:W-:Y:S01]  /*0670*/  STL [R1+0x604], R7 ;  /* 0x0006040701007387 */ /* 0x0001e20000100800 */
[----:B------:R0:W2:Y:S01]  /*0680*/  @!UP1 SYNCS.EXCH.64 URZ, [UR16+0x38], UR12 ;  /* 0x0000380c103f95b2 */ /* 0x0000a20008000100 */
[----:B------:R-:W-:Y:S01]  /*0690*/  NOP ;  /* 0x0000000000007918 */ /* 0x000fe20000000000 */
[----:B--234-:R-:W-:Y:S06]  /*06a0*/  BAR.SYNC.DEFER_BLOCKING 0x0 ;  /* 0x0000000000007b1d */ /* 0x01cfec0000010000 */
[----:B------:R-:W-:Y:S05]  /*06b0*/  @!P1 BRA `(.L_x_3) ;  /* 0x000003b400989947 */ /* 0x000fea0003800000 */
[----:B------:R-:W-:-:S06]  /*06c0*/  UISETP.GT.U32.AND UP0, UPT, UR18, 0x1, UPT ;  /* 0x000000011200788c */ /* 0x000fcc000bf04070 */
[----:B------:R-:W-:-:S13]  /*06d0*/  PLOP3.LUT P0, PT, PT, PT, UP0, 0x80, 0x0 ;  /* 0x000000000000781c */ /* 0x000fda0003f0f008 */
[----:B0-----:R-:W-:Y:S05]  /*06e0*/  @P0 EXIT ;  /* 0x000000000000094d */ /* 0x001fea0003800000 */
[----:B------:R-:W-:Y:S01]  /*06f0*/  ULDC.64 UR8, c[0x0][0x650] ;  /* 0x0001940000087ab9 */ /* 0x000fe20000000a00 */
[----:B------:R-:W-:Y:S01]  /*0700*/  UMOV UR40, 0xffffffff ;  /* 0xffffffff00287882 */ /* 0x000fe20000000000 */
[----:B------:R-:W-:Y:S01]  /*0710*/  ISETP.GE.U32.AND P0, PT, R7, UR8, PT ;  /* 0x0000000807007c0c */ /* 0x000fe2000bf06070 */
[----:B------:R-:W-:Y:S01]  /*0720*/  UMOV UR41, 0xffffffff ;  /* 0xffffffff00297882 */ /* 0x000fe20000000000 */
[----:B------:R-:W-:Y:S01]  /*0730*/  UMOV UR42, 0xffffffff ;  /* 0xffffffff002a7882 */ /* 0x000fe20000000000 */
[----:B------:R-:W-:Y:S02]  /*0740*/  PRMT R0, RZ, 0x7610, R0 ;  /* 0x00007610ff007816 */ /* 0x000fe40000000000 */
[----:B------:R-:W-:-:S13]  /*0750*/  ISETP.GE.U32.AND.EX P0, PT, R6, UR9, PT, P0 ;  /* 0x0000000906007c0c */ /* 0x000fda000bf06100 */
[----:B------:R-:W-:Y:S05]  /*0760*/  @P0 BRA `(.L_x_4) ;  /* 0x0000000400800947 */ /* 0x000fea0003800000 */
[----:B------:R-:W-:Y:S01]  /*0770*/  I2FP.F32.U32 R0, UR4 ;  /* 0x0000000400007c45 */ /* 0x000fe20008201000 */
[----:B------:R-:W-:Y:S01]  /*0780*/  ULDC.64 UR16, c[0x0][0x628] ;  /* 0x00018a0000107ab9 */ /* 0x000fe20000000a00 */
[----:B------:R-:W-:Y:S01]  /*0790*/  ULDC UR6, c[0x0][0x150] ;  /* 0x0000540000067ab9 */ /* 0x000fe20000000800 */
[----:B------:R-:W-:Y:S01]  /*07a0*/  ISETP.NE.U32.AND P0, PT, RZ, UR16, PT ;  /* 0x00000010ff007c0c */ /* 0x000fe2000bf05070 */
[----:B------:R-:W-:Y:S01]  /*07b0*/  ULDC UR15, c[0x0][0x630] ;  /* 0x00018c00000f7ab9 */ /* 0x000fe20000000800 */
[----:B------:R-:W-:Y:S01]  /*07c0*/  FMUL R0, R0, UR6 ;  /* 0x0000000600007c20 */ /* 0x000fe20008400000 */
[----:B------:R-:W-:Y:S01]  /*07d0*/  R2UR UR18, R7 ;  /* 0x00000000071272ca */ /* 0x000fe200000e0000 */
[----:B------:R-:W-:Y:S01]  /*07e0*/  ULDC UR20, c[0x0][0x154] ;  /* 0x0000550000147ab9 */ /* 0x000fe20000000800 */
[----:B------:R-:W-:Y:S01]  /*07f0*/  ISETP.NE.AND.EX P0, PT, RZ, UR17, PT, P0 ;  /* 0x00000011ff007c0c */ /* 0x000fe2000bf05300 */
[----:B------:R0:W1:Y:S01]  /*0800*/  F2I.U32.TRUNC.NTZ R2, R0 ;  /* 0x0000000000027305 */ /* 0x000062000020f000 */
[----:B------:R-:W-:-:S02]  /*0810*/  R2UR UR19, R6 ;  /* 0x00000000061372ca */ /* 0x000fc400000e0000 */
[----:B------:R-:W-:Y:S02]  /*0820*/  R2UR UR8, R7 ;  /* 0x00000000070872ca */ /* 0x000fe400000e0000 */
[----:B------:R-:W-:-:S07]  /*0830*/  R2UR UR9, R6 ;  /* 0x00000000060972ca */ /* 0x000fce00000e0000 */
[----:B0-----:R-:W-:Y:S08]  /*0840*/  @!P0 BRA `(.L_x_5) ;  /* 0x0000000000308947 */ /* 0x001ff00003800000 */
[----:B------:R-:W-:Y:S01]  /*0850*/  R2UR UR8, R7 ;  /* 0x00000000070872ca */ /* 0x000fe200000e0000 */
[----:B------:R-:W-:Y:S01]  /*0860*/  ULDC UR6, c[0x0][0x634] ;  /* 0x00018d0000067ab9 */ /* 0x000fe20000000800 */
[----:B------:R-:W-:-:S11]  /*0870*/  R2UR UR14, R6 ;  /* 0x00000000060e72ca */ /* 0x000fd600000e0000 */
[----:B------:R-:W-:-:S04]  /*0880*/  UIADD3 UR6, UP0, UR8, UR6, URZ ;  /* 0x0000000608067290 */ /* 0x000fc8000ff1e03f */
[----:B------:R-:W-:-:S04]  /*0890*/  UIADD3.X UR14, URZ, UR14, URZ, UP0, !UPT ;  /* 0x0000000e3f0e7290 */ /* 0x000fc800087fe43f */
[----:B------:R-:W-:-:S04]  /*08a0*/  UIMAD.WIDE.U32 UR8, UR14, UR16, URZ ;  /* 0x000000100e0872a5 */ /* 0x000fc8000f8e003f */
[----:B------:R-:W-:Y:S02]  /*08b0*/  UIMAD.WIDE.U32 UR10, UP0, UR6, UR17, UR8 ;  /* 0x00000011060a72a5 */ /* 0x000fe4000f800008 */
[----:B------:R-:W-:Y:S02]  /*08c0*/  UIMAD.WIDE.U32 UR8, UR6, UR16, URZ ;  /* 0x00000010060872a5 */ /* 0x000fe4000f8e003f */
[----:B------:R-:W-:Y:S02]  /*08d0*/  UIADD3.X UR13, URZ, URZ, URZ, UP0, !UPT ;  /* 0x0000003f3f0d7290 */ /* 0x000fe400087fe43f */
[----:B------:R-:W-:Y:S01]  /*08e0*/  UIADD3 URZ, UP0, UR9, UR10, URZ ;  /* 0x0000000a093f7290 */ /* 0x000fe2000ff1e03f */
[----:B------:R-:W-:-:S03]  /*08f0*/  UMOV UR12, UR11 ;  /* 0x0000000b000c7c82 */ /* 0x000fc60008000000 */
[----:B------:R-:W-:-:S12]  /*0900*/  UIMAD.WIDE.U32.X UR8, UR14, UR17, UR12, UP0 ;  /* 0x000000110e0872a5 */ /* 0x000fd800080e040c */
.L_x_5:
[----:B------:R-:W-:Y:S01]  /*0910*/  USHF.R.U64 UR42, UR8, UR15, UR9 ;  /* 0x0000000f082a7299 */ /* 0x000fe20008001209 */
[----:B------:R-:W-:Y:S01]  /*0920*/  I2FP.F32.U32 R0, UR7 ;  /* 0x0000000700007c45 */ /* 0x000fe20008201000 */
[----:B------:R-:W-:Y:S01]  /*0930*/  USHF.R.U32.HI UR5, URZ, UR15, UR9 ;  /* 0x0000000f3f057299 */ /* 0x000fe20008011609 */
[----:B-1----:R-:W-:Y:S01]  /*0940*/  R2UR UR12, R2 ;  /* 0x00000000020c72ca */ /* 0x002fe200000e0000 */
[----:B------:R-:W-:Y:S02]  /*0950*/  UIADD3 UR6, UP0, URZ, -UR42, URZ ;  /* 0x8000002a3f067290 */ /* 0x000fe4000ff1e03f */
[----:B------:R-:W-:Y:S01]  /*0960*/  FMUL R0, R0, UR20 ;  /* 0x0000001400007c20 */ /* 0x000fe20008400000 */
[----:B------:R-:W-:Y:S01]  /*0970*/  ULDC.64 UR8, c[0x0][0x620] ;  /* 0x0001880000087ab9 */ /* 0x000fe20000000a00 */
[----:B------:R-:W-:Y:S01]  /*0980*/  UIADD3.X UR5, URZ, ~UR5, URZ, UP0, !UPT ;  /* 0x800000053f057290 */ /* 0x000fe200087fe43f */
[----:B------:R-:W-:Y:S01]  /*0990*/  UMOV UR10, UR18 ;  /* 0x00000012000a7c82 */ /* 0x000fe20008000000 */
[----:B------:R-:W-:-:S02]  /*09a0*/  UMOV UR11, UR19 ;  /* 0x00000013000b7c82 */ /* 0x000fc40008000000 */
[----:B------:R-:W-:Y:S01]  /*09b0*/  UIMAD UR5, UR5, UR8, URZ ;  /* 0x00000008050572a4 */ /* 0x000fe2000f8e023f */
[----:B------:R-:W0:Y:S01]  /*09c0*/  F2I.U32.TRUNC.NTZ R0, R0 ;  /* 0x0000000000007305 */ /* 0x000e22000020f000 */
[----:B------:R-:W-:Y:S02]  /*09d0*/  UIMAD.WIDE.U32 UR10, UR6, UR8, UR10 ;  /* 0x00000008060a72a5 */ /* 0x000fe4000f8e000a */
[----:B------:R-:W-:Y:S01]  /*09e0*/  UIMAD UR6, UR6, UR9, UR5 ;  /* 0x00000009060672a4 */ /* 0x000fe2000f8e0205 */
[----:B------:R-:W-:Y:S01]  /*09f0*/  ULDC UR21, c[0x0][0x658] ;  /* 0x0001960000157ab9 */ /* 0x000fe20000000800 */
[----:B------:R-:W-:Y:S02]  /*0a00*/  UMOV UR19, 0xffffffff ;  /* 0xffffffff00137882 */ /* 0x000fe40000000000 */
[----:B------:R-:W-:Y:S01]  /*0a10*/  UIADD3 UR6, UR11, UR6, URZ ;  /* 0x000000060b067290 */ /* 0x000fe2000fffe03f */
[----:B------:R-:W-:Y:S01]  /*0a20*/  ULDC UR15, c[0x0][0x618] ;  /* 0x00018600000f7ab9 */ /* 0x000fe20000000800 */
[----:B------:R-:W-:Y:S01]  /*0a30*/  ULDC.64 UR8, c[0x0][0x640] ;  /* 0x0001900000087ab9 */ /* 0x000fe20000000a00 */
[----:B------:R-:W-:Y:S01]  /*0a40*/  USHF.L.U32 UR11, UR19, UR21, URZ ;  /* 0x00000015130b7299 */ /* 0x000fe2000800063f */
[----:B------:R-:W-:Y:S01]  /*0a50*/  ISETP.NE.U32.AND P0, PT, RZ, UR8, PT ;  /* 0x00000008ff007c0c */ /* 0x000fe2000bf05070 */
[----:B------:R-:W-:-:S02]  /*0a60*/  USHF.R.U64 UR19, UR10, UR15, UR6 ;  /* 0x0000000f0a137299 */ /* 0x000fc40008001206 */
[----:B------:R-:W-:Y:S01]  /*0a70*/  USHF.R.U32.HI UR10, URZ, UR15, UR6 ;  /* 0x0000000f3f0a7299 */ /* 0x000fe20008011606 */
[----:B0-----:R-:W-:Y:S01]  /*0a80*/  R2UR UR14, R0 ;  /* 0x00000000000e72ca */ /* 0x001fe200000e0000 */
[----:B------:R-:W-:Y:S01]  /*0a90*/  ULDC UR17, c[0x0][0x608] ;  /* 0x0001820000117ab9 */ /* 0x000fe20000000800 */
[----:B------:R-:W-:Y:S01]  /*0aa0*/  ISETP.NE.AND.EX P0, PT, RZ, UR9, PT, P0 ;  /* 0x00000009ff007c0c */ /* 0x000fe2000bf05300 */
[----:B------:R-:W-:Y:S02]  /*0ab0*/  USHF.R.U64 UR23, UR19, UR17, UR10 ;  /* 0x0000001113177299 */ /* 0x000fe4000800120a */
[----:B------:R-:W-:Y:S01]  /*0ac0*/  USHF.R.U32.HI UR10, URZ, UR17, UR10 ;  /* 0x000000113f0a7299 */ /* 0x000fe2000801160a */
[----:B------:R-:W-:Y:S01]  /*0ad0*/  UMOV UR16, 0x1 ;  /* 0x0000000100107882 */ /* 0x000fe20000000000 */
[----:B------:R-:W-:Y:S02]  /*0ae0*/  UIADD3 UR12, -UR12, URZ, URZ ;  /* 0x0000003f0c0c7290 */ /* 0x000fe4000fffe13f */
[----:B------:R-:W-:-:S02]  /*0af0*/  USHF.R.U64 UR24, UR23, UR21, UR10 ;  /* 0x0000001517187299 */ /* 0x000fc4000800120a */
[----:B------:R-:W-:Y:S01]  /*0b00*/  USHF.L.U32 UR6, UR16, UR21, URZ ;  /* 0x0000001510067299 */ /* 0x000fe2000800063f */
[----:B------:R-:W-:Y:S01]  /*0b10*/  ULDC UR13, c[0x0][0x144] ;  /* 0x00005100000d7ab9 */ /* 0x000fe20000000800 */
[----:B------:R-:W-:Y:S01]  /*0b20*/  ULDC UR5, c[0x0][0x600] ;  /* 0x0001800000057ab9 */ /* 0x000fe20000000800 */
[----:B------:R-:W-:Y:S02]  /*0b30*/  ULOP3.LUT UR16, URZ, UR11, URZ, 0x33, !UPT ;  /* 0x0000000b3f107292 */ /* 0x000fe4000f8e333f */
[----:B------:R-:W-:Y:S02]  /*0b40*/  USHF.R.U32.HI UR11, URZ, UR21, UR10 ;  /* 0x000000153f0b7299 */ /* 0x000fe4000801160a */
[----:B------:R-:W-:Y:S02]  /*0b50*/  UIADD3 UR18, UR5, -0x1, URZ ;  /* 0xffffffff05127890 */ /* 0x000fe4000fffe03f */
[----:B------:R-:W-:Y:S02]  /*0b60*/  UIADD3 UR20, -UR14, URZ, URZ ;  /* 0x0000003f0e147290 */ /* 0x000fe4000fffe13f */
[----:B------:R-:W-:Y:S01]  /*0b70*/  UIMAD UR4, UR13, UR12, UR4 ;  /* 0x0000000c0d0472a4 */ /* 0x000fe2000f8e0204 */
[----:B------:R-:W-:Y:S01]  /*0b80*/  ULDC UR25, c[0x0][0x148] ;  /* 0x0000520000197ab9 */ /* 0x000fe20000000800 */
[----:B------:R-:W-:Y:S01]  /*0b90*/  ULDC UR21, c[0x0][0x648] ;  /* 0x0001920000157ab9 */ /* 0x000fe20000000800 */
[----:B------:R-:W-:Y:S01]  /*0ba0*/  ULDC UR22, c[0x0][0x638] ;  /* 0x00018e0000167ab9 */ /* 0x000fe20000000800 */
[----:B------:R-:W-:Y:S01]  /*0bb0*/  UMOV UR10, UR24 ;  /* 0x00000018000a7c82 */ /* 0x000fe20008000000 */
[----:B------:R-:W-:Y:S07]  /*0bc0*/  @!P0 BRA `(.L_x_6) ;  /* 0x0000000000308947 */ /* 0x000fee0003800000 */
[----:B------:R-:W-:Y:S02]  /*0bd0*/  ULDC UR14, c[0x0][0x64c] ;  /* 0x00019300000e7ab9 */ /* 0x000fe40000000800 */
        /* <DEDUP_REMOVED lines=8> */
[----:B------:R-:W-:-:S07]  /*0c60*/  UIMAD.WIDE.U32.X UR8, UR17, UR9, UR14, UP0 ;  /* 0x00000009110872a5 */ /* 0x000fce00080e040e */
[----:B------:R-:W-:Y:S01]  /*0c70*/  UMOV UR10, UR8 ;  /* 0x00000008000a7c82 */ /* 0x000fe20008000000 */
[----:B------:R-:W-:-:S05]  /*0c80*/  UMOV UR11, UR9 ;  /* 0x00000009000b7c82 */ /* 0x000fca0008000000 */
.L_x_6:
[----:B------:R-:W-:Y:S01]  /*0c90*/  UISETP.NE.AND UP0, UPT, UR39, URZ, UPT ;  /* 0x0000003f2700728c */ /* 0x000fe2000bf05270 */
[----:B------:R-:W-:Y:S01]  /*0ca0*/  MOV R0, 0x1 ;  /* 0x0000000100007802 */ /* 0x000fe20000000f00 */
[----:B------:R-:W-:Y:S02]  /*0cb0*/  USHF.R.U64 UR8, UR10, UR21, UR11 ;  /* 0x000000150a087299 */ /* 0x000fe4000800120b */
[----:B------:R-:W-:Y:S02]  /*0cc0*/  ULOP3.LUT UR16, UR23, UR16, URZ, 0xc0, !UPT ;  /* 0x0000001017107292 */ /* 0x000fe4000f8ec03f */
[----:B------:R-:W-:Y:S02]  /*0cd0*/  ULOP3.LUT UR18, UR19, UR18, URZ, 0xc0, !UPT ;  /* 0x0000001213127292 */ /* 0x000fe4000f8ec03f */
[----:B------:R-:W-:-:S03]  /*0ce0*/  UIMAD UR16, UR6, UR8, UR16 ;  /* 0x00000008061072a4 */ /* 0x000fc6000f8e0210 */
[----:B------:R-:W-:Y:S02]  /*0cf0*/  @UP0 UIMAD UR4, UR25, UR20, UR7 ;  /* 0x00000014190402a4 */ /* 0x000fe4000f8e0207 */
[----:B------:R-:W-:-:S04]  /*0d00*/  UIADD3 UR7, -UR8, URZ, URZ ;  /* 0x0000003f08077290 */ /* 0x000fc8000fffe13f */
[----:B------:R-:W-:-:S03]  /*0d10*/  UIMAD UR6, UR7, UR22, UR24 ;  /* 0x00000016070672a4 */ /* 0x000fc6000f8e0218 */
[----:B------:R-:W-:Y:S01]  /*0d20*/  ULDC UR7, c[0x0][0x610] ;  /* 0x0001840000077ab9 */ /* 0x000fe20000000800 */
[----:B------:R-:W-:Y:S02]  /*0d30*/  UIMAD UR6, UR6, UR5, UR18 ;  /* 0x00000005060672a4 */ /* 0x000fe4000f8e0212 */
[----:B------:R-:W-:-:S04]  /*0d40*/  UIMAD UR4, UR16, UR7, UR4 ;  /* 0x00000007100472a4 */ /* 0x000fc8000f8e0204 */
[----:B------:R-:W-:Y:S02]  /*0d50*/  USEL UR41, UR6, UR4, !UP0 ;  /* 0x0000000406297287 */ /* 0x000fe4000c000000 */
[----:B------:R-:W-:-:S12]  /*0d60*/  USEL UR40, UR4, UR6, !UP0 ;  /* 0x0000000604287287 */ /* 0x000fd8000c000000 */
.L_x_4:
[----:B------:R-:W-:-:S08]  /*0d70*/  NOP ;  /* 0x0000000000007918 */ /* 0x000fd00000000000 */
[----:B------:R-:W0:Y:S02]  /*0d80*/  USETMAXREG.TRY_ALLOC.CTAPOOL UP0, 0xf0 ;  /* 0x000000f0000079c8 */ /* 0x000e240008000600 */
[----:B0-----:R-:W-:-:S13]  /*0d90*/  PLOP3.LUT P0, PT, PT, PT, UP0, 0x80, 0x0 ;  /* 0x000000000000781c */ /* 0x001fda0003f0f008 */
[----:B------:R-:W-:Y:S05]  /*0da0*/  @!P0 BRA `(.L_x_4) ;  /* 0xfffffffc00f08947 */ /* 0x000fea000383ffff */
[----:B------:R-:W-:Y:S01]  /*0db0*/  ULDC.64 UR4, c[0x0][0x598] ;  /* 0x0001660000047ab9 */ /* 0x000fe20000000a00 */
[----:B------:R-:W-:Y:S01]  /*0dc0*/  ULDC.64 UR44, c[0x0][0x208] ;  /* 0x00008200002c7ab9 */ /* 0x000fe20000000a00 */
[----:B------:R-:W-:-:S04]  /*0dd0*/  ISETP.NE.U32.AND P0, PT, RZ, UR4, PT ;  /* 0x00000004ff007c0c */ /* 0x000fc8000bf05070 */
[----:B------:R-:W-:-:S13]  /*0de0*/  ISETP.NE.AND.EX P0, PT, RZ, UR5, PT, P0 ;  /* 0x00000005ff007c0c */ /* 0x000fda000bf05300 */
[----:B------:R-:W-:Y:S05]  /*0df0*/  @!P0 BRA `(.L_x_7) ;  /* 0x00000000001c8947 */ /* 0x000fea0003800000 */
[----:B------:R-:W0:Y:S02]  /*0e00*/  LDC.64 R2, c[0x0][0x598] ;  /* 0x00016600ff027b82 */ /* 0x000e240000000a00 */
[----:B0-----:R-:W2:Y:S02]  /*0e10*/  LDG.E.64 R2, desc[UR44][R2.64] ;  /* 0x0000002c02027981 */ /* 0x001ea4000c1e1b00 */
[----:B--2---:R-:W-:-:S04]  /*0e20*/  ISETP.NE.U32.AND P0, PT, R2, RZ, PT ;  /* 0x000000ff0200720c */ /* 0x004fc80003f05070 */
[----:B------:R-:W-:-:S13]  /*0e30*/  ISETP.NE.AND.EX P0, PT, R3, RZ, PT, P0 ;  /* 0x000000ff0300720c */ /* 0x000fda0003f05300 */
[----:B------:R-:W-:Y:S05]  /*0e40*/  @!P0 BRA `(.L_x_7) ;  /* 0x0000000000088947 */ /* 0x000fea0003800000 */
[----:B------:R0:W5:Y:S01]  /*0e50*/  LD.E R2, desc[UR44][R2.64] ;  /* 0x0000002c02027980 */ /* 0x000162000c101900 */
[----:B------:R-:W-:Y:S05]  /*0e60*/  BRA `(.L_x_8) ;  /* 0x0000000000247947 */ /* 0x000fea0003800000 */
.L_x_7:
[----:B------:R-:W-:Y:S02]  /*0e70*/  ULDC.64 UR4, c[0x0][0x588] ;  /* 0x0001620000047ab9 */ /* 0x000fe40000000a00 */
[----:B------:R-:W-:-:S04]  /*0e80*/  ISETP.NE.U32.AND P0, PT, RZ, UR4, PT ;  /* 0x00000004ff007c0c */ /* 0x000fc8000bf05070 */
[----:B------:R-:W-:-:S13]  /*0e90*/  ISETP.NE.AND.EX P0, PT, RZ, UR5, PT, P0 ;  /* 0x00000005ff007c0c */ /* 0x000fda000bf05300 */
[----:B------:R-:W-:Y:S05]  /*0ea0*/  @!P0 BRA `(.L_x_9) ;  /* 0x00000000000c8947 */ /* 0x000fea0003800000 */
[----:B------:R-:W0:Y:S02]  /*0eb0*/  LDC.64 R2, c[0x0][0x588] ;  /* 0x00016200ff027b82 */ /* 0x000e240000000a00 */
[----:B0-----:R1:W5:Y:S01]  /*0ec0*/  LDG.E R2, desc[UR44][R2.64] ;  /* 0x0000002c02027981 */ /* 0x001362000c1e1900 */
[----:B------:R-:W-:Y:S05]  /*0ed0*/  BRA `(.L_x_8) ;  /* 0x0000000000087947 */ /* 0x000fea0003800000 */
.L_x_9:
[----:B------:R-:W-:Y:S02]  /*0ee0*/  ULDC UR4, c[0x0][0x580] ;  /* 0x0001600000047ab9 */ /* 0x000fe40000000800 */
[----:B------:R-:W-:-:S07]  /*0ef0*/  IMAD.U32 R2, RZ, RZ, UR4 ;  /* 0x00000004ff027e24 */ /* 0x000fce000f8e00ff */
.L_x_8:
[----:B------:R-:W-:Y:S02]  /*0f00*/  ULDC.64 UR4, c[0x0][0x5a0] ;  /* 0x0001680000047ab9 */ /* 0x000fe40000000a00 */
[----:B------:R-:W-:-:S04]  /*0f10*/  ISETP.NE.U32.AND P0, PT, RZ, UR4, PT ;  /* 0x00000004ff007c0c */ /* 0x000fc8000bf05070 */
[----:B------:R-:W-:-:S13]  /*0f20*/  ISETP.NE.AND.EX P0, PT, RZ, UR5, PT, P0 ;  /* 0x00000005ff007c0c */ /* 0x000fda000bf05300 */
[----:B------:R-:W-:Y:S05]  /*0f30*/  @!P0 BRA `(.L_x_10) ;  /* 0x00000000001c8947 */ /* 0x000fea0003800000 */
[----:B------:R-:W2:Y:S02]  /*0f40*/  LDC.64 R4, c[0x0][0x5a0] ;  /* 0x00016800ff047b82 */ /* 0x000ea40000000a00 */
[----:B--2---:R-:W2:Y:S02]  /*0f50*/  LDG.E.64 R4, desc[UR44][R4.64] ;  /* 0x0000002c04047981 */ /* 0x004ea4000c1e1b00 */
[----:B--2---:R-:W-:-:S04]  /*0f60*/  ISETP.NE.U32.AND P0, PT, R4, RZ, PT ;  /* 0x000000ff0400720c */ /* 0x004fc80003f05070 */
[----:B------:R-:W-:-:S13]  /*0f70*/  ISETP.NE.AND.EX P0, PT, R5, RZ, PT, P0 ;  /* 0x000000ff0500720c */ /* 0x000fda0003f05300 */
[----:B------:R-:W-:Y:S05]  /*0f80*/  @!P0 BRA `(.L_x_10) ;  /* 0x0000000000088947 */ /* 0x000fea0003800000 */
[----:B------:R2:W5:Y:S01]  /*0f90*/  LD.E R16, desc[UR44][R4.64] ;  /* 0x0000002c04107980 */ /* 0x000562000c101900 */
[----:B------:R-:W-:Y:S05]  /*0fa0*/  BRA `(.L_x_11) ;  /* 0x0000000000247947 */ /* 0x000fea0003800000 */
.L_x_10:
[----:B------:R-:W-:Y:S02]  /*0fb0*/  ULDC.64 UR4, c[0x0][0x590] ;  /* 0x0001640000047ab9 */ /* 0x000fe40000000a00 */
[----:B------:R-:W-:-:S04]  /*0fc0*/  ISETP.NE.U32.AND P0, PT, RZ, UR4, PT ;  /* 0x00000004ff007c0c */ /* 0x000fc8000bf05070 */
[----:B------:R-:W-:-:S13]  /*0fd0*/  ISETP.NE.AND.EX P0, PT, RZ, UR5, PT, P0 ;  /* 0x00000005ff007c0c */ /* 0x000fda000bf05300 */
[----:B------:R-:W-:Y:S05]  /*0fe0*/  @!P0 BRA `(.L_x_12) ;  /* 0x00000000000c8947 */ /* 0x000fea0003800000 */
[----:B------:R-:W2:Y:S02]  /*0ff0*/  LDC.64 R16, c[0x0][0x590] ;  /* 0x00016400ff107b82 */ /* 0x000ea40000000a00 */
[----:B--2---:R3:W5:Y:S01]  /*1000*/  LDG.E R16, desc[UR44][R16.64] ;  /* 0x0000002c10107981 */ /* 0x004762000c1e1900 */
[----:B------:R-:W-:Y:S05]  /*1010*/  BRA `(.L_x_11) ;  /* 0x0000000000087947 */ /* 0x000fea0003800000 */
.L_x_12:
[----:B------:R-:W-:Y:S02]  /*1020*/  ULDC UR4, c[0x0][0x584] ;  /* 0x0001610000047ab9 */ /* 0x000fe40000000800 */
[----:B------:R-:W-:-:S07]  /*1030*/  IMAD.U32 R16, RZ, RZ, UR4 ;  /* 0x00000004ff107e24 */ /* 0x000fce000f8e00ff */
.L_x_11:
[----:B------:R-:W-:-:S13]  /*1040*/  LOP3.LUT P0, RZ, R0, 0xff, RZ, 0xc0, !PT ;  /* 0x000000ff00ff7812 */ /* 0x000fda000780c0ff */
[----:B------:R-:W-:Y:S05]  /*1050*/  @!P0 EXIT ;  /* 0x000000000000894d */ /* 0x000fea0003800000 */
[----:B------:R-:W-:Y:S01]  /*1060*/  ULDC UR4, c[0x0][0x28c] ;  /* 0x0000a30000047ab9 */ /* 0x000fe20000000800 */
[----:B------:R-:W-:Y:S01]  /*1070*/  UMOV UR36, URZ ;  /* 0x0000003f00247c82 */ /* 0x000fe20008000000 */
[----:B------:R-:W-:Y:S01]  /*1080*/  UIADD3 UR4, UR4, 0x3f, URZ ;  /* 0x0000003f04047890 */ /* 0x000fe2000fffe03f */
[----:B------:R-:W-:-:S03]  /*1090*/  UMOV UR37, URZ ;  /* 0x0000003f00257c82 */ /* 0x000fc60008000000 */
[----:B------:R-:W-:-:S04]  /*10a0*/  USHF.R.S32.HI UR5, URZ, 0x1f, UR4 ;  /* 0x0000001f3f057899 */ /* 0x000fc80008011404 */
[----:B------:R-:W-:-:S04]  /*10b0*/  ULEA.HI UR5, UR5, UR4, URZ, 0x6 ;  /* 0x0000000405057291 */ /* 0x000fc8000f8f303f */
[----:B------:R-:W-:-:S12]  /*10c0*/  USHF.R.S32.HI UR43, URZ, 0x6, UR5 ;  /* 0x000000063f2b7899 */ /* 0x000fd80008011405 */
.L_x_1048:
[----:B------:R-:W4:Y:S01]  /*10d0*/  S2R R0, SR_TID.X ;  /* 0x0000000000007919 */ /* 0x000f220000002100 */
[----:B0-----:R-:W0:Y:S01]  /*10e0*/  S2UR UR6, SR_CgaCtaId ;  /* 0x00000000000679c3 */ /* 0x001e220000008800 */
[----:B------:R-:W-:Y:S02]  /*10f0*/  UMOV UR46, 0x400 ;  /* 0x00000400002e7882 */ /* 0x000fe40000000000 */
[----:B0-----:R-:W-:Y:S01]  /*1100*/  ULEA UR46, UR6, UR46, 0x18 ;  /* 0x0000002e062e7291 */ /* 0x001fe2000f8ec03f */
[----:B----4-:R-:W-:-:S04]  /*1110*/  LOP3.LUT R0, R0, 0x80, RZ, 0xc0, !PT ;  /* 0x0000008000007812 */ /* 0x010fc800078ec0ff */
[----:B------:R-:W-:-:S06]  /*1120*/  SHF.R.U32.HI R0, RZ, 0x7, R0 ;  /* 0x00000007ff007819 */ /* 0x000fcc0000011600 */
[----:B------:R-:W0:Y:S02]  /*1130*/  SHFL.IDX PT, R0, R0, RZ, 0x1f ;  /* 0x00001fff00007589 */ /* 0x000e2400000e0000 */
[----:B0-----:R-:W-:-:S13]  /*1140*/  R2UR UR4, R0 ;  /* 0x00000000000472ca */ /* 0x001fda00000e0000 */
[----:B------:R-:W-:-:S04]  /*1150*/  ULEA.HI UR5, UR4, UR4, URZ, 0x1 ;  /* 0x0000000404057291 */ /* 0x000fc8000f8f083f */
[----:B------:R-:W-:-:S04]  /*1160*/  ULOP3.LUT UR5, UR5, 0x7fffe, URZ, 0xc0, !UPT ;  /* 0x0007fffe05057892 */ /* 0x000fc8000f8ec03f */
[----:B------:R-:W-:-:S03]  /*1170*/  UIADD3 UR5, UR4, -UR5, URZ ;  /* 0x8000000504057290 */ /* 0x000fc6000fffe03f */
[----:B------:R-:W-:Y:S01]  /*1180*/  ULDC UR4, c[0x0][0x28c] ;  /* 0x0000a30000047ab9 */ /* 0x000fe20000000800 */
[----:B------:R-:W-:Y:S01]  /*1190*/  ULEA UR5, UR5, UR46, 0xd ;  /* 0x0000002e05057291 */ /* 0x000fe2000f8e683f */
[----:B------:R-:W-:-:S03]  /*11a0*/  ISETP.LT.AND P0, PT, RZ, UR4, PT ;  /* 0x00000004ff007c0c */ /* 0x000fc6000bf01270 */
[----:B------:R-:W-:-:S04]  /*11b0*/  UIADD3 UR5, UR5, 0x100, URZ ;  /* 0x0000010005057890 */ /* 0x000fc8000fffe03f */
[----:B------:R-:W-:-:S04]  /*11c0*/  USHF.R.U32.HI UR5, URZ, 0x4, UR5 ;  /* 0x000000043f057899 */ /* 0x000fc80008011605 */
[----:B------:R-:W-:Y:S02]  /*11d0*/  ULOP3.LUT UR47, UR5, 0x3fff, URZ, 0xc0, !UPT ;  /* 0x00003fff052f7892 */ /* 0x000fe4000f8ec03f */
[----:B---3--:R-:W-:Y:S10]  /*11e0*/  @P0 BRA `(.L_x_13) ;  /* 0x0000000000400947 */ /* 0x008ff40003800000 */
[----:B------:R-:W-:Y:S01]  /*11f0*/  MOV R0, 0x0 ;  /* 0x0000000000007802 */ /* 0x000fe20000000f00 */
[----:B------:R-:W-:Y:S01]  /*1200*/  ULDC.64 UR4, c[0x4][0x68] ;  /* 0x01001a0000047ab9 */ /* 0x000fe20000000a00 */
[----:B------:R-:W-:Y:S01]  /*1210*/  ULDC.64 UR6, c[0x4][0x8] ;  /* 0x0100020000067ab9 */ /* 0x000fe20000000a00 */
[----:B--2---:R-:W-:Y:S01]  /*1220*/  MOV R4, UR4 ;  /* 0x0000000400047c02 */ /* 0x004fe20008000f00 */
[----:B------:R0:W2:Y:S01]  /*1230*/  LDC.64 R14, c[0x4][R0] ;  /* 0x01000000000e7b82 */ /* 0x0000a20000000a00 */
[----:B------:R-:W-:Y:S01]  /*1240*/  IMAD.U32 R5, RZ, RZ, UR5 ;  /* 0x00000005ff057e24 */ /* 0x000fe2000f8e00ff */
[----:B------:R-:W-:Y:S01]  /*1250*/  ULDC.64 UR4, c[0x4][0x70] ;  /* 0x01001c0000047ab9 */ /* 0x000fe20000000a00 */
[----:B------:R-:W-:Y:S01]  /*1260*/  IMAD.U32 R10, RZ, RZ, UR6 ;  /* 0x00000006ff0a7e24 */ /* 0x000fe2000f8e00ff */
[----:B------:R-:W-:Y:S01]  /*1270*/  MOV R7, UR5 ;  /* 0x0000000500077c02 */ /* 0x000fe20008000f00 */
[----:B------:R-:W-:Y:S01]  /*1280*/  IMAD.U32 R6, RZ, RZ, UR4 ;  /* 0x00000004ff067e24 */ /* 0x000fe2000f8e00ff */
[----:B------:R-:W-:Y:S01]  /*1290*/  MOV R8, 0x1e1 ;  /* 0x000001e100087802 */ /* 0x000fe20000000f00 */
[----:B------:R-:W-:-:S02]  /*12a0*/  IMAD.U32 R11, RZ, RZ, UR7 ;  /* 0x00000007ff0b7e24 */ /* 0x000fc4000f8e00ff */
[----:B------:R-:W-:Y:S02]  /*12b0*/  IMAD.MOV.U32 R12, RZ, RZ, 0x1 ;  /* 0x00000001ff0c7424 */ /* 0x000fe400078e00ff */
[----:B0-----:R-:W-:-:S07]  /*12c0*/  IMAD.MOV.U32 R13, RZ, RZ, RZ ;  /* 0x000000ffff0d7224 */ /* 0x001fce00078e00ff */
[----:B------:R-:W-:-:S07]  /*12d0*/  LEPC R20, `(.L_x_13) ;  /* 0x000000001014794e */ /* 0x000fce0000000000 */
[----:B-123-5:R-:W-:Y:S05]  /*12e0*/  CALL.ABS.NOINC R14 ;  /* 0x000000000e007343 */ /* 0x02efea0003c00000 */
.L_x_13:
[----:B------:R-:W-:-:S06]  /*12f0*/  ULOP3.LUT UR4, UR38, 0x1, URZ, 0xfc, !UPT ;  /* 0x0000000126047892 */ /* 0x000fcc000f8efc3f */
[----:B------:R-:W-:-:S04]  /*1300*/  MOV R0, UR4 ;  /* 0x0000000400007c02 */ /* 0x000fc80008000f00 */
[----:B------:R-:W-:-:S13]  /*1310*/  ISETP.NE.AND P0, PT, R0, 0x3, PT ;  /* 0x000000030000780c */ /* 0x000fda0003f05270 */
[----:B------:R-:W-:Y:S05]  /*1320*/  @!P0 BRA `(.L_x_14) ;  /* 0x0000000000048947 */ /* 0x000fea0003800000 */
[----:B------:R-:W-:Y:S01]  /*1330*/  BPT.TRAP 0x1 ;  /* 0x000000040000795c */ /* 0x000fe20000300000 */
.L_x_14:
[----:B-1----:R-:W-:Y:S02]  /*1340*/  IMAD.U32 R3, RZ, RZ, UR37 ;  /* 0x00000025ff037e24 */ /* 0x002fe4000f8e00ff */
[----:B------:R-:W-:-:S03]  /*1350*/  IMAD.U32 R0, RZ, RZ, UR36 ;  /* 0x00000024ff007e24 */ /* 0x000fc6000f8e00ff */
[----:B------:R-:W-:Y:S02]  /*1360*/  LEA R3, R3, UR46, 0x3 ;  /* 0x0000002e03037c11 */ /* 0x000fe4000f8e18ff */
[----:B------:R-:W-:-:S04]  /*1370*/  SHF.L.U32 R0, R0, 0x1f, RZ ;  /* 0x0000001f00007819 */ /* 0x000fc800000006ff */
[----:B------:R0:W1:Y:S01]  /*1380*/  SYNCS.PHASECHK.TRANS64.TRYWAIT P1, [R3+URZ], R0 ;  /* 0x00000000030075a7 */ /* 0x000062000802017f */
[----:B------:R-:W-:Y:S05]  /*1390*/  @!P0 BRA `(.L_x_15) ;  /* 0x0000000000048947 */ /* 0x000fea0003800000 */
[----:B------:R-:W-:Y:S01]  /*13a0*/  BPT.TRAP 0x1 ;  /* 0x000000040000795c */ /* 0x000fe20000300000 */
.L_x_15:
[----:B-1----:R-:W-:Y:S05]  /*13b0*/  @P1 BRA `(.L_x_16) ;  /* 0x0000000000081947 */ /* 0x002fea0003800000 */
[----:B------:R-:W1:Y:S02]  /*13c0*/  SYNCS.PHASECHK.TRANS64.TRYWAIT P1, [R3+URZ], R0 ;  /* 0x00000000030075a7 */ /* 0x000e64000802017f */
[----:B-1----:R-:W-:Y:S05]  /*13d0*/  @!P1 BRA `(.L_x_17) ;  /* 0x000003c000089947 */ /* 0x002fea0003800000 */
.L_x_16:
[----:B------:R-:W-:-:S04]  /*13e0*/  UISETP.LT.AND UP0, UPT, UR43, 0x1, UPT ;  /* 0x000000012b00788c */ /* 0x000fc8000bf01270 */
[----:B------:R-:W-:-:S04]  /*13f0*/  USEL UR4, UR43, 0x1, UP0 ;  /* 0x000000012b047887 */ /* 0x000fc80008000000 */
[----:B------:R-:W-:-:S06]  /*1400*/  UIADD3 UR4, UR43, -UR4, URZ ;  /* 0x800000042b047290 */ /* 0x000fcc000fffe03f */
[----:B01----:R-:W-:Y:S01]  /*1410*/  MOV R0, UR4 ;  /* 0x0000000400007c02 */ /* 0x003fe20008000f00 */
[----:B------:R-:W-:Y:S01]  /*1420*/  IMAD.U32 R3, RZ, RZ, UR4 ;  /* 0x00000004ff037e24 */ /* 0x000fe2000f8e00ff */
[----:B------:R-:W-:Y:S05]  /*1430*/  WARPSYNC.ALL ;  /* 0x0000000000007948 */ /* 0x000fea0003800000 */
[----:B------:R-:W-:Y:S01]  /*1440*/  ISETP.GE.AND P1, PT, R0, 0x1, PT ;  /* 0x000000010000780c */ /* 0x000fe20003f26270 */
[----:B------:R-:W-:Y:S01]  /*1450*/  UIADD3 UR46, UR46, 0x20100, URZ ;  /* 0x000201002e2e7890 */ /* 0x000fe2000fffe03f */
[----:B------:R-:W-:Y:S01]  /*1460*/  WARPGROUP.ARRIVE ;  /* 0x00000000000079c5 */ /* 0x000fe20000000000 */
[----:B------:R-:W-:Y:S01]  /*1470*/  ULOP3.LUT UR4, UR47, 0x10000, URZ, 0xfc, !UPT ;  /* 0x000100002f047892 */ /* 0x000fe2000f8efc3f */
[----:B-----5:R-:W-:Y:S01]  /*1480*/  STL [R1+0xac0], R16 ;  /* 0x000ac01001007387 */ /* 0x020fe20000100800 */
[----:B------:R-:W-:-:S02]  /*1490*/  USHF.R.U32.HI UR46, URZ, 0x4, UR46 ;  /* 0x000000043f2e7899 */ /* 0x000fc4000801162e */
[----:B------:R-:W-:Y:S01]  /*14a0*/  ULEA UR8, UR37, UR4, 0xc ;  /* 0x0000000425087291 */ /* 0x000fe2000f8e603f */
[----:B------:R-:W-:Y:S01]  /*14b0*/  STL [R1+0xabc], R3 ;  /* 0x000abc0301007387 */ /* 0x000fe20000100800 */
[----:B------:R-:W-:Y:S01]  /*14c0*/  ULOP3.LUT UR5, UR46, 0x3fff, URZ, 0xc0, !UPT ;  /* 0x00003fff2e057892 */ /* 0x000fe2000f8ec03f */
[----:B------:R-:W-:Y:S01]  /*14d0*/  UMOV UR9, 0x40000040 ;  /* 0x4000004000097882 */ /* 0x000fe20000000000 */
[----:B------:R-:W-:Y:S02]  /*14e0*/  UMOV UR11, 0x40000040 ;  /* 0x40000040000b7882 */ /* 0x000fe40000000000 */
[----:B------:R-:W-:Y:S01]  /*14f0*/  ULOP3.LUT UR5, UR5, 0x10000, URZ, 0xfc, !UPT ;  /* 0x0001000005057892 */ /* 0x000fe2000f8efc3f */
[----:B------:R-:W-:Y:S01]  /*1500*/  STL [R1+0xab8], R2 ;  /* 0x000ab80201007387 */ /* 0x000fe20000100800 */
[----:B------:R-:W-:Y:S02]  /*1510*/  UIADD3 UR12, UR8, 0x400, URZ ;  /* 0x00000400080c7890 */ /* 0x000fe4000fffe03f */
[----:B------:R-:W-:Y:S01]  /*1520*/  ULEA UR6, UR37, UR5, 0xb ;  /* 0x0000000525067291 */ /* 0x000fe2000f8e583f */
[----:B------:R-:W-:Y:S01]  /*1530*/  UMOV UR15, UR11 ;  /* 0x0000000b000f7c82 */ /* 0x000fe20008000000 */
[----:B------:R-:W-:-:S05]  /*1540*/  UMOV UR13, 0x40000040 ;  /* 0x40000040000d7882 */ /* 0x000fca0000000000 */
[----:B------:R-:W-:Y:S02]  /*1550*/  UMOV UR10, UR6 ;  /* 0x00000006000a7c82 */ /* 0x000fe40008000000 */
[----:B------:R-:W-:Y:S01]  /*1560*/  HGMMA.64x256x16.F32 R24, gdesc[UR8], RZ, !UPT, gsb0 ;  /* 0x03e00000081879f0 */ /* 0x000fe2000c0008ff */
[----:B------:R-:W-:Y:S02]  /*1570*/  UMOV UR14, UR10 ;  /* 0x0000000a000e7c82 */ /* 0x000fe40008000000 */
[----:B------:R-:W-:Y:S02]  /*1580*/  WARPGROUP.DEPBAR.LE gsb0, 0x0 ;  /* 0x00008000000079c5 */ /* 0x000fe40000010000 */
[----:B------:R-:W-:Y:S04]  /*1590*/  STL.64 [R1+0x400], R24 ;  /* 0x0004001801007387 */ /* 0x000fe80000100a00 */
        /* <DEDUP_REMOVED lines=62> */
[----:B------:R0:W-:Y:S02]  /*1980*/  STL.64 [R1+0x5f8], R150 ;  /* 0x0005f89601007387 */ /* 0x0001e40000100a00 */
[----:B0-----:R-:W-:-:S06]  /*1990*/  WARPGROUP.ARRIVE ;  /* 0x00000000000079c5 */ /* 0x001fcc0000000000 */
[----:B------:R-:W-:Y:S01]  /*19a0*/  HGMMA.64x256x16.F32 R24, gdesc[UR12], RZ, !UPT, gsb0 ;  /* 0x03e000000c1879f0 */ /* 0x000fe2000c0008ff */
[----:B------:R-:W-:Y:S01]  /*19b0*/  UIADD3 UR12, UR8, 0x800, URZ ;  /* 0x00000800080c7890 */ /* 0x000fe2000fffe03f */
[----:B------:R-:W-:Y:S01]  /*19c0*/  UMOV UR14, UR10 ;  /* 0x0000000a000e7c82 */ /* 0x000fe20008000000 */
[----:B------:R-:W-:Y:S01]  /*19d0*/  UMOV UR15, UR11 ;  /* 0x0000000b000f7c82 */ /* 0x000fe20008000000 */
[----:B------:R-:W-:Y:S01]  /*19e0*/  UMOV UR13, 0x40000040 ;  /* 0x40000040000d7882 */ /* 0x000fe20000000000 */
        /* <DEDUP_REMOVED lines=72> */
[----:B------:R-:W-:Y:S01]  /*1e70*/  STL.64 [R1], R24 ;  /* 0x0000001801007387 */ /* 0x000fe20000100a00 */
[----:B------:R-:W-:Y:S01]  /*1e80*/  IMAD.MOV.U32 R235, RZ, RZ, R45 ;  /* 0x000000ffffeb7224 */ /* 0x000fe200078e002d */
[----:B------:R-:W-:Y:S01]  /*1e90*/  MOV R234, R46 ;  /* 0x0000002e00ea7202 */ /* 0x000fe20000000f00 */
[----:B------:R-:W-:Y:S01]  /*1ea0*/  IMAD.MOV.U32 R233, RZ, RZ, R47 ;  /* 0x000000ffffe97224 */ /* 0x000fe200078e002f */
[----:B------:R-:W-:Y:S01]  /*1eb0*/  STL.64 [R1+0x8], R26 ;  /* 0x0000081a01007387 */ /* 0x000fe20000100a00 */
        /* <DEDUP_REMOVED lines=83> */
[----:B--2---:R-:W-:Y:S01]  /*23f0*/  MOV R4, R148 ;  /* 0x0000009400047202 */ /* 0x004fe20000000f00 */
[----:B------:R-:W-:Y:S01]  /*2400*/  IMAD.MOV.U32 R169, RZ, RZ, R111 ;  /* 0x000000ffffa97224 */ /* 0x000fe200078e006f */
[----:B------:R0:W-:Y:S01]  /*2410*/  STL [R1+0x50], R44 ;  /* 0x0000502c01007387 */ /* 0x0001e20000100800 */
[----:B------:R-:W-:Y:S01]  /*2420*/  IMAD.MOV.U32 R167, RZ, RZ, R113 ;  /* 0x000000ffffa77224 */ /* 0x000fe200078e0071 */
[----:B------:R-:W-:Y:S01]  /*2430*/  MOV R0, R151 ;  /* 0x0000009700007202 */ /* 0x000fe20000000f00 */
[----:B------:R-:W-:-:S02]  /*2440*/  IMAD.MOV.U32 R166, RZ, RZ, R114 ;  /* 0x000000ffffa67224 */ /* 0x000fc400078e0072 */
[----:B------:R-:W-:Y:S02]  /*2450*/  IMAD.MOV.U32 R164, RZ, RZ, R116 ;  /* 0x000000ffffa47224 */ /* 0x000fe400078e0074 */
[----:B------:R-:W-:Y:S02]  /*2460*/  IMAD.MOV.U32 R163, RZ, RZ, R117 ;  /* 0x000000ffffa37224 */ /* 0x000fe400078e0075 */
[----:B------:R-:W-:Y:S02]  /*2470*/  IMAD.MOV.U32 R161, RZ, RZ, R119 ;  /* 0x000000ffffa17224 */ /* 0x000fe400078e0077 */
[----:B------:R-:W-:Y:S02]  /*2480*/  IMAD.MOV.U32 R160, RZ, RZ, R120 ;  /* 0x000000ffffa07224 */ /* 0x000fe400078e0078 */
[----:B------:R-:W-:Y:S02]  /*2490*/  IMAD.MOV.U32 R158, RZ, RZ, R122 ;  /* 0x000000ffff9e7224 */ /* 0x000fe400078e007a */
        /* <DEDUP_REMOVED lines=8> */
[----:B---3--:R-:W-:Y:S02]  /*2520*/  IMAD.MOV.U32 R17, RZ, RZ, R135 ;  /* 0x000000ffff117224 */ /* 0x008fe400078e0087 */
        /* <DEDUP_REMOVED lines=10> */
[----:B0-----:R-:W-:-:S06]  /*25d0*/  WARPGROUP.ARRIVE ;  /* 0x00000000000079c5 */ /* 0x001fcc0000000000 */
[----:B------:R-:W-:Y:S03]  /*25e0*/  HGMMA.64x256x16.F32 R24, gdesc[UR12], RZ, !UPT, gsb0 ;  /* 0x03e000000c1879f0 */ /* 0x000fe6000c0008ff */
        /* <DEDUP_REMOVED lines=64> */
[----:B------:R0:W-:Y:S04]  /*29f0*/  STL.64 [R1+0xf20], R24 ;  /* 0x000f201801007387 */ /* 0x0001e80000100a00 */
[----:B0-----:R-:W2:Y:S04]  /*2a00*/  LDL.LU R24, [R1+0x400] ;  /* 0x0004000001187983 */ /* 0x001ea80000300800 */
[----:B------:R-:W2:Y:S04]  /*2a10*/  LDL.LU R25, [R1+0x404] ;  /* 0x0004040001197983 */ /* 0x000ea80000300800 */
        /* <DEDUP_REMOVED lines=125> */
[----:B------:R-:W2:Y:S01]  /*31f0*/  LDL.LU R151, [R1+0x5fc] ;  /* 0x0005fc0001977983 */ /* 0x000ea20000300800 */
[----:B------:R-:W-:-:S02]  /*3200*/  UIADD3 UR12, UR8, 0x2, URZ ;  /* 0x00000002080c7890 */ /* 0x000fc4000fffe03f */
[----:B------:R-:W-:Y:S01]  /*3210*/  UIADD3 UR14, UR6, 0x2, URZ ;  /* 0x00000002060e7890 */ /* 0x000fe2000fffe03f */
[----:B------:R-:W-:Y:S01]  /*3220*/  UMOV UR13, 0x40000040 ;  /* 0x40000040000d7882 */ /* 0x000fe20000000000 */
[----:B------:R-:W-:Y:S01]  /*3230*/  UMOV UR15, 0x40000040 ;  /* 0x40000040000f7882 */ /* 0x000fe20000000000 */
[----:B--2---:R-:W-:-:S06]  /*3240*/  WARPGROUP.ARRIVE ;  /* 0x00000000000079c5 */ /* 0x004fcc0000000000 */
[----:B------:R-:W-:Y:S03]  /*3250*/  HGMMA.64x256x16.F32 R24, gdesc[UR12], R24, gsb0 ;  /* 0x03e000000c1879f0 */ /* 0x000fe60008000818 */
[----:B------:R-:W-:Y:S02]  /*3260*/  WARPGROUP.DEPBAR.LE gsb0, 0x0 ;  /* 0x00008000000079c5 */ /* 0x000fe40000010000 */
[----:B------:R0:W-:Y:S04]  /*3270*/  STL.64 [R1+0x400], R24 ;  /* 0x0004001801007387 */ /* 0x0001e80000100a00 */
        /* <DEDUP_REMOVED lines=63> */
[----:B0-----:R-:W4:Y:S04]  /*3670*/  LDL.LU R24, [R1] ;  /* 0x0000000001187983 */ /* 0x001f280000300800 */
[----:B------:R-:W4:Y:S04]  /*3680*/  LDL.LU R25, [R1+0x4] ;  /* 0x0000040001197983 */ /* 0x000f280000300800 */
[----:B-1----:R-:W4:Y:S04]  /*3690*/  LDL.LU R26, [R1+0x8] ;  /* 0x00000800011a7983 */ /* 0x002f280000300800 */
[----:B------:R-:W4:Y:S04]  /*36a0*/  LDL.LU R27, [R1+0xc] ;  /* 0x00000c00011b7983 */ /* 0x000f280000300800 */
[----:B--2---:R-:W2:Y:S04]  /*36b0*/  LDL.LU R28, [R1+0x10] ;  /* 0x00001000011c7983 */ /* 0x004ea80000300800 */
[----:B------:R-:W2:Y:S04]  /*36c0*/  LDL.LU R29, [R1+0x14] ;  /* 0x00001400011d7983 */ /* 0x000ea80000300800 */
[----:B---3--:R-:W3:Y:S04]  /*36d0*/  LDL.LU R30, [R1+0x18] ;  /* 0x00001800011e7983 */ /* 0x008ee80000300800 */
[----:B------:R-:W3:Y:S04]  /*36e0*/  LDL.LU R31, [R1+0x1c] ;  /* 0x00001c00011f7983 */ /* 0x000ee80000300800 */
[----:B----4-:R-:W4:Y:S04]  /*36f0*/  LDL.LU R32, [R1+0x20] ;  /* 0x0000200001207983 */ /* 0x010f280000300800 */
[----:B------:R-:W4:Y:S04]  /*3700*/  LDL.LU R33, [R1+0x24] ;  /* 0x0000240001217983 */ /* 0x000f280000300800 */
[----:B------:R-:W2:Y:S04]  /*3710*/  LDL.LU R34, [R1+0x28] ;  /* 0x0000280001227983 */ /* 0x000ea80000300800 */
[----:B------:R-:W2:Y:S04]  /*3720*/  LDL.LU R35, [R1+0x2c] ;  /* 0x00002c0001237983 */ /* 0x000ea80000300800 */
[----:B------:R-:W3:Y:S04]  /*3730*/  LDL.LU R36, [R1+0x30] ;  /* 0x0000300001247983 */ /* 0x000ee80000300800 */
[----:B------:R-:W3:Y:S04]  /*3740*/  LDL.LU R37, [R1+0x34] ;  /* 0x0000340001257983 */ /* 0x000ee80000300800 */
[----:B------:R-:W4:Y:S04]  /*3750*/  LDL.LU R38, [R1+0x38] ;  /* 0x0000380001267983 */ /* 0x000f280000300800 */
[----:B------:R-:W4:Y:S04]  /*3760*/  LDL.LU R39, [R1+0x3c] ;  /* 0x00003c0001277983 */ /* 0x000f280000300800 */
[----:B------:R-:W2:Y:S04]  /*3770*/  LDL.LU R40, [R1+0x40] ;  /* 0x0000400001287983 */ /* 0x000ea80000300800 */
[----:B------:R-:W2:Y:S04]  /*3780*/  LDL.LU R41, [R1+0x44] ;  /* 0x0000440001297983 */ /* 0x000ea80000300800 */
[----:B------:R-:W3:Y:S04]  /*3790*/  LDL.LU R42, [R1+0x48] ;  /* 0x00004800012a7983 */ /* 0x000ee80000300800 */
[----:B------:R-:W3:Y:S04]  /*37a0*/  LDL.LU R43, [R1+0x4c] ;  /* 0x00004c00012b7983 */ /* 0x000ee80000300800 */
[----:B------:R-:W4:Y:S01]  /*37b0*/  LDL.LU R44, [R1+0x50] ;  /* 0x00005000012c7983 */ /* 0x000f220000300800 */
        /* <DEDUP_REMOVED lines=134> */
[----:B------:R-:W-:-:S02]  /*4020*/  IMAD.MOV.U32 R51, RZ, RZ, R229 ;  /* 0x000000ffff337224 */ /* 0x000fc400078e00e5 */
[----:B------:R-:W-:Y:S01]  /*4030*/  IMAD.MOV.U32 R48, RZ, RZ, R232 ;  /* 0x000000ffff307224 */ /* 0x000fe200078e00e8 */
[----:B------:R-:W-:Y:S01]  /*4040*/  STL.64 [R1+0x1218], R86 ;  /* 0x0012185601007387 */ /* 0x000fe20000100a00 */
[----:B------:R-:W-:Y:S02]  /*4050*/  IMAD.MOV.U32 R49, RZ, RZ, R231 ;  /* 0x000000ffff317224 */ /* 0x000fe400078e00e7 */
[----:B------:R-:W-:Y:S01]  /*4060*/  IMAD.MOV.U32 R46, RZ, RZ, R234 ;  /* 0x000000ffff2e7224 */ /* 0x000fe200078e00ea */
[----:B------:R-:W-:Y:S01]  /*4070*/  STL.64 [R1+0x1210], R84 ;  /* 0x0012105401007387 */ /* 0x000fe20000100a00 */
[----:B------:R-:W-:-:S03]  /*4080*/  IMAD.MOV.U32 R45, RZ, RZ, R235 ;  /* 0x000000ffff2d7224 */ /* 0x000fc600078e00eb */
        /* <DEDUP_REMOVED lines=19> */
[----:B----4-:R-:W-:Y:S04]  /*41c0*/  STL.64 [R1+0x1170], R44 ;  /* 0x0011702c01007387 */ /* 0x010fe80000100a00 */
[----:B---3--:R-:W-:Y:S04]  /*41d0*/  STL.64 [R1+0x1168], R42 ;  /* 0x0011682a01007387 */ /* 0x008fe80000100a00 */
[----:B--2---:R-:W-:Y:S04]  /*41e0*/  STL.64 [R1+0x1160], R40 ;  /* 0x0011602801007387 */ /* 0x004fe80000100a00 */
        /* <DEDUP_REMOVED lines=8> */
[----:B0-----:R-:W2:Y:S04]  /*4270*/  LDL.LU.64 R24, [R1+0x200] ;  /* 0x0002000001187983 */ /* 0x001ea80000300a00 */
[----:B------:R-:W2:Y:S04]  /*4280*/  LDL.LU.64 R26, [R1+0x208] ;  /* 0x00020800011a7983 */ /* 0x000ea80000300a00 */
        /* <DEDUP_REMOVED lines=61> */
[----:B------:R-:W2:Y:S01]  /*4660*/  LDL.LU.64 R150, [R1+0x3f8] ;  /* 0x0003f80001967983 */ /* 0x000ea20000300a00 */
[----:B------:R-:W-:Y:S01]  /*4670*/  UIADD3 UR12, UR8, 0x402, URZ ;  /* 0x00000402080c7890 */ /* 0x000fe2000fffe03f */
[----:B------:R-:W-:Y:S01]  /*4680*/  UMOV UR13, 0x40000040 ;  /* 0x40000040000d7882 */ /* 0x000fe20000000000 */
[----:B--2---:R-:W-:-:S07]  /*4690*/  WARPGROUP.ARRIVE ;  /* 0x00000000000079c5 */ /* 0x004fce0000000000 */
[----:B------:R-:W-:Y:S03]  /*46a0*/  HGMMA.64x256x16.F32 R24, gdesc[UR12], R24, gsb0 ;  /* 0x03e000000c1879f0 */ /* 0x000fe60008000818 */
[----:B------:R-:W-:Y:S02]  /*46b0*/  WARPGROUP.DEPBAR.LE gsb0, 0x0 ;  /* 0x00008000000079c5 */ /* 0x000fe40000010000 */
        /* <DEDUP_REMOVED lines=84> */
[----:B------:R0:W-:Y:S01]  /*4c00*/  STL.64 [R1+0x2a8], R66 ;  /* 0x0002a84201007387 */ /* 0x0001e20000100a00 */
[----:B------:R-:W-:Y:S01]  /*4c10*/  IMAD.MOV.U32 R152, RZ, RZ, R88 ;  /* 0x000000ffff987224 */ /* 0x000fe200078e0058 */
[----:B------:R-:W-:Y:S01]  /*4c20*/  MOV R197, R86 ;  /* 0x0000005600c57202 */ /* 0x000fe20000000f00 */
[----:B------:R-:W-:Y:S01]  /*4c30*/  IMAD.MOV.U32 R196, RZ, RZ, R87 ;  /* 0x000000ffffc47224 */ /* 0x000fe200078e0057 */
[----:B------:R-:W2:Y:S01]  /*4c40*/  LDL.LU.64 R150, [R1+0x1318] ;  /* 0x0013180001967983 */ /* 0x000ea20000300a00 */
        /* <DEDUP_REMOVED lines=86> */
[----:B------:R-:W-:Y:S04]  /*51b0*/  STL.64 [R1], R24 ;  /* 0x0000001801007387 */ /* 0x000fe80000100a00 */
        /* <DEDUP_REMOVED lines=319> */
[----:B------:R4:W-:Y:S04]  /*65b0*/  STL [R1+0x5a0], R128 ;  /* 0x0005a08001007387 */ /* 0x0009e80000100800 */
[----:B0-----:R-:W4:Y:S04]  /*65c0*/  LDL.LU.64 R24, [R1] ;  /* 0x0000000001187983 */ /* 0x001f280000300a00 */
[----:B-1----:R-:W4:Y:S04]  /*65d0*/  LDL.LU.64 R26, [R1+0x8] ;  /* 0x00000800011a7983 */ /* 0x002f280000300a00 */
[----:B--2---:R-:W2:Y:S04]  /*65e0*/  LDL.LU.64 R28, [R1+0x10] ;  /* 0x00001000011c7983 */ /* 0x004ea80000300a00 */
[----:B---3--:R-:W3:Y:S04]  /*65f0*/  LDL.LU.64 R30, [R1+0x18] ;  /* 0x00001800011e7983 */ /* 0x008ee80000300a00 */
[----:B----4-:R-:W4:Y:S04]  /*6600*/  LDL.LU.64 R32, [R1+0x20] ;  /* 0x0000200001207983 */ /* 0x010f280000300a00 */
[----:B------:R-:W2:Y:S04]  /*6610*/  LDL.LU.64 R34, [R1+0x28] ;  /* 0x0000280001227983 */ /* 0x000ea80000300a00 */
[----:B------:R-:W3:Y:S04]  /*6620*/  LDL.LU.64 R36, [R1+0x30] ;  /* 0x0000300001247983 */ /* 0x000ee80000300a00 */
[----:B------:R-:W4:Y:S04]  /*6630*/  LDL.LU.64 R38, [R1+0x38] ;  /* 0x0000380001267983 */ /* 0x000f280000300a00 */
        /* <DEDUP_REMOVED lines=39> */
[----:B------:R-:W2:Y:S01]  /*68b0*/  LDL.LU.64 R118, [R1+0x178] ;  /* 0x0001780001767983 */ /* 0x000ea20000300a00 */
[----:B------:R-:W-:-:S03]  /*68c0*/  MOV R16, R129 ;  /* 0x0000008100107202 */ /* 0x000fc60000000f00 */
[----:B------:R-:W3:Y:S01]  /*68d0*/  LDL.LU.64 R120, [R1+0x180] ;  /* 0x0001800001787983 */ /* 0x000ee20000300a00 */
[----:B------:R-:W-:-:S03]  /*68e0*/  IMAD.MOV.U32 R3, RZ, RZ, R130 ;  /* 0x000000ffff037224 */ /* 0x000fc600078e0082 */
[----:B------:R-:W4:Y:S01]  /*68f0*/  LDL.LU.64 R122, [R1+0x188] ;  /* 0x00018800017a7983 */ /* 0x000f220000300a00 */
[----:B------:R-:W-:-:S03]  /*6900*/  IMAD.MOV.U32 R2, RZ, RZ, R131 ;  /* 0x000000ffff027224 */ /* 0x000fc600078e0083 */
[----:B------:R-:W2:Y:S01]  /*6910*/  LDL.LU.64 R124, [R1+0x190] ;  /* 0x00019000017c7983 */ /* 0x000ea20000300a00 */
[----:B------:R-:W-:Y:S01]  /*6920*/  MOV R235, R132 ;  /* 0x0000008400eb7202 */ /* 0x000fe20000000f00 */
[----:B------:R-:W-:Y:S02]  /*6930*/  IMAD.MOV.U32 R234, RZ, RZ, R133 ;  /* 0x000000ffffea7224 */ /* 0x000fe400078e0085 */
[----:B------:R-:W3:Y:S01]  /*6940*/  LDL.LU.64 R126, [R1+0x198] ;  /* 0x00019800017e7983 */ /* 0x000ee20000300a00 */
[----:B------:R-:W-:Y:S01]  /*6950*/  IMAD.MOV.U32 R233, RZ, RZ, R134 ;  /* 0x000000ffffe97224 */ /* 0x000fe200078e0086 */
[----:B------:R-:W-:Y:S02]  /*6960*/  MOV R232, R135 ;  /* 0x0000008700e87202 */ /* 0x000fe40000000f00 */
[----:B------:R-:W4:Y:S01]  /*6970*/  LDL.LU.64 R128, [R1+0x1a0] ;  /* 0x0001a00001807983 */ /* 0x000f220000300a00 */
[----:B------:R-:W-:-:S03]  /*6980*/  IMAD.MOV.U32 R231, RZ, RZ, R136 ;  /* 0x000000ffffe77224 */ /* 0x000fc600078e0088 */
[----:B------:R-:W2:Y:S01]  /*6990*/  LDL.LU.64 R130, [R1+0x1a8] ;  /* 0x0001a80001827983 */ /* 0x000ea20000300a00 */
[----:B------:R-:W-:Y:S01]  /*69a0*/  IMAD.MOV.U32 R230, RZ, RZ, R137 ;  /* 0x000000ffffe67224 */ /* 0x000fe200078e0089 */
[----:B------:R-:W-:Y:S02]  /*69b0*/  MOV R229, R138 ;  /* 0x0000008a00e57202 */ /* 0x000fe40000000f00 */
[----:B------:R-:W3:Y:S01]  /*69c0*/  LDL.LU.64 R132, [R1+0x1b0] ;  /* 0x0001b00001847983 */ /* 0x000ee20000300a00 */
[----:B------:R-:W-:Y:S01]  /*69d0*/  IMAD.MOV.U32 R228, RZ, RZ, R139 ;  /* 0x000000ffffe47224 */ /* 0x000fe200078e008b */
[----:B------:R-:W-:Y:S02]  /*69e0*/  MOV R226, R141 ;  /* 0x0000008d00e27202 */ /* 0x000fe40000000f00 */
[----:B------:R-:W4:Y:S01]  /*69f0*/  LDL.LU.64 R134, [R1+0x1b8] ;  /* 0x0001b80001867983 */ /* 0x000f220000300a00 */
[----:B------:R-:W-:-:S03]  /*6a00*/  IMAD.MOV.U32 R227, RZ, RZ, R140 ;  /* 0x000000ffffe37224 */ /* 0x000fc600078e008c */
[----:B------:R-:W2:Y:S01]  /*6a10*/  LDL.LU.64 R136, [R1+0x1c0] ;  /* 0x0001c00001887983 */ /* 0x000ea20000300a00 */
[----:B------:R-:W-:Y:S01]  /*6a20*/  IMAD.MOV.U32 R225, RZ, RZ, R142 ;  /* 0x000000ffffe17224 */ /* 0x000fe200078e008e */
[----:B------:R-:W-:Y:S01]  /*6a30*/  MOV R223, R144 ;  /* 0x0000009000df7202 */ /* 0x000fe20000000f00 */
[----:B------:R-:W-:Y:S01]  /*6a40*/  IMAD.MOV.U32 R224, RZ, RZ, R143 ;  /* 0x000000ffffe07224 */ /* 0x000fe200078e008f */
        /* <DEDUP_REMOVED lines=10> */
[----:B------:R-:W-:-:S03]  /*6af0*/  IMAD.MOV.U32 R216, RZ, RZ, R151 ;  /* 0x000000ffffd87224 */ /* 0x000fc600078e0097 */
[----:B------:R-:W4:Y:S04]  /*6b00*/  LDL.LU.64 R146, [R1+0x1e8] ;  /* 0x0001e80001927983 */ /* 0x000f280000300a00 */
[----:B------:R-:W2:Y:S04]  /*6b10*/  LDL.LU.64 R148, [R1+0x1f0] ;  /* 0x0001f00001947983 */ /* 0x000ea80000300a00 */
[----:B------:R-:W3:Y:S04]  /*6b20*/  LDL.LU.64 R150, [R1+0x1f8] ;  /* 0x0001f80001967983 */ /* 0x000ee80000300a00 */
[----:B---3--:R-:W-:Y:S04]  /*6b30*/  STL.64 [R1+0xf18], R150 ;  /* 0x000f189601007387 */ /* 0x008fe80000100a00 */
[----:B--2---:R-:W-:Y:S04]  /*6b40*/  STL.64 [R1+0xf10], R148 ;  /* 0x000f109401007387 */ /* 0x004fe80000100a00 */
[----:B----4-:R-:W-:Y:S04]  /*6b50*/  STL.64 [R1+0xf08], R146 ;  /* 0x000f089201007387 */ /* 0x010fe80000100a00 */
        /* <DEDUP_REMOVED lines=112> */
[----:B------:R-:W-:Y:S01]  /*7260*/  IMAD.MOV.U32 R215, RZ, RZ, R0 ;  /* 0x000000ffffd77224 */ /* 0x000fe200078e0000 */
[----:B------:R-:W-:Y:S01]  /*7270*/  UIADD3 UR12, UR8, 0x404, URZ ;  /* 0x00000404080c7890 */ /* 0x000fe2000fffe03f */
[----:B------:R-:W-:Y:S01]  /*7280*/  UMOV UR13, 0x40000040 ;  /* 0x40000040000d7882 */ /* 0x000fe20000000000 */
        /* <DEDUP_REMOVED lines=24> */
[----:B------:R-:W-:Y:S01]  /*7410*/  STL.64 [R1+0xd58], R38 ;  /* 0x000d582601007387 */ /* 0x000fe20000100a00 */
[----:B--2---:R-:W-:-:S06]  /*7420*/  WARPGROUP.ARRIVE ;  /* 0x00000000000079c5 */ /* 0x004fcc0000000000 */
[----:B------:R-:W-:Y:S01]  /*7430*/  HGMMA.64x256x16.F32 R88, gdesc[UR12], R88, gsb0 ;  /* 0x03e000000c5879f0 */ /* 0x000fe20008000858 */
[----:B------:R-:W-:Y:S04]  /*7440*/  STL.64 [R1+0xd50], R36 ;  /* 0x000d502401007387 */ /* 0x000fe80000100a00 */
[----:B------:R-:W-:Y:S04]  /*7450*/  STL.64 [R1+0xd48], R34 ;  /* 0x000d482201007387 */ /* 0x000fe80000100a00 */
[----:B------:R-:W-:Y:S04]  /*7460*/  STL.64 [R1+0xd40], R32 ;  /* 0x000d402001007387 */ /* 0x000fe80000100a00 */
[----:B------:R-:W-:Y:S04]  /*7470*/  STL.64 [R1+0xd38], R30 ;  /* 0x000d381e01007387 */ /* 0x000fe80000100a00 */
[----:B------:R-:W-:Y:S04]  /*7480*/  STL.64 [R1+0xd30], R28 ;  /* 0x000d301c01007387 */ /* 0x000fe80000100a00 */
[----:B------:R-:W-:Y:S04]  /*7490*/  STL.64 [R1+0xd28], R26 ;  /* 0x000d281a01007387 */ /* 0x000fe80000100a00 */
[----:B------:R-:W-:Y:S04]  /*74a0*/  STL.64 [R1+0xd20], R24 ;  /* 0x000d201801007387 */ /* 0x000fe80000100a00 */
[----:B------:R-:W-:Y:S04]  /*74b0*/  STL [R1+0xb1c], R216 ;  /* 0x000b1cd801007387 */ /* 0x000fe80000100800 */
        /* <DEDUP_REMOVED lines=21> */
[----:B------:R-:W-:Y:S01]  /*7610*/  STL [R1+0xac4], R16 ;  /* 0x000ac41001007387 */ /* 0x000fe20000100800 */
[----:B------:R-:W-:-:S03]  /*7620*/  WARPGROUP.DEPBAR.LE gsb0, 0x0 ;  /* 0x00008000000079c5 */ /* 0x000fc60000010000 */
        /* <DEDUP_REMOVED lines=139> */
[----:B------:R-:W-:Y:S01]  /*7ee0*/  STL.64 [R1+0x30], R36 ;  /* 0x0000302401007387 */ /* 0x000fe20000100a00 */
[----:B------:R-:W-:-:S03]  /*7ef0*/  MOV R4, R150 ;  /* 0x0000009600047202 */ /* 0x000fc60000000f00 */
[----:B------:R-:W-:Y:S01]  /*7f00*/  STL.64 [R1+0x38], R38 ;  /* 0x0000382601007387 */ /* 0x000fe20000100a00 */
[----:B------:R-:W-:-:S03]  /*7f10*/  IMAD.MOV.U32 R0, RZ, RZ, R151 ;  /* 0x000000ffff007224 */ /* 0x000fc600078e0097 */
[----:B------:R-:W-:Y:S01]  /*7f20*/  STL.64 [R1+0x40], R40 ;  /* 0x0000402801007387 */ /* 0x000fe20000100a00 */
[----:B------:R-:W-:-:S03]  /*7f30*/  IMAD.MOV.U32 R6, RZ, RZ, R148 ;  /* 0x000000ffff067224 */ /* 0x000fc600078e0094 */
[----:B------:R-:W-:Y:S01]  /*7f40*/  STL.64 [R1+0x48], R42 ;  /* 0x0000482a01007387 */ /* 0x000fe20000100a00 */
[----:B------:R-:W-:Y:S01]  /*7f50*/  IMAD.MOV.U32 R5, RZ, RZ, R149 ;  /* 0x000000ffff057224 */ /* 0x000fe200078e0095 */
[----:B------:R-:W-:Y:S02]  /*7f60*/  MOV R7, R147 ;  /* 0x0000009300077202 */ /* 0x000fe40000000f00 */
[----:B------:R0:W-:Y:S01]  /*7f70*/  STL [R1+0x50], R44 ;  /* 0x0000502c01007387 */ /* 0x0001e20000100800 */
[----:B------:R-:W-:Y:S01]  /*7f80*/  IMAD.MOV.U32 R8, RZ, RZ, R146 ;  /* 0x000000ffff087224 */ /* 0x000fe200078e0092 */
[----:B------:R-:W-:Y:S02]  /*7f90*/  MOV R10, R144 ;  /* 0x00000090000a7202 */ /* 0x000fe40000000f00 */
[----:B------:R-:W2:Y:S01]  /*7fa0*/  LDL.LU.64 R150, [R1+0xd18] ;  /* 0x000d180001967983 */ /* 0x000ea20000300a00 */
[----:B------:R-:W-:-:S03]  /*7fb0*/  IMAD.MOV.U32 R9, RZ, RZ, R145 ;  /* 0x000000ffff097224 */ /* 0x000fc600078e0091 */
[----:B------:R-:W2:Y:S01]  /*7fc0*/  LDL.LU.64 R148, [R1+0xd10] ;  /* 0x000d100001947983 */ /* 0x000ea20000300a00 */
[----:B------:R-:W-:Y:S01]  /*7fd0*/  IMAD.MOV.U32 R12, RZ, RZ, R142 ;  /* 0x000000ffff0c7224 */ /* 0x000fe200078e008e */
[----:B------:R-:W-:Y:S01]  /*7fe0*/  MOV R13, R141 ;  /* 0x0000008d000d7202 */ /* 0x000fe20000000f00 */
[----:B------:R-:W-:Y:S01]  /*7ff0*/  IMAD.MOV.U32 R11, RZ, RZ, R143 ;  /* 0x000000ffff0b7224 */ /* 0x000fe200078e008f */
[----:B------:R-:W2:Y:S01]  /*8000*/  LDL.LU.64 R146, [R1+0xd08] ;  /* 0x000d080001927983 */ /* 0x000ea20000300a00 */
        /* <DEDUP_REMOVED lines=14> */
[----:B-1----:R-:W-:Y:S01]  /*80f0*/  IMAD.MOV.U32 R214, RZ, RZ, R130 ;  /* 0x000000ffffd67224 */ /* 0x002fe200078e0082 */
        /* <DEDUP_REMOVED lines=169> */
[----:B0-----:R-:W2:Y:S04]  /*8b90*/  LDL.LU R108, [R1] ;  /* 0x00000000016c7983 */ /* 0x001ea80000300800 */
        /* <DEDUP_REMOVED lines=19> */
[----:B------:R-:W3:Y:S01]  /*8cd0*/  LDL.LU R128, [R1+0x50] ;  /* 0x0000500001807983 */ /* 0x000ee20000300800 */
[----:B------:R-:W-:Y:S01]  /*8ce0*/  IMAD.MOV.U32 R129, RZ, RZ, R216 ;  /* 0x000000ffff817224 */ /* 0x000fe200078e00d8 */
[----:B------:R-:W-:Y:S01]  /*8cf0*/  MOV R130, R217 ;  /* 0x000000d900827202 */ /* 0x000fe20000000f00 */
[----:B------:R-:W-:Y:S01]  /*8d00*/  IMAD.MOV.U32 R131, RZ, RZ, R218 ;  /* 0x000000ffff837224 */ /* 0x000fe200078e00da */
[----:B------:R-:W4:Y:S01]  /*8d10*/  LDL.LU R216, [R1+0xb1c] ;  /* 0x000b1c0001d87983 */ /* 0x000f220000300800 */
[----:B------:R-:W-:Y:S01]  /*8d20*/  IMAD.MOV.U32 R132, RZ, RZ, R219 ;  /* 0x000000ffff847224 */ /* 0x000fe200078e00db */
[----:B------:R-:W-:-:S02]  /*8d30*/  MOV R133, R220 ;  /* 0x000000dc00857202 */ /* 0x000fc40000000f00 */
[----:B------:R-:W4:Y:S01]  /*8d40*/  LDL.LU R217, [R1+0xb18] ;  /* 0x000b180001d97983 */ /* 0x000f220000300800 */
[----:B------:R-:W-:-:S03]  /*8d50*/  IMAD.MOV.U32 R134, RZ, RZ, R221 ;  /* 0x000000ffff867224 */ /* 0x000fc600078e00dd */
[----:B------:R-:W4:Y:S01]  /*8d60*/  LDL.LU R218, [R1+0xb14] ;  /* 0x000b140001da7983 */ /* 0x000f220000300800 */
[----:B------:R-:W-:-:S03]  /*8d70*/  IMAD.MOV.U32 R135, RZ, RZ, R222 ;  /* 0x000000ffff877224 */ /* 0x000fc600078e00de */
[----:B------:R-:W4:Y:S01]  /*8d80*/  LDL.LU R219, [R1+0xb10] ;  /* 0x000b100001db7983 */ /* 0x000f220000300800 */
[----:B------:R-:W-:-:S03]  /*8d90*/  MOV R136, R223 ;  /* 0x000000df00887202 */ /* 0x000fc60000000f00 */
        /* <DEDUP_REMOVED lines=23> */
[----:B------:R-:W-:Y:S01]  /*8f10*/  MOV R148, R235 ;  /* 0x000000eb00947202 */ /* 0x000fe20000000f00 */
[----:B------:R-:W-:Y:S02]  /*8f20*/  IMAD.MOV.U32 R150, RZ, RZ, R3 ;  /* 0x000000ffff967224 */ /* 0x000fe400078e0003 */
[----:B------:R-:W4:Y:S01]  /*8f30*/  LDL.LU R232, [R1+0xadc] ;  /* 0x000adc0001e87983 */ /* 0x000f220000300800 */
[----:B------:R-:W-:Y:S01]  /*8f40*/  MOV R151, R16 ;  /* 0x0000001000977202 */ /* 0x000fe20000000f00 */
[----:B------:R-:W-:Y:S02]  /*8f50*/  IMAD.MOV.U32 R149, RZ, RZ, R2 ;  /* 0x000000ffff957224 */ /* 0x000fe400078e0002 */
[----:B------:R-:W4:Y:S04]  /*8f60*/  LDL.LU R233, [R1+0xad8] ;  /* 0x000ad80001e97983 */ /* 0x000f280000300800 */
[----:B------:R-:W4:Y:S04]  /*8f70*/  LDL.LU R234, [R1+0xad4] ;  /* 0x000ad40001ea7983 */ /* 0x000f280000300800 */
[----:B------:R-:W4:Y:S04]  /*8f80*/  LDL.LU R235, [R1+0xad0] ;  /* 0x000ad00001eb7983 */ /* 0x000f280000300800 */
[----:B------:R-:W4:Y:S04]  /*8f90*/  LDL.LU R2, [R1+0xacc] ;  /* 0x000acc0001027983 */ /* 0x000f280000300800 */
[----:B------:R-:W4:Y:S04]  /*8fa0*/  LDL.LU R3, [R1+0xac8] ;  /* 0x000ac80001037983 */ /* 0x000f280000300800 */
[----:B------:R-:W4:Y:S04]  /*8fb0*/  LDL.LU R16, [R1+0xac4] ;  /* 0x000ac40001107983 */ /* 0x000f280000300800 */
        /* <DEDUP_REMOVED lines=192> */
[----:B--2---:R-:W-:Y:S04]  /*9bc0*/  STL.64 [R1+0xab0], R150 ;  /* 0x000ab09601007387 */ /* 0x004fe80000100a00 */
[----:B----4-:R-:W-:Y:S04]  /*9bd0*/  STL.64 [R1+0xaa8], R148 ;  /* 0x000aa89401007387 */ /* 0x010fe80000100a00 */
[----:B---3--:R-:W-:Y:S04]  /*9be0*/  STL.64 [R1+0xaa0], R146 ;  /* 0x000aa09201007387 */ /* 0x008fe80000100a00 */
        /* <DEDUP_REMOVED lines=181> */
[----:B------:R-:W-:Y:S01]  /*a740*/  UIADD3 UR12, UR8, 0x6, URZ ;  /* 0x00000006080c7890 */ /* 0x000fe2000fffe03f */
[----:B------:R-:W-:Y:S01]  /*a750*/  IMAD.MOV.U32 R141, RZ, RZ, R226 ;  /* 0x000000ffff8d7224 */ /* 0x000fe200078e00e2 */
[----:B------:R-:W-:Y:S01]  /*a760*/  UIADD3 UR14, UR6, 0x6, URZ ;  /* 0x00000006060e7890 */ /* 0x000fe2000fffe03f */
[----:B------:R-:W-:Y:S01]  /*a770*/  IMAD.MOV.U32 R142, RZ, RZ, R225 ;  /* 0x000000ffff8e7224 */ /* 0x000fe200078e00e1 */
[----:B------:R-:W-:Y:S01]  /*a780*/  UMOV UR13, 0x40000040 ;  /* 0x40000040000d7882 */ /* 0x000fe20000000000 */
[----:B------:R-:W-:Y:S01]  /*a790*/  IMAD.MOV.U32 R144, RZ, RZ, R223 ;  /* 0x000000ffff907224 */ /* 0x000fe200078e00df */
[----:B------:R-:W-:Y:S01]  /*a7a0*/  UMOV UR15, 0x40000040 ;  /* 0x40000040000f7882 */ /* 0x000fe20000000000 */
[----:B------:R-:W-:Y:S01]  /*a7b0*/  IMAD.MOV.U32 R145, RZ, RZ, R222 ;  /* 0x000000ffff917224 */ /* 0x000fe200078e00de */
[----:B------:R0:W5:Y:S01]  /*a7c0*/  LDL.LU R16, [R1+0xac0] ;  /* 0x000ac00001107983 */ /* 0x0001620000300800 */
[----:B------:R-:W-:-:S02]  /*a7d0*/  IMAD.MOV.U32 R147, RZ, RZ, R220 ;  /* 0x000000ffff937224 */ /* 0x000fc400078e00dc */
[----:B------:R-:W-:Y:S01]  /*a7e0*/  IMAD.MOV.U32 R148, RZ, RZ, R219 ;  /* 0x000000ffff947224 */ /* 0x000fe200078e00db */
[----:B------:R0:W5:Y:S01]  /*a7f0*/  LDL.LU R3, [R1+0xabc] ;  /* 0x000abc0001037983 */ /* 0x0001620000300800 */
[----:B------:R-:W-:Y:S02]  /*a800*/  IMAD.MOV.U32 R150, RZ, RZ, R217 ;  /* 0x000000ffff967224 */ /* 0x000fe400078e00d9 */
[----:B------:R-:W-:Y:S01]  /*a810*/  IMAD.MOV.U32 R151, RZ, RZ, R216 ;  /* 0x000000ffff977224 */ /* 0x000fe200078e00d8 */
[----:B------:R0:W5:Y:S05]  /*a820*/  LDL.LU R2, [R1+0xab8] ;  /* 0x000ab80001027983 */ /* 0x00016a0000300800 */
[----:B--2---:R-:W-:-:S06]  /*a830*/  WARPGROUP.ARRIVE ;  /* 0x00000000000079c5 */ /* 0x004fcc0000000000 */
        /* <DEDUP_REMOVED lines=66> */
[----:B-1----:R-:W2:Y:S04]  /*ac60*/  LDL.LU.64 R150, [R1+0xab0] ;  /* 0x000ab00001967983 */ /* 0x002ea80000300a00 */
        /* <DEDUP_REMOVED lines=173> */
[----:B------:R-:W-:Y:S01]  /*b740*/  IMAD.MOV.U32 R235, RZ, RZ, R0 ;  /* 0x000000ffffeb7224 */ /* 0x000fe200078e0000 */
[----:B------:R-:W-:Y:S01]  /*b750*/  UIADD3 UR12, UR8, 0x806, URZ ;  /* 0x00000806080c7890 */ /* 0x000fe2000fffe03f */
[----:B------:R-:W3:Y:S01]  /*b760*/  LDL.LU.64 R106, [R1+0x800] ;  /* 0x00080000016a7983 */ /* 0x000ee20000300a00 */
[----:B------:R-:W-:-:S03]  /*b770*/  UMOV UR13, 0x40000040 ;  /* 0x40000040000d7882 */ /* 0x000fc60000000000 */
[----:B------:R-:W3:Y:S04]  /*b780*/  LDL.LU.64 R104, [R1+0x7f8] ;  /* 0x0007f80001687983 */ /* 0x000ee80000300a00 */
        /* <DEDUP_REMOVED lines=39> */
[----:B------:R-:W3:Y:S01]  /*ba00*/  LDL.LU.64 R24, [R1+0x6b8] ;  /* 0x0006b80001187983 */ /* 0x000ee20000300a00 */
[----:B--2---:R-:W-:-:S06]  /*ba10*/  WARPGROUP.ARRIVE ;  /* 0x00000000000079c5 */ /* 0x004fcc0000000000 */
        /* <DEDUP_REMOVED lines=66> */
[----:B-1----:R-:W3:Y:S04]  /*be40*/  LDL.LU.64 R150, [R1+0x6b0] ;  /* 0x0006b00001967983 */ /* 0x002ee80000300a00 */
        /* <DEDUP_REMOVED lines=21> */
[----:B------:R-:W-:Y:S01]  /*bfa0*/  UIADD3 UR12, UR8, 0xc06, URZ ;  /* 0x00000c06080c7890 */ /* 0x000fe2000fffe03f */
[----:B------:R-:W-:Y:S01]  /*bfb0*/  UMOV UR13, 0x40000040 ;  /* 0x40000040000d7882 */ /* 0x000fe20000000000 */
[----:B---3--:R-:W-:-:S07]  /*bfc0*/  WARPGROUP.ARRIVE ;  /* 0x00000000000079c5 */ /* 0x008fce0000000000 */
[----:B------:R-:W-:Y:S03]  /*bfd0*/  HGMMA.64x256x16.F32 R24, gdesc[UR12], R24, gsb0 ;  /* 0x03e000000c1879f0 */ /* 0x000fe60008000818 */
[----:B------:R-:W-:Y:S02]  /*bfe0*/  WARPGROUP.DEPBAR.LE gsb0, 0x0 ;  /* 0x00008000000079c5 */ /* 0x000fe40000010000 */
[----:B0-----:R-:W-:Y:S05]  /*bff0*/  @!P1 BRA `(.L_x_18) ;  /* 0x000000d000649947 */ /* 0x001fea0003800000 */
[----:B------:R-:W-:-:S04]  /*c000*/  UIADD3 UR6, UR37, 0x1, URZ ;  /* 0x0000000125067890 */ /* 0x000fc8000fffe03f */
[----:B------:R-:W-:-:S04]  /*c010*/  UISETP.NE.AND UP0, UPT, UR6, 0x2, UPT ;  /* 0x000000020600788c */ /* 0x000fc8000bf05270 */
[----:B------:R-:W-:Y:S02]  /*c020*/  USEL UR7, URZ, 0x1, UP0 ;  /* 0x000000013f077887 */ /* 0x000fe40008000000 */
[----:B------:R-:W-:Y:S02]  /*c030*/  USEL UR6, UR6, URZ, UP0 ;  /* 0x0000003f06067287 */ /* 0x000fe40008000000 */
[----:B------:R-:W-:-:S06]  /*c040*/  ULOP3.LUT UR7, UR36, UR7, URZ, 0x3c, !UPT ;  /* 0x0000000724077292 */ /* 0x000fcc000f8e3c3f */
[----:B------:R-:W-:Y:S01]  /*c050*/  IMAD.U32 R0, RZ, RZ, UR7 ;  /* 0x00000007ff007e24 */ /* 0x000fe2000f8e00ff */
[----:B------:R-:W-:-:S06]  /*c060*/  UMOV UR7, UR37 ;  /* 0x0000002500077c82 */ /* 0x000fcc0008000000 */
.L_x_25:
[----:B------:R-:W-:Y:S05]  /*c070*/  @!P0 BRA `(.L_x_19) ;  /* 0x0000000000048947 */ /* 0x000fea0003800000 */
[----:B------:R-:W-:Y:S01]  /*c080*/  BPT.TRAP 0x1 ;  /* 0x000000040000795c */ /* 0x000fe20000300000 */
.L_x_19:
[----:B------:R-:W0:Y:S01]  /*c090*/  S2UR UR9, SR_CgaCtaId ;  /* 0x00000000000979c3 */ /* 0x000e220000008800 */
[----:B------:R-:W-:Y:S01]  /*c0a0*/  UMOV UR8, 0x400 ;  /* 0x0000040000087882 */ /* 0x000fe20000000000 */
[----:B------:R-:W-:Y:S01]  /*c0b0*/  SHF.L.U32 R4, R0, 0x1f, RZ ;  /* 0x0000001f00047819 */ /* 0x000fe200000006ff */
[----:B0-----:R-:W-:-:S04]  /*c0c0*/  ULEA UR8, UR9, UR8, 0x18 ;  /* 0x0000000809087291 */ /* 0x001fc8000f8ec03f */
[----:B------:R-:W-:-:S09]  /*c0d0*/  ULEA UR9, UR6, UR8, 0x3 ;  /* 0x0000000806097291 */ /* 0x000fd2000f8e183f */
[----:B------:R0:W1:Y:S01]  /*c0e0*/  SYNCS.PHASECHK.TRANS64.TRYWAIT P1, [UR9], R4 ;  /* 0x00000004ff0075a7 */ /* 0x0000620008020149 */
[----:B------:R-:W-:Y:S05]  /*c0f0*/  @!P0 BRA `(.L_x_20) ;  /* 0x0000000000048947 */ /* 0x000fea0003800000 */
[----:B------:R-:W-:Y:S01]  /*c100*/  BPT.TRAP 0x1 ;  /* 0x000000040000795c */ /* 0x000fe20000300000 */
.L_x_20:
[----:B-1----:R-:W-:Y:S05]  /*c110*/  @P1 BRA `(.L_x_21) ;  /* 0x0000000000081947 */ /* 0x002fea0003800000 */
[----:B------:R-:W1:Y:S02]  /*c120*/  SYNCS.PHASECHK.TRANS64.TRYWAIT P1, [UR9], R4 ;  /* 0x00000004ff0075a7 */ /* 0x000e640008020149 */
[----:B-1----:R-:W-:Y:S05]  /*c130*/  @!P1 BRA `(.L_x_22) ;  /* 0x0000031000c49947 */ /* 0x002fea0003800000 */
.L_x_21:
        /* <DEDUP_REMOVED lines=64> */
[----:B--2---:R-:W2:Y:S04]  /*c540*/  LDL.LU.64 R24, [R1] ;  /* 0x0000000001187983 */ /* 0x004ea80000300a00 */
        /* <DEDUP_REMOVED lines=85> */
[----:B--2---:R-:W2:Y:S04]  /*caa0*/  LDL.LU.64 R108, [R1+0x200] ;  /* 0x00020000016c7983 */ /* 0x004ea80000300a00 */
        /* <DEDUP_REMOVED lines=191> */
[----:B------:R-:W-:-:S02]  /*d6a0*/  ULEA UR9, UR6, UR4, 0xc ;  /* 0x0000000406097291 */ /* 0x000fc4000f8e603f */
[----:B------:R-:W-:Y:S01]  /*d6b0*/  ULEA UR10, UR6, UR5, 0xb ;  /* 0x00000005060a7291 */ /* 0x000fe2000f8e583f */
[----:B------:R-:W-:Y:S01]  /*d6c0*/  STL.64 [R1+0x1670], R106 ;  /* 0x0016706a01007387 */ /* 0x000fe20000100a00 */
[----:B------:R-:W-:Y:S01]  /*d6d0*/  UMOV UR13, 0x40000040 ;  /* 0x40000040000d7882 */ /* 0x000fe20000000000 */
[----:B------:R-:W-:Y:S02]  /*d6e0*/  UMOV UR15, 0x40000040 ;  /* 0x40000040000f7882 */ /* 0x000fe40000000000 */
[----:B------:R-:W-:Y:S01]  /*d6f0*/  UMOV UR12, UR9 ;  /* 0x00000009000c7c82 */ /* 0x000fe20008000000 */
[----:B------:R-:W-:Y:S01]  /*d700*/  STL.64 [R1+0x1668], R104 ;  /* 0x0016686801007387 */ /* 0x000fe20000100a00 */
[----:B------:R-:W-:-:S03]  /*d710*/  UMOV UR14, UR10 ;  /* 0x0000000a000e7c82 */ /* 0x000fc60008000000 */
        /* <DEDUP_REMOVED lines=40> */
[----:B-----5:R-:W-:Y:S04]  /*d9a0*/  STL [R1+0xac4], R16 ;  /* 0x000ac41001007387 */ /* 0x020fe80000100800 */
[----:B------:R-:W-:Y:S04]  /*d9b0*/  STL [R1+0xac0], R3 ;  /* 0x000ac00301007387 */ /* 0x000fe80000100800 */
[----:B------:R-:W-:Y:S04]  /*d9c0*/  STL [R1+0xabc], R2 ;  /* 0x000abc0201007387 */ /* 0x000fe80000100800 */
[----:B------:R-:W-:Y:S01]  /*d9d0*/  STL [R1+0xab8], R0 ;  /* 0x000ab80001007387 */ /* 0x000fe20000100800 */
        /* <DEDUP_REMOVED lines=159> */
[----:B------:R3:W-:Y:S04]  /*e3d0*/  STL.64 [R1+0x2b8], R154 ;  /* 0x0002b89a01007387 */ /* 0x0007e80000100a00 */
        /* <DEDUP_REMOVED lines=109> */
[----:B------:R-:W-:Y:S01]  /*eab0*/  STL.64 [R1], R24 ;  /* 0x0000001801007387 */ /* 0x000fe20000100a00 */
[----:B------:R-:W-:Y:S01]  /*eac0*/  MOV R2, R150 ;  /* 0x0000009600027202 */ /* 0x000fe20000000f00 */
[----:B------:R-:W-:Y:S01]  /*ead0*/  IMAD.MOV.U32 R0, RZ, RZ, R151 ;  /* 0x000000ffff007224 */ /* 0x000fe200078e0097 */
[----:B-1----:R-:W-:Y:S01]  /*eae0*/  MOV R5, R147 ;  /* 0x0000009300057202 */ /* 0x002fe20000000f00 */
[----:B------:R-:W-:Y:S01]  /*eaf0*/  STL.64 [R1+0x8], R26 ;  /* 0x0000081a01007387 */ /* 0x000fe20000100a00 */
[----:B0-----:R-:W-:Y:S01]  /*eb00*/  IMAD.MOV.U32 R4, RZ, RZ, R148 ;  /* 0x000000ffff047224 */ /* 0x001fe200078e0094 */
        /* <DEDUP_REMOVED lines=24> */
[----:B---3--:R-:W-:Y:S01]  /*ec90*/  MOV R154, R126 ;  /* 0x0000007e009a7202 */ /* 0x008fe20000000f00 */
[----:B------:R-:W-:Y:S01]  /*eca0*/  IMAD.MOV.U32 R21, RZ, RZ, R131 ;  /* 0x000000ffff157224 */ /* 0x000fe200078e0083 */
[----:B------:R-:W-:Y:S01]  /*ecb0*/  STL.64 [R1+0x40], R40 ;  /* 0x0000402801007387 */ /* 0x000fe20000100a00 */
[----:B------:R-:W-:Y:S01]  /*ecc0*/  IMAD.MOV.U32 R152, RZ, RZ, R128 ;  /* 0x000000ffff987224 */ /* 0x000fe200078e0080 */
[----:B----4-:R-:W-:Y:S01]  /*ecd0*/  MOV R157, R123 ;  /* 0x0000007b009d7202 */ /* 0x010fe20000000f00 */
[----:B------:R-:W-:Y:S01]  /*ece0*/  IMAD.MOV.U32 R153, RZ, RZ, R127 ;  /* 0x000000ffff997224 */ /* 0x000fe200078e007f */
[----:B------:R-:W-:Y:S01]  /*ecf0*/  STL.64 [R1+0x48], R42 ;  /* 0x0000482a01007387 */ /* 0x000fe20000100a00 */
[----:B------:R-:W-:Y:S01]  /*ed00*/  IMAD.MOV.U32 R156, RZ, RZ, R124 ;  /* 0x000000ffff9c7224 */ /* 0x000fe200078e007c */
[----:B------:R-:W-:Y:S01]  /*ed10*/  MOV R160, R120 ;  /* 0x0000007800a07202 */ /* 0x000fe20000000f00 */
[----:B------:R-:W-:Y:S01]  /*ed20*/  IMAD.MOV.U32 R155, RZ, RZ, R125 ;  /* 0x000000ffff9b7224 */ /* 0x000fe200078e007d */
[----:B------:R0:W-:Y:S01]  /*ed30*/  STL [R1+0x50], R44 ;  /* 0x0000502c01007387 */ /* 0x0001e20000100800 */
        /* <DEDUP_REMOVED lines=100> */
[----:B------:R-:W-:-:S02]  /*f380*/  IMAD.MOV.U32 R234, RZ, RZ, R46 ;  /* 0x000000ffffea7224 */ /* 0x000fc400078e002e */
        /* <DEDUP_REMOVED lines=363> */
[----:B------:R-:W-:-:S03]  /*10a40*/  IMAD.MOV.U32 R125, RZ, RZ, R155 ;  /* 0x000000ffff7d7224 */ /* 0x000fc600078e009b */
[----:B------:R-:W-:Y:S01]  /*10a50*/  STL.64 [R1+0x12e8], R136 ;  /* 0x0012e88801007387 */ /* 0x000fe20000100a00 */
[----:B------:R-:W-:Y:S01]  /*10a60*/  IMAD.MOV.U32 R122, RZ, RZ, R158 ;  /* 0x000000ffff7a7224 */ /* 0x000fe200078e009e */
[----:B------:R-:W-:Y:S01]  /*10a70*/  MOV R121, R159 ;  /* 0x0000009f00797202 */ /* 0x000fe20000000f00 */
[----:B------:R-:W-:Y:S01]  /*10a80*/  IMAD.MOV.U32 R123, RZ, RZ, R157 ;  /* 0x000000ffff7b7224 */ /* 0x000fe200078e009d */
[----:B------:R-:W-:Y:S01]  /*10a90*/  STL.64 [R1+0x12e0], R134 ;  /* 0x0012e08601007387 */ /* 0x000fe20000100a00 */
[----:B------:R-:W-:Y:S01]  /*10aa0*/  IMAD.MOV.U32 R120, RZ, RZ, R160 ;  /* 0x000000ffff787224 */ /* 0x000fe200078e00a0 */
[----:B------:R-:W-:Y:S02]  /*10ab0*/  MOV R118, R162 ;  /* 0x000000a200767202 */ /* 0x000fe40000000f00 */
        /* <DEDUP_REMOVED lines=216> */
[----:B------:R-:W-:-:S03]  /*11840*/  IMAD.MOV.U32 R5, RZ, RZ, R150 ;  /* 0x000000ffff057224 */ /* 0x000fc600078e0096 */
[----:B------:R-:W-:Y:S01]  /*11850*/  STL.64 [R1+0x290], R60 ;  /* 0x0002903c01007387 */ /* 0x000fe20000100a00 */
[----:B------:R-:W-:-:S03]  /*11860*/  MOV R4, R151 ;  /* 0x0000009700047202 */ /* 0x000fc60000000f00 */
[----:B------:R-:W-:Y:S01]  /*11870*/  STL.64 [R1+0x298], R62 ;  /* 0x0002983e01007387 */ /* 0x000fe20000100a00 */
[----:B------:R-:W-:Y:S01]  /*11880*/  MOV R7, R148 ;  /* 0x0000009400077202 */ /* 0x000fe20000000f00 */
[----:B------:R-:W-:Y:S02]  /*11890*/  IMAD.MOV.U32 R6, RZ, RZ, R149 ;  /* 0x000000ffff067224 */ /* 0x000fe400078e0095 */
[----:B------:R-:W-:Y:S01]  /*118a0*/  STL.64 [R1+0x2a0], R64 ;  /* 0x0002a04001007387 */ /* 0x000fe20000100a00 */
[----:B------:R-:W-:-:S03]  /*118b0*/  IMAD.MOV.U32 R9, RZ, RZ, R146 ;  /* 0x000000ffff097224 */ /* 0x000fc600078e0092 */
[----:B------:R0:W-:Y:S01]  /*118c0*/  STL.64 [R1+0x2a8], R66 ;  /* 0x0002a84201007387 */ /* 0x0001e20000100a00 */
[----:B------:R-:W-:Y:S01]  /*118d0*/  IMAD.MOV.U32 R8, RZ, RZ, R147 ;  /* 0x000000ffff087224 */ /* 0x000fe200078e0093 */
[----:B------:R-:W-:Y:S02]  /*118e0*/  MOV R10, R145 ;  /* 0x00000091000a7202 */ /* 0x000fe40000000f00 */
        /* <DEDUP_REMOVED lines=114> */
[----:B------:R-:W-:Y:S02]  /*12010*/  IMAD.MOV.U32 R216, RZ, RZ, R68 ;  /* 0x000000ffffd87224 */ /* 0x000fe400078e0044 */
        /* <DEDUP_REMOVED lines=400> */
[----:B------:R-:W-:-:S03]  /*13920*/  IMAD.MOV.U32 R16, RZ, RZ, R129 ;  /* 0x000000ffff107224 */ /* 0x000fc600078e0081 */
[----:B------:R-:W3:Y:S01]  /*13930*/  LDL.LU.64 R120, [R1+0x180] ;  /* 0x0001800001787983 */ /* 0x000ee20000300a00 */
[----:B------:R-:W-:-:S03]  /*13940*/  IMAD.MOV.U32 R3, RZ, RZ, R130 ;  /* 0x000000ffff037224 */ /* 0x000fc600078e0082 */
[----:B------:R-:W4:Y:S01]  /*13950*/  LDL.LU.64 R122, [R1+0x188] ;  /* 0x00018800017a7983 */ /* 0x000f220000300a00 */
[----:B------:R-:W-:-:S03]  /*13960*/  MOV R2, R131 ;  /* 0x0000008300027202 */ /* 0x000fc60000000f00 */
[----:B------:R-:W2:Y:S01]  /*13970*/  LDL.LU.64 R124, [R1+0x190] ;  /* 0x00019000017c7983 */ /* 0x000ea20000300a00 */
[----:B------:R-:W-:-:S03]  /*13980*/  IMAD.MOV.U32 R0, RZ, RZ, R132 ;  /* 0x000000ffff007224 */ /* 0x000fc600078e0084 */
[----:B------:R-:W3:Y:S01]  /*13990*/  LDL.LU.64 R126, [R1+0x198] ;  /* 0x00019800017e7983 */ /* 0x000ee20000300a00 */
[----:B------:R-:W-:Y:S01]  /*139a0*/  IMAD.MOV.U32 R235, RZ, RZ, R133 ;  /* 0x000000ffffeb7224 */ /* 0x000fe200078e0085 */
[----:B------:R-:W-:Y:S02]  /*139b0*/  MOV R234, R134 ;  /* 0x0000008600ea7202 */ /* 0x000fe40000000f00 */
[----:B------:R-:W4:Y:S01]  /*139c0*/  LDL.LU.64 R128, [R1+0x1a0] ;  /* 0x0001a00001807983 */ /* 0x000f220000300a00 */
[----:B------:R-:W-:Y:S01]  /*139d0*/  IMAD.MOV.U32 R233, RZ, RZ, R135 ;  /* 0x000000ffffe97224 */ /* 0x000fe200078e0087 */
[----:B------:R-:W-:Y:S02]  /*139e0*/  MOV R231, R137 ;  /* 0x0000008900e77202 */ /* 0x000fe40000000f00 */
[----:B------:R-:W2:Y:S01]  /*139f0*/  LDL.LU.64 R130, [R1+0x1a8] ;  /* 0x0001a80001827983 */ /* 0x000ea20000300a00 */
[----:B------:R-:W-:-:S03]  /*13a00*/  IMAD.MOV.U32 R232, RZ, RZ, R136 ;  /* 0x000000ffffe87224 */ /* 0x000fc600078e0088 */
[----:B------:R-:W3:Y:S01]  /*13a10*/  LDL.LU.64 R132, [R1+0x1b0] ;  /* 0x0001b00001847983 */ /* 0x000ee20000300a00 */
[----:B------:R-:W-:Y:S01]  /*13a20*/  IMAD.MOV.U32 R230, RZ, RZ, R138 ;  /* 0x000000ffffe67224 */ /* 0x000fe200078e008a */
[----:B------:R-:W-:Y:S01]  /*13a30*/  MOV R228, R140 ;  /* 0x0000008c00e47202 */ /* 0x000fe20000000f00 */
[----:B------:R-:W-:Y:S01]  /*13a40*/  IMAD.MOV.U32 R229, RZ, RZ, R139 ;  /* 0x000000ffffe57224 */ /* 0x000fe200078e008b */
        /* <DEDUP_REMOVED lines=15> */
[----:B------:R-:W-:Y:S02]  /*13b40*/  IMAD.MOV.U32 R218, RZ, RZ, R150 ;  /* 0x000000ffffda7224 */ /* 0x000fe400078e0096 */
[----:B------:R-:W-:Y:S01]  /*13b50*/  IMAD.MOV.U32 R217, RZ, RZ, R151 ;  /* 0x000000ffffd97224 */ /* 0x000fe200078e0097 */
        /* <DEDUP_REMOVED lines=977> */
[----:B------:R0:W5:Y:S04]  /*17870*/  LDL.LU R2, [R1+0xabc] ;  /* 0x000abc0001027983 */ /* 0x0001680000300800 */
[----:B------:R0:W5:Y:S01]  /*17880*/  LDL.LU R0, [R1+0xab8] ;  /* 0x000ab80001007983 */ /* 0x0001620000300800 */
        /* <DEDUP_REMOVED lines=380> */
[----:B------:R-:W-:Y:S01]  /*19050*/  BPT.TRAP 0x1 ;  /* 0x000000040000795c */ /* 0x000fe20000300000 */
.L_x_23:
[----:B------:R-:W-:Y:S02]  /*19060*/  UISETP.GT.U32.AND UP0, UPT, UR38, 0x1, UPT ;  /* 0x000000012600788c */ /* 0x000fe4000bf04070 */
[----:B------:R-:W-:-:S04]  /*19070*/  ULEA UR8, UR7, UR8, 0x3 ;  /* 0x0000000807087291 */ /* 0x000fc8000f8e183f */
[----:B------:R-:W-:Y:S01]  /*19080*/  UIADD3 UR8, UR8, 0x10, URZ ;  /* 0x0000001008087890 */ /* 0x000fe2000fffe03f */
[----:B------:R-:W-:-:S03]  /*19090*/  PLOP3.LUT P1, PT, PT, PT, UP0, 0x80, 0x0 ;  /* 0x000000000000781c */ /* 0x000fc60003f2f008 */
[----:B------:R-:W-:-:S09]  /*190a0*/  UPRMT UR8, URZ, 0x654, UR8 ;  /* 0x000006543f087896 */ /* 0x000fd20008000008 */
[----:B------:R-:W-:Y:S01]  /*190b0*/  SYNCS.ARRIVE.TRANS64.RED.A1T0 RZ, [UR8], RZ ;  /* 0x000000ffffff79a7 */ /* 0x000fe20008100408 */
[----:B------:R-:W-:Y:S05]  /*190c0*/  @P1 BRA `(.L_x_24) ;  /* 0x0000000000041947 */ /* 0x000fea0003800000 */
[----:B------:R-:W-:Y:S01]  /*190d0*/  BPT.TRAP 0x1 ;  /* 0x000000040000795c */ /* 0x000fe20000300000 */
.L_x_24:
[----:B------:R-:W-:Y:S01]  /*190e0*/  UIADD3 UR6, UR6, 0x1, URZ ;  /* 0x0000000106067890 */ /* 0x000fe2000fffe03f */
[C---:B-----5:R-:W-:Y:S01]  /*190f0*/  ISETP.GT.AND P1, PT, R3.reuse, 0x1, PT ;  /* 0x000000010300780c */ /* 0x060fe20003f24270 */
[----:B------:R-:W-:Y:S01]  /*19100*/  UIADD3 UR7, UR7, 0x1, URZ ;  /* 0x0000000107077890 */ /* 0x000fe2000fffe03f */
[----:B------:R-:W-:Y:S01]  /*19110*/  VIADD R3, R3, 0xffffffff ;  /* 0xffffffff03037836 */ /* 0x000fe20000000000 */
[----:B------:R-:W-:Y:S02]  /*19120*/  UISETP.NE.AND UP0, UPT, UR6, 0x2, UPT ;  /* 0x000000020600788c */ /* 0x000fe4000bf05270 */
[----:B------:R-:W-:Y:S02]  /*19130*/  UISETP.NE.AND UP1, UPT, UR7, 0x2, UPT ;  /* 0x000000020700788c */ /* 0x000fe4000bf25270 */
[----:B------:R-:W-:Y:S02]  /*19140*/  USEL UR8, URZ, 0x1, UP0 ;  /* 0x000000013f087887 */ /* 0x000fe40008000000 */
[----:B------:R-:W-:-:S02]  /*19150*/  USEL UR6, UR6, URZ, UP0 ;  /* 0x0000003f06067287 */ /* 0x000fc40008000000 */
[----:B------:R-:W-:Y:S02]  /*19160*/  USEL UR7, UR7, URZ, UP1 ;  /* 0x0000003f07077287 */ /* 0x000fe40008800000 */
[----:B------:R-:W-:Y:S01]  /*19170*/  LOP3.LUT R0, R0, UR8, RZ, 0x3c, !PT ;  /* 0x0000000800007c12 */ /* 0x000fe2000f8e3cff */
[----:B------:R-:W-:Y:S09]  /*19180*/  @P1 BRA `(.L_x_25) ;  /* 0xffffff2c00b81947 */ /* 0x000ff2000383ffff */
.L_x_18:
[----:B------:R-:W0:Y:S02]  /*19190*/  LDC R0, c[0x0][0x28c] ;  /* 0x0000a300ff007b82 */ /* 0x000e240000000800 */
[----:B0-----:R-:W-:-:S13]  /*191a0*/  ISETP.GE.AND P1, PT, R0, 0x1, PT ;  /* 0x000000010000780c */ /* 0x001fda0003f26270 */
[----:B------:R-:W-:Y:S05]  /*191b0*/  @!P1 BRA `(.L_x_26) ;  /* 0x0000000000449947 */ /* 0x000fea0003800000 */
[----:B------:R-:W-:Y:S05]  /*191c0*/  @!P0 BRA `(.L_x_27) ;  /* 0x0000000000048947 */ /* 0x000fea0003800000 */
[----:B------:R-:W-:Y:S01]  /*191d0*/  BPT.TRAP 0x1 ;  /* 0x000000040000795c */ /* 0x000fe20000300000 */
.L_x_27:
[----:B------:R-:W0:Y:S01]  /*191e0*/  S2UR UR6, SR_CgaCtaId ;  /* 0x00000000000679c3 */ /* 0x000e220000008800 */
[----:B------:R-:W-:Y:S01]  /*191f0*/  UISETP.LT.AND UP0, UPT, UR43, 0x1, UPT ;  /* 0x000000012b00788c */ /* 0x000fe2000bf01270 */
[----:B------:R-:W-:-:S03]  /*19200*/  UMOV UR5, 0x400 ;  /* 0x0000040000057882 */ /* 0x000fc60000000000 */
[----:B------:R-:W-:Y:S02]  /*19210*/  USEL UR4, UR43, 0x1, UP0 ;  /* 0x000000012b047887 */ /* 0x000fe40008000000 */
[----:B------:R-:W-:Y:S02]  /*19220*/  UISETP.GT.U32.AND UP0, UPT, UR38, 0x1, UPT ;  /* 0x000000012600788c */ /* 0x000fe4000bf04070 */
[----:B------:R-:W-:-:S04]  /*19230*/  UIADD3 UR4, UR37, UR43, -UR4 ;  /* 0x0000002b25047290 */ /* 0x000fc8000fffe804 */
[----:B------:R-:W-:Y:S01]  /*19240*/  USHF.L.U32 UR4, UR4, 0x3, URZ ;  /* 0x0000000304047899 */ /* 0x000fe2000800063f */
[----:B------:R-:W-:-:S03]  /*19250*/  PLOP3.LUT P0, PT, PT, PT, UP0, 0x80, 0x0 ;  /* 0x000000000000781c */ /* 0x000fc60003f0f008 */
[----:B------:R-:W-:Y:S02]  /*19260*/  ULOP3.LUT UR4, UR4, 0x8, URZ, 0xc0, !UPT ;  /* 0x0000000804047892 */ /* 0x000fe4000f8ec03f */
[----:B0-----:R-:W-:-:S04]  /*19270*/  ULEA UR5, UR6, UR5, 0x18 ;  /* 0x0000000506057291 */ /* 0x001fc8000f8ec03f */
[----:B------:R-:W-:-:S04]  /*19280*/  UIADD3 UR4, UR5, 0x10, UR4 ;  /* 0x0000001005047890 */ /* 0x000fc8000fffe004 */
[----:B------:R-:W-:-:S09]  /*19290*/  UPRMT UR4, URZ, 0x654, UR4 ;  /* 0x000006543f047896 */ /* 0x000fd20008000004 */
[----:B------:R-:W-:Y:S01]  /*192a0*/  SYNCS.ARRIVE.TRANS64.RED.A1T0 RZ, [UR4], RZ ;  /* 0x000000ffffff79a7 */ /* 0x000fe20008100404 */
[----:B------:R-:W-:Y:S05]  /*192b0*/  @P0 BRA `(.L_x_26) ;  /* 0x0000000000040947 */ /* 0x000fea0003800000 */
[----:B------:R-:W-:Y:S01]  /*192c0*/  BPT.TRAP 0x1 ;  /* 0x000000040000795c */ /* 0x000fe20000300000 */
.L_x_26:
[----:B------:R-:W0:Y:S01]  /*192d0*/  S2R R5, SR_TID.X ;  /* 0x0000000000057919 */ /* 0x000e220000002100 */
[----:B------:R-:W-:Y:S01]  /*192e0*/  IMAD.MOV.U32 R21, RZ, RZ, 0x6540 ;  /* 0x00006540ff157424 */ /* 0x000fe200078e00ff */
[----:B------:R-:W-:Y:S01]  /*192f0*/  ULDC UR9, c[0x0][0x288] ;  /* 0x0000a20000097ab9 */ /* 0x000fe20000000800 */
[----:B------:R-:W-:Y:S01]  /*19300*/  UIADD3 UR37, UR43, UR37, URZ ;  /* 0x000000252b257290 */ /* 0x000fe2000fffe03f */
[----:B------:R-:W1:Y:S01]  /*19310*/  S2R R0, SR_TID.X ;  /* 0x0000000000007919 */ /* 0x000e620000002100 */
[----:B------:R-:W-:Y:S02]  /*19320*/  UIMAD.WIDE UR6, UR40, 0x200, URZ ;  /* 0x00000200280678a5 */ /* 0x000fe4000f8e023f */
[----:B------:R-:W-:Y:S01]  /*19330*/  USHF.L.U32 UR40, UR40, 0x9, URZ ;  /* 0x0000000928287899 */ /* 0x000fe2000800063f */
[----:B------:R-:W-:Y:S01]  /*19340*/  ULDC UR8, c[0x0][0x284] ;  /* 0x0000a10000087ab9 */ /* 0x000fe20000000800 */
[----:B------:R-:W-:Y:S02]  /*19350*/  USHF.R.U32.HI UR4, URZ, 0x1, UR37 ;  /* 0x000000013f047899 */ /* 0x000fe40008011625 */
[----:B------:R-:W-:-:S02]  /*19360*/  USHF.R.S32.HI UR12, URZ, 0x1f, UR42 ;  /* 0x0000001f3f0c7899 */ /* 0x000fc4000801142a */
[----:B------:R-:W-:Y:S01]  /*19370*/  ULOP3.LUT UR4, UR4, 0x1, URZ, 0xc0, !UPT ;  /* 0x0000000104047892 */ /* 0x000fe2000f8ec03f */
[----:B------:R-:W-:Y:S01]  /*19380*/  ULDC.64 UR10, c[0x0][0x5d0] ;  /* 0x00017400000a7ab9 */ /* 0x000fe20000000a00 */
[----:B------:R-:W-:Y:S02]  /*19390*/  UISETP.GT.U32.AND UP1, UPT, UR37, 0x1, UPT ;  /* 0x000000012500788c */ /* 0x000fe4000bf24070 */
[----:B------:R-:W-:Y:S02]  /*193a0*/  UISETP.NE.U32.AND UP0, UPT, UR4, 0x1, UPT ;  /* 0x000000010400788c */ /* 0x000fe4000bf05070 */
[----:B------:R-:W-:Y:S02]  /*193b0*/  UIMAD UR5, UR12, UR10, URZ ;  /* 0x0000000a0c0572a4 */ /* 0x000fe4000f8e023f */
[----:B------:R-:W-:Y:S02]  /*193c0*/  UISETP.LT.U32.AND UP1, UPT, UR43, 0x2, UP1 ;  /* 0x000000022b00788c */ /* 0x000fe40008f21070 */
[----:B------:R-:W-:-:S02]  /*193d0*/  UISETP.GT.U32.AND UP0, UPT, UR43, 0x1, !UP0 ;  /* 0x000000012b00788c */ /* 0x000fc4000c704070 */
[----:B------:R-:W-:Y:S02]  /*193e0*/  UIMAD UR5, UR42, UR11, UR5 ;  /* 0x0000000b2a0572a4 */ /* 0x000fe4000f8e0205 */
[----:B------:R-:W-:Y:S02]  /*193f0*/  USEL UR4, URZ, 0x1, !UP0 ;  /* 0x000000013f047887 */ /* 0x000fe4000c000000 */
[----:B------:R-:W-:Y:S01]  /*19400*/  ULOP3.LUT UR37, UR37, 0x1, URZ, 0xc0, !UPT ;  /* 0x0000000125257892 */ /* 0x000fe2000f8ec03f */
[C---:B0-----:R-:W-:Y:S01]  /*19410*/  IMAD.SHL.U32 R20, R5.reuse, 0x2, RZ ;  /* 0x0000000205147824 */ /* 0x041fe200078e00ff */
[C---:B------:R-:W-:Y:S02]  /*19420*/  LOP3.LUT R4, R5.reuse, 0x60, RZ, 0xc0, !PT ;  /* 0x0000006005047812 */ /* 0x040fe400078ec0ff */
[----:B------:R-:W-:Y:S02]  /*19430*/  LOP3.LUT R6, R5, 0x3, RZ, 0xc0, !PT ;  /* 0x0000000305067812 */ /* 0x000fe400078ec0ff */
[----:B-1---5:R-:W-:-:S02]  /*19440*/  SHF.R.U32.HI R3, RZ, 0x7, R0 ;  /* 0x00000007ff037819 */ /* 0x022fc40000011600 */
[----:B------:R-:W-:Y:S02]  /*19450*/  LOP3.LUT R20, R20, 0x6, RZ, 0xc0, !PT ;  /* 0x0000000614147812 */ /* 0x000fe400078ec0ff */
[----:B------:R-:W-:Y:S02]  /*19460*/  LOP3.LUT R3, R3, 0x1, RZ, 0xc0, !PT ;  /* 0x0000000103037812 */ /* 0x000fe400078ec0ff */
[----:B------:R-:W-:Y:S01]  /*19470*/  PRMT R20, R20, R21, UR41 ;  /* 0x0000002914147e16 */ /* 0x000fe20008000015 */
[----:B------:R-:W-:Y:S01]  /*19480*/  USHF.L.U32 UR41, UR41, 0x8, URZ ;  /* 0x0000000829297899 */ /* 0x000fe2000800063f */
[----:B------:R-:W-:Y:S01]  /*19490*/  SHF.R.U32.HI R0, RZ, 0x2, R5 ;  /* 0x00000002ff007819 */ /* 0x000fe20000011605 */
[----:B------:R-:W-:Y:S01]  /*194a0*/  IMAD.SHL.U32 R161, R3, 0x40, RZ ;  /* 0x0000004003a17824 */ /* 0x000fe200078e00ff */
[----:B------:R-:W-:Y:S01]  /*194b0*/  SHF.R.U32.HI R4, RZ, 0x1, R4 ;  /* 0x00000001ff047819 */ /* 0x000fe20000011604 */
[----:B------:R-:W-:Y:S01]  /*194c0*/  UISETP.GE.AND UP2, UPT, UR41, UR9, UPT ;  /* 0x000000092900728c */ /* 0x000fe2000bf46270 */
[----:B------:R-:W-:-:S02]  /*194d0*/  LOP3.LUT R0, R0, 0x7, RZ, 0xc0, !PT ;  /* 0x0000000700007812 */ /* 0x000fc400078ec0ff */
[----:B------:R-:W-:Y:S01]  /*194e0*/  SHF.R.S32.HI R21, RZ, 0x1f, R20 ;  /* 0x0000001fff157819 */ /* 0x000fe20000011414 */
[----:B------:R-:W-:Y:S01]  /*194f0*/  UISETP.GE.OR UP2, UPT, UR40, UR8, UP2 ;  /* 0x000000082800728c */ /* 0x000fe20009746670 */
[--C-:B------:R-:W-:Y:S02]  /*19500*/  LOP3.LUT R161, R161, 0x40, R0.reuse, 0xe2, !PT ;  /* 0x00000040a1a17812 */ /* 0x100fe400078ee200 */
[----:B------:R-:W-:Y:S02]  /*19510*/  IADD3 R0, RZ, -R4, -R0 ;  /* 0x80000004ff007210 */ /* 0x000fe40007ffe800 */
[----:B------:R-:W-:Y:S01]  /*19520*/  LOP3.LUT R161, R161, UR6, R4, 0xfe, !PT ;  /* 0x00000006a1a17c12 */ /* 0x000fe2000f8efe04 */
[----:B------:R-:W-:Y:S01]  /*19530*/  IMAD.U32 R4, RZ, RZ, UR10 ;  /* 0x0000000aff047e24 */ /* 0x000fe2000f8e00ff */
[----:B------:R-:W-:Y:S01]  /*19540*/  PLOP3.LUT P0, PT, PT, PT, UP2, 0x80, 0x0 ;  /* 0x000000000000781c */ /* 0x000fe20003f0f028 */
[----:B------:R-:W-:Y:S01]  /*19550*/  IMAD R0, R3, -0x40, R0 ;  /* 0xffffffc003007824 */ /* 0x000fe200078e0200 */
[----:B------:R-:W-:Y:S01]  /*19560*/  MOV R3, 0xfffffffe ;  /* 0xfffffffe00037802 */ /* 0x000fe20000000f00 */
[----:B------:R-:W-:-:S04]  /*19570*/  IMAD.WIDE.U32 R4, R4, UR42, R20 ;  /* 0x0000002a04047c25 */ /* 0x000fc8000f8e0014 */
[----:B------:R-:W-:Y:S01]  /*19580*/  IMAD R6, R6, R3, UR9 ;  /* 0x0000000906067e24 */ /* 0x000fe2000f8e0203 */
[----:B------:R-:W-:Y:S01]  /*19590*/  MOV R3, UR8 ;  /* 0x0000000800037c02 */ /* 0x000fe20008000f00 */
[----:B------:R-:W-:Y:S01]  /*195a0*/  USEL UR8, URZ, 0x1, !UP1 ;  /* 0x000000013f087887 */ /* 0x000fe2000c800000 */
[----:B------:R-:W-:Y:S02]  /*195b0*/  VIADD R5, R5, UR5 ;  /* 0x0000000505057c36 */ /* 0x000fe40008000000 */
[----:B------:R-:W-:Y:S01]  /*195c0*/  IADD3 R3, R3, -UR40, R0 ;  /* 0x8000002803037c10 */ /* 0x000fe2000fffe000 */
[----:B------:R-:W-:Y:S01]  /*195d0*/  ULOP3.LUT UR36, UR4, UR36, UR8, 0x96, !UPT ;  /* 0x0000002404247292 */ /* 0x000fe2000f8e9608 */
[----:B------:R-:W-:Y:S01]  /*195e0*/  IADD3 R0, R6, -UR41, RZ ;  /* 0x8000002906007c10 */ /* 0x000fe2000fffe0ff */
[----:B------:R-:W-:Y:S01]  /*195f0*/  UMOV UR40, 0xffffffff ;  /* 0xffffffff00287882 */ /* 0x000fe20000000000 */
[----:B------:R-:W-:Y:S09]  /*19600*/  @P0 BRA `(.L_x_28) ;  /* 0x0000021c00e40947 */ /* 0x000ff20003800000 */
[----:B------:R-:W-:Y:S01]  /*19610*/  FSETP.NEU.AND P1, PT, R16, RZ, PT ;  /* 0x000000ff1000720b */ /* 0x000fe20003f2d000 */
[----:B------:R-:W-:Y:S01]  /*19620*/  ULDC.64 UR8, c[0x0][0x5c8] ;  /* 0x0001720000087ab9 */ /* 0x000fe20000000a00 */
[----:B------:R-:W-:Y:S01]  /*19630*/  ISETP.GT.AND P0, PT, R3, RZ, PT ;  /* 0x000000ff0300720c */ /* 0x000fe20003f04270 */
[----:B------:R-:W-:Y:S01]  /*19640*/  UIMAD UR4, UR7, UR8, URZ ;  /* 0x00000008070472a4 */ /* 0x000fe2000f8e023f */
[----:B------:R-:W-:Y:S01]  /*19650*/  IMAD.U32 R13, RZ, RZ, UR9 ;  /* 0x00000009ff0d7e24 */ /* 0x000fe2000f8e00ff */
[----:B------:R-:W-:Y:S01]  /*19660*/  BSSY B0, `(.L_x_28) ;  /* 0x00021f3000007945 */ /* 0x000fe20003800000 */
[----:B------:R-:W-:Y:S01]  /*19670*/  IMAD.WIDE.U32 R4, R161, UR8, R4 ;  /* 0x00000008a1047c25 */ /* 0x000fe2000f8e0004 */
[----:B------:R-:W-:-:S03]  /*19680*/  ISETP.GT.AND P2, PT, R0, RZ, P0 ;  /* 0x000000ff0000720c */ /* 0x000fc60000744270 */
[----:B------:R-:W-:-:S04]  /*19690*/  IMAD R13, R161, R13, UR4 ;  /* 0x00000004a10d7e24 */ /* 0x000fc8000f8e020d */
[----:B------:R-:W-:Y:S01]  /*196a0*/  IMAD.IADD R13, R5, 0x1, R13 ;  /* 0x00000001050d7824 */ /* 0x000fe200078e020d */
[----:B------:R-:W-:Y:S06]  /*196b0*/  @!P1 BRA `(.L_x_29) ;  /* 0x0000016c00c49947 */ /* 0x000fec0003800000 */
[----:B------:R-:W0:Y:S01]  /*196c0*/  LDC.64 R152, c[0x0][0x5b8] ;  /* 0x00016e00ff987b82 */ /* 0x000e220000000a00 */
[----:B------:R-:W2:Y:S01]  /*196d0*/  LDL.LU R12, [R1+0x400] ;  /* 0x00040000010c7983 */ /* 0x000ea20000300800 */
[----:B------:R-:W-:-:S06]  /*196e0*/  ULDC.64 UR4, c[0x0][0x5c0] ;  /* 0x0001700000047ab9 */ /* 0x000fcc0000000a00 */
[----:B------:R-:W1:Y:S08]  /*196f0*/  LDC.64 R18, c[0x0][0x5b0] ;  /* 0x00016c00ff127b82 */ /* 0x000e700000000a00 */
[----:B------:R-:W3:Y:S01]  /*19700*/  LDC.64 R14, c[0x0][0x5a8] ;  /* 0x00016a00ff0e7b82 */ /* 0x000ee20000000a00 */
[C---:B0-----:R-:W-:Y:S02]  /*19710*/  IMAD R160, R152.reuse, UR12, RZ ;  /* 0x0000000c98a07c24 */ /* 0x041fe4000f8e02ff */
[----:B------:R-:W-:-:S04]  /*19720*/  IMAD.WIDE.U32 R164, R152, UR42, R20 ;  /* 0x0000002a98a47c25 */ /* 0x000fc8000f8e0014 */
[----:B------:R-:W-:Y:S02]  /*19730*/  IMAD R160, R153, UR42, R160 ;  /* 0x0000002a99a07c24 */ /* 0x000fe4000f8e02a0 */
[----:B-1----:R-:W-:Y:S02]  /*19740*/  IMAD R11, R18, UR7, RZ ;  /* 0x00000007120b7c24 */ /* 0x002fe4000f8e02ff */
[----:B------:R-:W-:Y:S01]  /*19750*/  IMAD.MOV.U32 R22, RZ, RZ, R164 ;  /* 0x000000ffff167224 */ /* 0x000fe200078e00a4 */
[----:B------:R-:W-:Y:S01]  /*19760*/  IADD3 R23, R165, R160, RZ ;  /* 0x000000a0a5177210 */ /* 0x000fe20007ffe0ff */
[C---:B------:R-:W-:Y:S02]  /*19770*/  IMAD R11, R161.reuse, R19, R11 ;  /* 0x00000013a10b7224 */ /* 0x040fe400078e020b */
[----:B------:R-:W-:-:S04]  /*19780*/  IMAD.WIDE.U32 R6, R161, R18, R22 ;  /* 0x00000012a1067225 */ /* 0x000fc800078e0016 */
[----:B------:R-:W-:Y:S01]  /*19790*/  IMAD.IADD R5, R7, 0x1, R11 ;  /* 0x0000000107057824 */ /* 0x000fe200078e020b */
[----:B---3--:R-:W-:-:S04]  /*197a0*/  LEA R8, P1, R6, R14, 0x1 ;  /* 0x0000000e06087211 */ /* 0x008fc800078208ff */
[----:B------:R-:W-:-:S05]  /*197b0*/  LEA.HI.X R9, R6, R15, R5, 0x1, P1 ;  /* 0x0000000f06097211 */ /* 0x000fca00008f0c05 */
[----:B------:R-:W3:Y:S01]  /*197c0*/  @P2 LDG.E.LTC128B.U16 R10, desc[UR44][R8.64] ;  /* 0x0000002c080a2981 */ /* 0x000ee2000c1e1520 */
[----:B------:R-:W-:Y:S01]  /*197d0*/  BSSY B1, `(.L_x_30) ;  /* 0x0000011000017945 */ /* 0x000fe20003800000 */
[----:B---3--:R-:W-:-:S05]  /*197e0*/  HADD2.F32 R5, -RZ, R10.H0_H0 ;  /* 0x2000000aff057230 */ /* 0x008fca0000004100 */
[----:B------:R-:W-:-:S04]  /*197f0*/  FMUL R5, R5, R16 ;  /* 0x0000001005057220 */ /* 0x000fc80000400000 */
[----:B--2---:R-:W-:Y:S01]  /*19800*/  FFMA R5, R12, R2, R5 ;  /* 0x000000020c057223 */ /* 0x004fe20000000005 */
[----:B------:R-:W-:-:S04]  /*19810*/  LEA R12, P1, R4, UR4, 0x1 ;  /* 0x00000004040c7c11 */ /* 0x000fc8000f8208ff */
[----:B------:R-:W-:Y:S02]  /*19820*/  LEA.HI.X R13, R4, UR5, R13, 0x1, P1 ;  /* 0x00000005040d7c11 */ /* 0x000fe400088f0c0d */
[----:B------:R-:W-:-:S05]  /*19830*/  F2FP.F16.F32.PACK_AB R4, RZ, R5 ;  /* 0x00000005ff04723e */ /* 0x000fca00000000ff */
[----:B------:R0:W-:Y:S02]  /*19840*/  @P2 STG.E.U16 desc[UR44][R12.64], R4 ;  /* 0x000000040c002986 */ /* 0x0001e4000c10152c */
[----:B0-----:R-:W-:-:S05]  /*19850*/  IMAD.WIDE.U32 R4, R161, R18, R20 ;  /* 0x00000012a1047225 */ /* 0x001fca00078e0014 */
[----:B------:R-:W-:-:S03]  /*19860*/  IADD3 R5, R11, R5, RZ ;  /* 0x000000050b057210 */ /* 0x000fc60007ffe0ff */
[----:B------:R-:W-:-:S04]  /*19870*/  IMAD.WIDE.U32 R4, R152, UR42, R4 ;  /* 0x0000002a98047c25 */ /* 0x000fc8000f8e0004 */
[----:B------:R-:W-:Y:S01]  /*19880*/  IMAD.IADD R5, R160, 0x1, R5 ;  /* 0x00000001a0057824 */ /* 0x000fe200078e0205 */
[----:B------:R-:W-:-:S04]  /*19890*/  LEA R8, P1, R4, R14, 0x1 ;  /* 0x0000000e04087211 */ /* 0x000fc800078208ff */
[----:B------:R-:W-:Y:S02]  /*198a0*/  LEA.HI.X R9, R4, R15, R5, 0x1, P1 ;  /* 0x0000000f04097211 */ /* 0x000fe400008f0c05 */
[----:B------:R-:W-:-:S13]  /*198b0*/  ISETP.GT.AND P1, PT, R0, 0x1, P0 ;  /* 0x000000010000780c */ /* 0x000fda0000724270 */
[----:B------:R-:W-:Y:S05]  /*198c0*/  @!P1 BRA `(.L_x_31) ;  /* 0x0000000000049947 */ /* 0x000fea0003800000 */
[----:B------:R0:W5:Y:S02]  /*198d0*/  LDG.E.LTC128B.U16 R10, desc[UR44][R8.64+0x2] ;  /* 0x0000022c080a7981 */ /* 0x000164000c1e1520 */
.L_x_31:
[----:B------:R-:W-:Y:S05]  /*198e0*/  BSYNC B1 ;  /* 0x0000000000017941 */ /* 0x000fea0003800000 */
.L_x_30:
[----:B------:R-:W2:Y:S01]  /*198f0*/  LDL.LU R5, [R1+0x404] ;  /* 0x0004040001057983 */ /* 0x000ea20000300800 */
[----:B-----5:R-:W-:Y:S01]  /*19900*/  HADD2.F32 R4, -RZ, R10.H0_H0 ;  /* 0x2000000aff047230 */ /* 0x020fe20000004100 */
[C---:B------:R-:W-:Y:S01]  /*19910*/  SHF.L.U64.HI R167, R18.reuse, 0x3, R19 ;  /* 0x0000000312a77819 */ /* 0x040fe20000010213 */
[----:B------:R-:W-:Y:S01]  /*19920*/  IMAD.SHL.U32 R166, R18, 0x8, RZ ;  /* 0x0000000812a67824 */ /* 0x000fe200078e00ff */
[----:B------:R-:W3:Y:S02]  /*19930*/  LDL.LU R17, [R1+0x408] ;  /* 0x0004080001117983 */ /* 0x000ee40000300800 */
[----:B------:R-:W-:-:S04]  /*19940*/  FMUL R4, R4, R16 ;  /* 0x0000001004047220 */ /* 0x000fc80000400000 */
[----:B--2---:R-:W-:Y:S01]  /*19950*/  FFMA R4, R5, R2, R4 ;  /* 0x0000000205047223 */ /* 0x004fe20000000004 */
[----:B------:R-:W-:-:S04]  /*19960*/  @P1 MOV R5, R13 ;  /* 0x0000000d00051202 */ /* 0x000fc80000000f00 */
[----:B------:R-:W-:-:S04]  /*19970*/  F2FP.F16.F32.PACK_AB R4, RZ, R4 ;  /* 0x00000004ff04723e */ /* 0x000fc800000000ff */
[----:B------:R-:W-:Y:S01]  /*19980*/  PRMT R6, R4, 0x7610, R6 ;  /* 0x0000761004067816 */ /* 0x000fe20000000006 */
[----:B------:R-:W-:-:S05]  /*19990*/  @P1 IMAD.MOV.U32 R4, RZ, RZ, R12 ;  /* 0x000000ffff041224 */ /* 0x000fca00078e000c */
[----:B------:R1:W-:Y:S01]  /*199a0*/  @P1 STG.E.U16 desc[UR44][R4.64+0x2], R6 ;  /* 0x0000020604001986 */ /* 0x0003e2000c10152c */
[----:B------:R-:W-:-:S04]  /*199b0*/  ISETP.GT.AND P1, PT, R3, 0x8, PT ;  /* 0x000000080300780c */ /* 0x000fc80003f24270 */
[----:B------:R-:W-:Y:S01]  /*199c0*/  ISETP.GT.AND P2, PT, R0, RZ, P1 ;  /* 0x000000ff0000720c */ /* 0x000fe20000f44270 */
[----:B-1----:R-:W-:-:S04]  /*199d0*/  IMAD.WIDE.U32 R4, R161, R18, R166 ;  /* 0x00000012a1047225 */ /* 0x002fc800078e00a6 */
[----:B------:R-:W-:Y:S01]  /*199e0*/  IMAD.IADD R11, R11, 0x1, R5 ;  /* 0x000000010b0b7824 */ /* 0x000fe200078e0205 */
[----:B------:R-:W-:-:S04]  /*199f0*/  IADD3 R5, P3, R164, R4, RZ ;  /* 0x00000004a4057210 */ /* 0x000fc80007f7e0ff */
[----:B------:R-:W-:Y:S02]  /*19a00*/  IADD3.X R7, R11, R23, RZ, P3, !PT ;  /* 0x000000170b077210 */ /* 0x000fe40001ffe4ff */
[----:B------:R-:W-:-:S04]  /*19a10*/  LEA R6, P3, R5, R14, 0x1 ;  /* 0x0000000e05067211 */ /* 0x000fc800078608ff */
[----:B------:R-:W-:-:S05]  /*19a20*/  LEA.HI.X R7, R5, R15, R7, 0x1, P3 ;  /* 0x0000000f05077211 */ /* 0x000fca00018f0c07 */
[----:B------:R1:W2:Y:S01]  /*19a30*/  @P2 LDG.E.LTC128B.U16 R10, desc[UR44][R6.64] ;  /* 0x0000002c060a2981 */ /* 0x0002a2000c1e1520 */
[----:B------:R-:W-:Y:S01]  /*19a40*/  IADD3 R4, P3, R20, R4, RZ ;  /* 0x0000000414047210 */ /* 0x000fe20007f7e0ff */
[----:B------:R-:W-:Y:S01]  /*19a50*/  IMAD.U32 R162, RZ, RZ, UR9 ;  /* 0x00000009ffa27e24 */ /* 0x000fe2000f8e00ff */
[----:B------:R-:W-:Y:S01]  /*19a60*/  MOV R163, UR8 ;  /* 0x0000000800a37c02 */ /* 0x000fe20008000f00 */
[----:B------:R-:W-:Y:S01]  /*19a70*/  BSSY B1, `(.L_x_32) ;  /* 0x0000014000017945 */ /* 0x000fe20003800000 */
[----:B------:R-:W-:Y:S01]  /*19a80*/  ISETP.GT.AND P4, PT, R0, 0x1, P1 ;  /* 0x000000010000780c */ /* 0x000fe20000f84270 */
[----:B------:R-:W-:Y:S01]  /*19a90*/  IMAD.X R5, R21, 0x1, R11, P3 ;  /* 0x0000000115057824 */ /* 0x000fe200018e060b */
[----:B------:R-:W-:Y:S01]  /*19aa0*/  SHF.L.U32 R163, R163, 0x4, RZ ;  /* 0x00000004a3a37819 */ /* 0x000fe200000006ff */
[----:B------:R-:W-:-:S04]  /*19ab0*/  IMAD.WIDE.U32 R4, R152, UR42, R4 ;  /* 0x0000002a98047c25 */ /* 0x000fc8000f8e0004 */
[----:B------:R-:W-:Y:S01]  /*19ac0*/  IMAD.IADD R5, R160, 0x1, R5 ;  /* 0x00000001a0057824 */ /* 0x000fe200078e0205 */
[----:B-1----:R-:W-:-:S04]  /*19ad0*/  LEA R6, P3, R4, R14, 0x1 ;  /* 0x0000000e04067211 */ /* 0x002fc800078608ff */
[----:B------:R-:W-:Y:S01]  /*19ae0*/  LEA.HI.X R7, R4, R15, R5, 0x1, P3 ;  /* 0x0000000f04077211 */ /* 0x000fe200018f0c05 */
[----:B--2---:R-:W-:-:S05]  /*19af0*/  HADD2.F32 R4, -RZ, R10.H0_H0 ;  /* 0x2000000aff047230 */ /* 0x004fca0000004100 */
[----:B------:R-:W-:-:S04]  /*19b00*/  FMUL R4, R4, R16 ;  /* 0x0000001004047220 */ /* 0x000fc80000400000 */
[----:B---3--:R-:W-:Y:S01]  /*19b10*/  FFMA R5, R17, R2, R4 ;  /* 0x0000000211057223 */ /* 0x008fe20000000004 */
[----:B------:R-:W-:-:S04]  /*19b20*/  IMAD.U32 R4, RZ, RZ, UR8 ;  /* 0x00000008ff047e24 */ /* 0x000fc8000f8e00ff */
[----:B------:R-:W-:Y:S02]  /*19b30*/  F2FP.F16.F32.PACK_AB R5, RZ, R5 ;  /* 0x00000005ff05723e */ /* 0x000fe400000000ff */
[----:B------:R-:W-:Y:S02]  /*19b40*/  SHF.L.U64.HI R162, R4, 0x4, R162 ;  /* 0x0000000404a27819 */ /* 0x000fe400000102a2 */
[----:B------:R-:W-:Y:S02]  /*19b50*/  IADD3 R4, P3, R163, R12, RZ ;  /* 0x0000000ca3047210 */ /* 0x000fe40007f7e0ff */
[----:B------:R-:W-:-:S03]  /*19b60*/  PRMT R11, R5, 0x7610, R11 ;  /* 0x00007610050b7816 */ /* 0x000fc6000000000b */
[----:B------:R-:W-:-:S05]  /*19b70*/  IMAD.X R5, R162, 0x1, R13, P3 ;  /* 0x00000001a2057824 */ /* 0x000fca00018e060d */
[----:B------:R1:W-:Y:S01]  /*19b80*/  @P2 STG.E.U16 desc[UR44][R4.64], R11 ;  /* 0x0000000b04002986 */ /* 0x0003e2000c10152c */
[----:B------:R-:W-:Y:S05]  /*19b90*/  @!P4 BRA `(.L_x_33) ;  /* 0x000000000004c947 */ /* 0x000fea0003800000 */
[----:B------:R2:W5:Y:S02]  /*19ba0*/  LDG.E.LTC128B.U16 R10, desc[UR44][R6.64+0x2] ;  /* 0x0000022c060a7981 */ /* 0x000564000c1e1520 */
.L_x_33:
[----:B------:R-:W-:Y:S05]  /*19bb0*/  BSYNC B1 ;  /* 0x0000000000017941 */ /* 0x000fea0003800000 */
.L_x_32:
[----:B------:R-:W3:Y:S01]  /*19bc0*/  LDL.LU R17, [R1+0x40c] ;  /* 0x00040c0001117983 */ /* 0x000ee20000300800 */
[----:B-1---5:R-:W-:Y:S01]  /*19bd0*/  HADD2.F32 R11, -RZ, R10.H0_H0 ;  /* 0x2000000aff0b7230 */ /* 0x022fe20000004100 */
[----:B------:R-:W-:Y:S01]  /*19be0*/  ISETP.GT.AND P2, PT, R0, 0x8, P0 ;  /* 0x000000080000780c */ /* 0x000fe20000744270 */
[----:B------:R-:W-:Y:S03]  /*19bf0*/  BSSY B1, `(.L_x_34) ;  /* 0x0000007000017945 */ /* 0x000fe60003800000 */
[----:B------:R-:W-:-:S04]  /*19c00*/  FMUL R11, R11, R16 ;  /* 0x000000100b0b7220 */ /* 0x000fc80000400000 */
[----:B---3--:R-:W-:-:S05]  /*19c10*/  FFMA R11, R17, R2, R11 ;  /* 0x00000002110b7223 */ /* 0x008fca000000000b */
[----:B------:R-:W-:-:S05]  /*19c20*/  F2FP.F16.F32.PACK_AB R11, RZ, R11 ;  /* 0x0000000bff0b723e */ /* 0x000fca00000000ff */
[----:B------:R1:W-:Y:S01]  /*19c30*/  @P4 STG.E.U16 desc[UR44][R4.64+0x2], R11 ;  /* 0x0000020b04004986 */ /* 0x0003e2000c10152c */
[----:B------:R-:W-:Y:S05]  /*19c40*/  @!P2 BRA `(.L_x_35) ;  /* 0x000000000004a947 */ /* 0x000fea0003800000 */
[----:B------:R3:W5:Y:S02]  /*19c50*/  LDG.E.LTC128B.U16 R10, desc[UR44][R8.64+0x10] ;  /* 0x0000102c080a7981 */ /* 0x000764000c1e1520 */
.L_x_35:
[----:B------:R-:W-:Y:S05]  /*19c60*/  BSYNC B1 ;  /* 0x0000000000017941 */ /* 0x000fea0003800000 */
.L_x_34:
[----:B------:R-:W4:Y:S01]  /*19c70*/  LDL.LU R17, [R1+0x410] ;  /* 0x0004100001117983 */ /* 0x000f220000300800 */
[----:B-1---5:R-:W-:Y:S01]  /*19c80*/  HADD2.F32 R11, -RZ, R10.H0_H0 ;  /* 0x2000000aff0b7230 */ /* 0x022fe20000004100 */
[----:B------:R-:W-:Y:S01]  /*19c90*/  ISETP.GT.AND P3, PT, R0, 0x9, P0 ;  /* 0x000000090000780c */ /* 0x000fe20000764270 */
[----:B------:R-:W-:Y:S03]  /*19ca0*/  BSSY B1, `(.L_x_36) ;  /* 0x0000007000017945 */ /* 0x000fe60003800000 */
[----:B------:R-:W-:-:S04]  /*19cb0*/  FMUL R11, R11, R16 ;  /* 0x000000100b0b7220 */ /* 0x000fc80000400000 */
[----:B----4-:R-:W-:-:S05]  /*19cc0*/  FFMA R11, R17, R2, R11 ;  /* 0x00000002110b7223 */ /* 0x010fca000000000b */
[----:B------:R-:W-:-:S05]  /*19cd0*/  F2FP.F16.F32.PACK_AB R11, RZ, R11 ;  /* 0x0000000bff0b723e */ /* 0x000fca00000000ff */
[----:B------:R1:W-:Y:S01]  /*19ce0*/  @P2 STG.E.U16 desc[UR44][R12.64+0x10], R11 ;  /* 0x0000100b0c002986 */ /* 0x0003e2000c10152c */
[----:B------:R-:W-:Y:S05]  /*19cf0*/  @!P3 BRA `(.L_x_37) ;  /* 0x000000000004b947 */ /* 0x000fea0003800000 */
[----:B------:R4:W5:Y:S02]  /*19d00*/  LDG.E.LTC128B.U16 R10, desc[UR44][R8.64+0x12] ;  /* 0x0000122c080a7981 */ /* 0x000964000c1e1520 */
.L_x_37:
[----:B------:R-:W-:Y:S05]  /*19d10*/  BSYNC B1 ;  /* 0x0000000000017941 */ /* 0x000fea0003800000 */
.L_x_36:
[----:B------:R-:W2:Y:S01]  /*19d20*/  LDL.LU R17, [R1+0x414] ;  /* 0x0004140001117983 */ /* 0x000ea20000300800 */
[----:B-1---5:R-:W-:Y:S01]  /*19d30*/  HADD2.F32 R11, -RZ, R10.H0_H0 ;  /* 0x2000000aff0b7230 */ /* 0x022fe20000004100 */
[----:B------:R-:W-:Y:S01]  /*19d40*/  ISETP.GT.AND P2, PT, R0, 0x8, P1 ;  /* 0x000000080000780c */ /* 0x000fe20000f44270 */
[----:B------:R-:W-:Y:S03]  /*19d50*/  BSSY B1, `(.L_x_38) ;  /* 0x0000007000017945 */ /* 0x000fe60003800000 */
[----:B------:R-:W-:-:S04]  /*19d60*/  FMUL R11, R11, R16 ;  /* 0x000000100b0b7220 */ /* 0x000fc80000400000 */
[----:B--2---:R-:W-:-:S05]  /*19d70*/  FFMA R11, R17, R2, R11 ;  /* 0x00000002110b7223 */ /* 0x004fca000000000b */
[----:B------:R-:W-:-:S05]  /*19d80*/  F2FP.F16.F32.PACK_AB R11, RZ, R11 ;  /* 0x0000000bff0b723e */ /* 0x000fca00000000ff */
[----:B------:R1:W-:Y:S01]  /*19d90*/  @P3 STG.E.U16 desc[UR44][R12.64+0x12], R11 ;  /* 0x0000120b0c003986 */ /* 0x0003e2000c10152c */
[----:B------:R-:W-:Y:S05]  /*19da0*/  @!P2 BRA `(.L_x_39) ;  /* 0x000000000004a947 */ /* 0x000fea0003800000 */
[----:B------:R2:W5:Y:S02]  /*19db0*/  LDG.E.LTC128B.U16 R10, desc[UR44][R6.64+0x10] ;  /* 0x0000102c060a7981 */ /* 0x000564000c1e1520 */
.L_x_39:
[----:B------:R-:W-:Y:S05]  /*19dc0*/  BSYNC B1 ;  /* 0x0000000000017941 */ /* 0x000fea0003800000 */
.L_x_38:
        /* <DEDUP_REMOVED lines=10> */
.L_x_41:
[----:B------:R-:W-:Y:S05]  /*19e70*/  BSYNC B1 ;  /* 0x0000000000017941 */ /* 0x000fea0003800000 */
.L_x_40:
        /* <DEDUP_REMOVED lines=10> */
.L_x_43:
[----:B------:R-:W-:Y:S05]  /*19f20*/  BSYNC B1 ;  /* 0x0000000000017941 */ /* 0x000fea0003800000 */
.L_x_42:
        /* <DEDUP_REMOVED lines=10> */
.L_x_45:
[----:B------:R-:W-:Y:S05]  /*19fd0*/  BSYNC B1 ;  /* 0x0000000000017941 */ /* 0x000fea0003800000 */
.L_x_44:
        /* <DEDUP_REMOVED lines=10> */
.L_x_47:
[----:B------:R-:W-:Y:S05]  /*1a080*/  BSYNC B1 ;  /* 0x0000000000017941 */ /* 0x000fea0003800000 */
.L_x_46:
        /* <DEDUP_REMOVED lines=10> */
.L_x_49:
[----:B------:R-:W-:Y:S05]  /*1a130*/  BSYNC B1 ;  /* 0x0000000000017941 */ /* 0x000fea0003800000 */
.L_x_48:
        /* <DEDUP_REMOVED lines=10> */
.L_x_51:
[----:B------:R-:W-:Y:S05]  /*1a1e0*/  BSYNC B1 ;  /* 0x0000000000017941 */ /* 0x000fea0003800000 */
.L_x_50:
        /* <DEDUP_REMOVED lines=10> */
.L_x_53:
[----:B------:R-:W-:Y:S05]  /*1a290*/  BSYNC B1 ;  /* 0x0000000000017941 */ /* 0x000fea0003800000 */
.L_x_52:
        /* <DEDUP_REMOVED lines=10> */
.L_x_55:
[----:B------:R-:W-:Y:S05]  /*1a340*/  BSYNC B1 ;  /* 0x0000000000017941 */ /* 0x000fea0003800000 */
.L_x_54:
        /* <DEDUP_REMOVED lines=10> */
.L_x_57:
[----:B------:R-:W-:Y:S05]  /*1a3f0*/  BSYNC B1 ;  /* 0x0000000000017941 */ /* 0x000fea0003800000 */
.L_x_56:
        /* <DEDUP_REMOVED lines=10> */
.L_x_59:
[----:B------:R-:W-:Y:S05]  /*1a4a0*/  BSYNC B1 ;  /* 0x0000000000017941 */ /* 0x000fea0003800000 */
.L_x_58:
        /* <DEDUP_REMOVED lines=10> */
.L_x_61:
[----:B------:R-:W-:Y:S05]  /*1a550*/  BSYNC B1 ;  /* 0x0000000000017941 */ /* 0x000fea0003800000 */
.L_x_60:
        /* <DEDUP_REMOVED lines=10> */
.L_x_63:
[----:B------:R-:W-:Y:S05]  /*1a600*/  BSYNC B1 ;  /* 0x0000000000017941 */ /* 0x000fea0003800000 */
.L_x_62:
        /* <DEDUP_REMOVED lines=10> */
.L_x_65:
[----:B------:R-:W-:Y:S05]  /*1a6b0*/  BSYNC B1 ;  /* 0x0000000000017941 */ /* 0x000fea0003800000 */
.L_x_64:
        /* <DEDUP_REMOVED lines=10> */
.L_x_67:
[----:B------:R-:W-:Y:S05]  /*1a760*/  BSYNC B1 ;  /* 0x0000000000017941 */ /* 0x000fea0003800000 */
.L_x_66:
        /* <DEDUP_REMOVED lines=10> */
.L_x_69:
[----:B------:R-:W-:Y:S05]  /*1a810*/  BSYNC B1 ;  /* 0x0000000000017941 */ /* 0x000fea0003800000 */
.L_x_68:
        /* <DEDUP_REMOVED lines=10> */
.L_x_71:
[----:B------:R-:W-:Y:S05]  /*1a8c0*/  BSYNC B1 ;  /* 0x0000000000017941 */ /* 0x000fea0003800000 */
.L_x_70:
        /* <DEDUP_REMOVED lines=10> */
.L_x_73:
[----:B------:R-:W-:Y:S05]  /*1a970*/  BSYNC B1 ;  /* 0x0000000000017941 */ /* 0x000fea0003800000 */
.L_x_72:
        /* <DEDUP_REMOVED lines=10> */
.L_x_75:
[----:B------:R-:W-:Y:S05]  /*1aa20*/  BSYNC B1 ;  /* 0x0000000000017941 */ /* 0x000fea0003800000 */
.L_x_74:
        /* <DEDUP_REMOVED lines=10> */
.L_x_77:
[----:B------:R-:W-:Y:S05]  /*1aad0*/  BSYNC B1 ;  /* 0x0000000000017941 */ /* 0x000fea0003800000 */
.L_x_76:
        /* <DEDUP_REMOVED lines=10> */
.L_x_79:
[----:B------:R-:W-:Y:S05]  /*1ab80*/  BSYNC B1 ;  /* 0x0000000000017941 */ /* 0x000fea0003800000 */
.L_x_78:
        /* <DEDUP_REMOVED lines=10> */
.L_x_81:
[----:B------:R-:W-:Y:S05]  /*1ac30*/  BSYNC B1 ;  /* 0x0000000000017941 */ /* 0x000fea0003800000 */
.L_x_80:
        /* <DEDUP_REMOVED lines=10> */
.L_x_83:
[----:B------:R-:W-:Y:S05]  /*1ace0*/  BSYNC B1 ;  /* 0x0000000000017941 */ /* 0x000fea0003800000 */
.L_x_82:
        /* <DEDUP_REMOVED lines=10> */
.L_x_85:
[----:B------:R-:W-:Y:S05]  /*1ad90*/  BSYNC B1 ;  /* 0x0000000000017941 */ /* 0x000fea0003800000 */
.L_x_84:
        /* <DEDUP_REMOVED lines=10> */
.L_x_87:
[----:B------:R-:W-:Y:S05]  /*1ae40*/  BSYNC B1 ;  /* 0x0000000000017941 */ /* 0x000fea0003800000 */
.L_x_86:
        /* <DEDUP_REMOVED lines=10> */
.L_x_89:
[----:B------:R-:W-:Y:S05]  /*1aef0*/  BSYNC B1 ;  /* 0x0000000000017941 */ /* 0x000fea0003800000 */
.L_x_88:
        /* <DEDUP_REMOVED lines=10> */
.L_x_91:
[----:B------:R-:W-:Y:S05]  /*1afa0*/  BSYNC B1 ;  /* 0x0000000000017941 */ /* 0x000fea0003800000 */
.L_x_90:
        /* <DEDUP_REMOVED lines=10> */
.L_x_93:
[----:B------:R-:W-:Y:S05]  /*1b050*/  BSYNC B1 ;  /* 0x0000000000017941 */ /* 0x000fea0003800000 */
.L_x_92:
        /* <DEDUP_REMOVED lines=10> */
.L_x_95:
[----:B------:R-:W-:Y:S05]  /*1b100*/  BSYNC B1 ;  /* 0x0000000000017941 */ /* 0x000fea0003800000 */
.L_x_94:
        /* <DEDUP_REMOVED lines=10> */
.L_x_97:
[----:B------:R-:W-:Y:S05]  /*1b1b0*/  BSYNC B1 ;  /* 0x0000000000017941 */ /* 0x000fea0003800000 */
.L_x_96:
        /* <DEDUP_REMOVED lines=10> */
.L_x_99:
[----:B------:R-:W-:Y:S05]  /*1b260*/  BSYNC B1 ;  /* 0x0000000000017941 */ /* 0x000fea0003800000 */
.L_x_98:
        /* <DEDUP_REMOVED lines=10> */
.L_x_101:
[----:B------:R-:W-:Y:S05]  /*1b310*/  BSYNC B1 ;  /* 0x0000000000017941 */ /* 0x000fea0003800000 */
.L_x_100:
        /* <DEDUP_REMOVED lines=10> */
.L_x_103:
[----:B------:R-:W-:Y:S05]  /*1b3c0*/  BSYNC B1 ;  /* 0x0000000000017941 */ /* 0x000fea0003800000 */
.L_x_102:
        /* <DEDUP_REMOVED lines=10> */
.L_x_105:
[----:B------:R-:W-:Y:S05]  /*1b470*/  BSYNC B1 ;  /* 0x0000000000017941 */ /* 0x000fea0003800000 */
.L_x_104:
        /* <DEDUP_REMOVED lines=10> */
.L_x_107:
[----:B------:R-:W-:Y:S05]  /*1b520*/  BSYNC B1 ;  /* 0x0000000000017941 */ /* 0x000fea0003800000 */
.L_x_106:
        /* <DEDUP_REMOVED lines=10> */
.L_x_109:
[----:B------:R-:W-:Y:S05]  /*1b5d0*/  BSYNC B1 ;  /* 0x0000000000017941 */ /* 0x000fea0003800000 */
.L_x_108:
        /* <DEDUP_REMOVED lines=10> */
.L_x_111:
[----:B------:R-:W-:Y:S05]  /*1b680*/  BSYNC B1 ;  /* 0x0000000000017941 */ /* 0x000fea0003800000 */
.L_x_110:
        /* <DEDUP_REMOVED lines=10> */
.L_x_113:
[----:B------:R-:W-:Y:S05]  /*1b730*/  BSYNC B1 ;  /* 0x0000000000017941 */ /* 0x000fea0003800000 */
.L_x_112:
        /* <DEDUP_REMOVED lines=10> */
.L_x_115:
[----:B------:R-:W-:Y:S05]  /*1b7e0*/  BSYNC B1 ;  /* 0x0000000000017941 */ /* 0x000fea0003800000 */
.L_x_114:
        /* <DEDUP_REMOVED lines=10> */
.L_x_117:
[----:B------:R-:W-:Y:S05]  /*1b890*/  BSYNC B1 ;  /* 0x0000000000017941 */ /* 0x000fea0003800000 */
.L_x_116:
        /* <DEDUP_REMOVED lines=10> */
.L_x_119:
[----:B------:R-:W-:Y:S05]  /*1b940*/  BSYNC B1 ;  /* 0x0000000000017941 */ /* 0x000fea0003800000 */
.L_x_118:
        /* <DEDUP_REMOVED lines=10> */
.L_x_121:
[----:B------:R-:W-:Y:S05]  /*1b9f0*/  BSYNC B1 ;  /* 0x0000000000017941 */ /* 0x000fea0003800000 */
.L_x_120:
        /* <DEDUP_REMOVED lines=10> */
.L_x_123:
[----:B------:R-:W-:Y:S05]  /*1baa0*/  BSYNC B1 ;  /* 0x0000000000017941 */ /* 0x000fea0003800000 */
.L_x_122:
        /* <DEDUP_REMOVED lines=10> */
.L_x_125:
[----:B------:R-:W-:Y:S05]  /*1bb50*/  BSYNC B1 ;  /* 0x0000000000017941 */ /* 0x000fea0003800000 */
.L_x_124:
        /* <DEDUP_REMOVED lines=10> */
.L_x_127:
[----:B------:R-:W-:Y:S05]  /*1bc00*/  BSYNC B1 ;  /* 0x0000000000017941 */ /* 0x000fea0003800000 */
.L_x_126:
        /* <DEDUP_REMOVED lines=10> */
.L_x_129:
[----:B------:R-:W-:Y:S05]  /*1bcb0*/  BSYNC B1 ;  /* 0x0000000000017941 */ /* 0x000fea0003800000 */
.L_x_128:
        /* <DEDUP_REMOVED lines=10> */
.L_x_131:
[----:B------:R-:W-:Y:S05]  /*1bd60*/  BSYNC B1 ;  /* 0x0000000000017941 */ /* 0x000fea0003800000 */
.L_x_130:
        /* <DEDUP_REMOVED lines=10> */
.L_x_133:
[----:B------:R-:W-:Y:S05]  /*1be10*/  BSYNC B1 ;  /* 0x0000000000017941 */ /* 0x000fea0003800000 */
.L_x_132:
        /* <DEDUP_REMOVED lines=10> */
.L_x_135:
[----:B------:R-:W-:Y:S05]  /*1bec0*/  BSYNC B1 ;  /* 0x0000000000017941 */ /* 0x000fea0003800000 */
.L_x_134:
        /* <DEDUP_REMOVED lines=10> */
.L_x_137:
[----:B------:R-:W-:Y:S05]  /*1bf70*/  BSYNC B1 ;  /* 0x0000000000017941 */ /* 0x000fea0003800000 */
.L_x_136:
        /* <DEDUP_REMOVED lines=10> */
.L_x_139:
[----:B------:R-:W-:Y:S05]  /*1c020*/  BSYNC B1 ;  /* 0x0000000000017941 */ /* 0x000fea0003800000 */
.L_x_138:
        /* <DEDUP_REMOVED lines=10> */
.L_x_141:
[----:B------:R-:W-:Y:S05]  /*1c0d0*/  BSYNC B1 ;  /* 0x0000000000017941 */ /* 0x000fea0003800000 */
.L_x_140:
        /* <DEDUP_REMOVED lines=10> */
.L_x_143:
[----:B------:R-:W-:Y:S05]  /*1c180*/  BSYNC B1 ;  /* 0x0000000000017941 */ /* 0x000fea0003800000 */
.L_x_142:
        /* <DEDUP_REMOVED lines=10> */
.L_x_145:
[----:B------:R-:W-:Y:S05]  /*1c230*/  BSYNC B1 ;  /* 0x0000000000017941 */ /* 0x000fea0003800000 */
.L_x_144:
        /* <DEDUP_REMOVED lines=10> */
.L_x_147:
[----:B------:R-:W-:Y:S05]  /*1c2e0*/  BSYNC B1 ;  /* 0x0000000000017941 */ /* 0x000fea0003800000 */
.L_x_146:
        /* <DEDUP_REMOVED lines=10> */
.L_x_149:
[----:B------:R-:W-:Y:S05]  /*1c390*/  BSYNC B1 ;  /* 0x0000000000017941 */ /* 0x000fea0003800000 */
.L_x_148:
        /* <DEDUP_REMOVED lines=10> */
.L_x_151:
[----:B------:R-:W-:Y:S05]  /*1c440*/  BSYNC B1 ;  /* 0x0000000000017941 */ /* 0x000fea0003800000 */
.L_x_150:
        /* <DEDUP_REMOVED lines=10> */
.L_x_153:
[----:B------:R-:W-:Y:S05]  /*1c4f0*/  BSYNC B1 ;  /* 0x0000000000017941 */ /* 0x000fea0003800000 */
.L_x_152:
        /* <DEDUP_REMOVED lines=10> */
.L_x_155:
[----:B------:R-:W-:Y:S05]  /*1c5a0*/  BSYNC B1 ;  /* 0x0000000000017941 */ /* 0x000fea0003800000 */
.L_x_154:
        /* <DEDUP_REMOVED lines=10> */
.L_x_157:
[----:B------:R-:W-:Y:S05]  /*1c650*/  BSYNC B1 ;  /* 0x0000000000017941 */ /* 0x000fea0003800000 */
.L_x_156:
        /* <DEDUP_REMOVED lines=10> */
.L_x_159:
[----:B------:R-:W-:Y:S05]  /*1c700*/  BSYNC B1 ;  /* 0x0000000000017941 */ /* 0x000fea0003800000 */
.L_x_158:
        /* <DEDUP_REMOVED lines=10> */
.L_x_161:
[----:B------:R-:W-:Y:S05]  /*1c7b0*/  BSYNC B1 ;  /* 0x0000000000017941 */ /* 0x000fea0003800000 */
.L_x_160:
        /* <DEDUP_REMOVED lines=10> */
.L_x_163:
[----:B------:R-:W-:Y:S05]  /*1c860*/  BSYNC B1 ;  /* 0x0000000000017941 */ /* 0x000fea0003800000 */
.L_x_162:
        /* <DEDUP_REMOVED lines=10> */
.L_x_165:
[----:B------:R-:W-:Y:S05]  /*1c910*/  BSYNC B1 ;  /* 0x0000000000017941 */ /* 0x000fea0003800000 */
.L_x_164:
        /* <DEDUP_REMOVED lines=10> */
.L_x_167:
[----:B------:R-:W-:Y:S05]  /*1c9c0*/  BSYNC B1 ;  /* 0x0000000000017941 */ /* 0x000fea0003800000 */
.L_x_166:
        /* <DEDUP_REMOVED lines=10> */
.L_x_169:
[----:B------:R-:W-:Y:S05]  /*1ca70*/  BSYNC B1 ;  /* 0x0000000000017941 */ /* 0x000fea0003800000 */
.L_x_168:
        /* <DEDUP_REMOVED lines=10> */
.L_x_171:
[----:B------:R-:W-:Y:S05]  /*1cb20*/  BSYNC B1 ;  /* 0x0000000000017941 */ /* 0x000fea0003800000 */
.L_x_170:
        /* <DEDUP_REMOVED lines=10> */
.L_x_173:
[----:B------:R-:W-:Y:S05]  /*1cbd0*/  BSYNC B1 ;  /* 0x0000000000017941 */ /* 0x000fea0003800000 */
.L_x_172:
        /* <DEDUP_REMOVED lines=10> */
.L_x_175:
[----:B------:R-:W-:Y:S05]  /*1cc80*/  BSYNC B1 ;  /* 0x0000000000017941 */ /* 0x000fea0003800000 */
.L_x_174:
        /* <DEDUP_REMOVED lines=10> */
.L_x_177:
[----:B------:R-:W-:Y:S05]  /*1cd30*/  BSYNC B1 ;  /* 0x0000000000017941 */ /* 0x000fea0003800000 */
.L_x_176:
        /* <DEDUP_REMOVED lines=10> */
.L_x_179:
[----:B------:R-:W-:Y:S05]  /*1cde0*/  BSYNC B1 ;  /* 0x0000000000017941 */ /* 0x000fea0003800000 */
.L_x_178:
        /* <DEDUP_REMOVED lines=10> */
.L_x_181:
[----:B------:R-:W-:Y:S05]  /*1ce90*/  BSYNC B1 ;  /* 0x0000000000017941 */ /* 0x000fea0003800000 */
.L_x_180:
        /* <DEDUP_REMOVED lines=10> */
.L_x_183:
[----:B------:R-:W-:Y:S05]  /*1cf40*/  BSYNC B1 ;  /* 0x0000000000017941 */ /* 0x000fea0003800000 */
.L_x_182:
        /* <DEDUP_REMOVED lines=10> */
.L_x_185:
[----:B------:R-:W-:Y:S05]  /*1cff0*/  BSYNC B1 ;  /* 0x0000000000017941 */ /* 0x000fea0003800000 */
.L_x_184:
        /* <DEDUP_REMOVED lines=10> */
.L_x_187:
[----:B------:R-:W-:Y:S05]  /*1d0a0*/  BSYNC B1 ;  /* 0x0000000000017941 */ /* 0x000fea0003800000 */
.L_x_186:
        /* <DEDUP_REMOVED lines=10> */
.L_x_189:
[----:B------:R-:W-:Y:S05]  /*1d150*/  BSYNC B1 ;  /* 0x0000000000017941 */ /* 0x000fea0003800000 */
.L_x_188:
        /* <DEDUP_REMOVED lines=10> */
.L_x_191:
[----:B------:R-:W-:Y:S05]  /*1d200*/  BSYNC B1 ;  /* 0x0000000000017941 */ /* 0x000fea0003800000 */
.L_x_190:
        /* <DEDUP_REMOVED lines=10> */
.L_x_193:
[----:B------:R-:W-:Y:S05]  /*1d2b0*/  BSYNC B1 ;  /* 0x0000000000017941 */ /* 0x000fea0003800000 */
.L_x_192:
        /* <DEDUP_REMOVED lines=10> */
.L_x_195:
[----:B------:R-:W-:Y:S05]  /*1d360*/  BSYNC B1 ;  /* 0x0000000000017941 */ /* 0x000fea0003800000 */
.L_x_194:
        /* <DEDUP_REMOVED lines=10> */
.L_x_197:
[----:B------:R-:W-:Y:S05]  /*1d410*/  BSYNC B1 ;  /* 0x0000000000017941 */ /* 0x000fea0003800000 */
.L_x_196:
        /* <DEDUP_REMOVED lines=10> */
.L_x_199:
[----:B------:R-:W-:Y:S05]  /*1d4c0*/  BSYNC B1 ;  /* 0x0000000000017941 */ /* 0x000fea0003800000 */
.L_x_198:
        /* <DEDUP_REMOVED lines=10> */
.L_x_201:
[----:B------:R-:W-:Y:S05]  /*1d570*/  BSYNC B1 ;  /* 0x0000000000017941 */ /* 0x000fea0003800000 */
.L_x_200:
        /* <DEDUP_REMOVED lines=10> */
.L_x_203:
[----:B------:R-:W-:Y:S05]  /*1d620*/  BSYNC B1 ;  /* 0x0000000000017941 */ /* 0x000fea0003800000 */
.L_x_202:
        /* <DEDUP_REMOVED lines=10> */
.L_x_205:
[----:B------:R-:W-:Y:S05]  /*1d6d0*/  BSYNC B1 ;  /* 0x0000000000017941 */ /* 0x000fea0003800000 */
.L_x_204:
        /* <DEDUP_REMOVED lines=10> */
.L_x_207:
[----:B------:R-:W-:Y:S05]  /*1d780*/  BSYNC B1 ;  /* 0x0000000000017941 */ /* 0x000fea0003800000 */
.L_x_206:
        /* <DEDUP_REMOVED lines=10> */
.L_x_209:
[----:B------:R-:W-:Y:S05]  /*1d830*/  BSYNC B1 ;  /* 0x0000000000017941 */ /* 0x000fea0003800000 */
.L_x_208:
        /* <DEDUP_REMOVED lines=10> */
.L_x_211:
[----:B------:R-:W-:Y:S05]  /*1d8e0*/  BSYNC B1 ;  /* 0x0000000000017941 */ /* 0x000fea0003800000 */
.L_x_210:
        /* <DEDUP_REMOVED lines=10> */
.L_x_213:
[----:B------:R-:W-:Y:S05]  /*1d990*/  BSYNC B1 ;  /* 0x0000000000017941 */ /* 0x000fea0003800000 */
.L_x_212:
        /* <DEDUP_REMOVED lines=10> */
.L_x_215:
[----:B------:R-:W-:Y:S05]  /*1da40*/  BSYNC B1 ;  /* 0x0000000000017941 */ /* 0x000fea0003800000 */
.L_x_214:
        /* <DEDUP_REMOVED lines=10> */
.L_x_217:
[----:B------:R-:W-:Y:S05]  /*1daf0*/  BSYNC B1 ;  /* 0x0000000000017941 */ /* 0x000fea0003800000 */
.L_x_216:
        /* <DEDUP_REMOVED lines=10> */
.L_x_219:
[----:B------:R-:W-:Y:S05]  /*1dba0*/  BSYNC B1 ;  /* 0x0000000000017941 */ /* 0x000fea0003800000 */
.L_x_218:
        /* <DEDUP_REMOVED lines=10> */
.L_x_221:
[----:B------:R-:W-:Y:S05]  /*1dc50*/  BSYNC B1 ;  /* 0x0000000000017941 */ /* 0x000fea0003800000 */
.L_x_220:
        /* <DEDUP_REMOVED lines=10> */
.L_x_223:
[----:B------:R-:W-:Y:S05]  /*1dd00*/  BSYNC B1 ;  /* 0x0000000000017941 */ /* 0x000fea0003800000 */
.L_x_222:
        /* <DEDUP_REMOVED lines=10> */
.L_x_225:
[----:B------:R-:W-:Y:S05]  /*1ddb0*/  BSYNC B1 ;  /* 0x0000000000017941 */ /* 0x000fea0003800000 */
.L_x_224:
        /* <DEDUP_REMOVED lines=10> */
.L_x_227:
[----:B------:R-:W-:Y:S05]  /*1de60*/  BSYNC B1 ;  /* 0x0000000000017941 */ /* 0x000fea0003800000 */
.L_x_226:
        /* <DEDUP_REMOVED lines=10> */
.L_x_229:
[----:B------:R-:W-:Y:S05]  /*1df10*/  BSYNC B1 ;  /* 0x0000000000017941 */ /* 0x000fea0003800000 */
.L_x_228:
        /* <DEDUP_REMOVED lines=10> */
.L_x_231:
[----:B------:R-:W-:Y:S05]  /*1dfc0*/  BSYNC B1 ;  /* 0x0000000000017941 */ /* 0x000fea0003800000 */
.L_x_230:
        /* <DEDUP_REMOVED lines=10> */
.L_x_233:
[----:B------:R-:W-:Y:S05]  /*1e070*/  BSYNC B1 ;  /* 0x0000000000017941 */ /* 0x000fea0003800000 */
.L_x_232:
        /* <DEDUP_REMOVED lines=10> */
.L_x_235:
[----:B------:R-:W-:Y:S05]  /*1e120*/  BSYNC B1 ;  /* 0x0000000000017941 */ /* 0x000fea0003800000 */
.L_x_234:
        /* <DEDUP_REMOVED lines=10> */
.L_x_237:
[----:B------:R-:W-:Y:S05]  /*1e1d0*/  BSYNC B1 ;  /* 0x0000000000017941 */ /* 0x000fea0003800000 */
.L_x_236:
        /* <DEDUP_REMOVED lines=10> */
.L_x_239:
[----:B------:R-:W-:Y:S05]  /*1e280*/  BSYNC B1 ;  /* 0x0000000000017941 */ /* 0x000fea0003800000 */
.L_x_238:
        /* <DEDUP_REMOVED lines=10> */
.L_x_241:
[----:B------:R-:W-:Y:S05]  /*1e330*/  BSYNC B1 ;  /* 0x0000000000017941 */ /* 0x000fea0003800000 */
.L_x_240:
        /* <DEDUP_REMOVED lines=10> */
.L_x_243:
[----:B------:R-:W-:Y:S05]  /*1e3e0*/  BSYNC B1 ;  /* 0x0000000000017941 */ /* 0x000fea0003800000 */
.L_x_242:
        /* <DEDUP_REMOVED lines=10> */
.L_x_245:
[----:B------:R-:W-:Y:S05]  /*1e490*/  BSYNC B1 ;  /* 0x0000000000017941 */ /* 0x000fea0003800000 */
.L_x_244:
        /* <DEDUP_REMOVED lines=10> */
.L_x_247:
[----:B------:R-:W-:Y:S05]  /*1e540*/  BSYNC B1 ;  /* 0x0000000000017941 */ /* 0x000fea0003800000 */
.L_x_246:
        /* <DEDUP_REMOVED lines=10> */
.L_x_249:
[----:B------:R-:W-:Y:S05]  /*1e5f0*/  BSYNC B1 ;  /* 0x0000000000017941 */ /* 0x000fea0003800000 */
.L_x_248:
        /* <DEDUP_REMOVED lines=10> */
.L_x_251:
[----:B------:R-:W-:Y:S05]  /*1e6a0*/  BSYNC B1 ;  /* 0x0000000000017941 */ /* 0x000fea0003800000 */
.L_x_250:
        /* <DEDUP_REMOVED lines=10> */
.L_x_253:
[----:B------:R-:W-:Y:S05]  /*1e750*/  BSYNC B1 ;  /* 0x0000000000017941 */ /* 0x000fea0003800000 */
.L_x_252:
        /* <DEDUP_REMOVED lines=10> */
.L_x_255:
[----:B------:R-:W-:Y:S05]  /*1e800*/  BSYNC B1 ;  /* 0x0000000000017941 */ /* 0x000fea0003800000 */
.L_x_254:
        /* <DEDUP_REMOVED lines=10> */
.L_x_257:
[----:B------:R-:W-:Y:S05]  /*1e8b0*/  BSYNC B1 ;  /* 0x0000000000017941 */ /* 0x000fea0003800000 */
.L_x_256:
        /* <DEDUP_REMOVED lines=10> */
.L_x_259:
[----:B------:R-:W-:Y:S05]  /*1e960*/  BSYNC B1 ;  /* 0x0000000000017941 */ /* 0x000fea0003800000 */
.L_x_258:
        /* <DEDUP_REMOVED lines=10> */
.L_x_261:
[----:B------:R-:W-:Y:S05]  /*1ea10*/  BSYNC B1 ;  /* 0x0000000000017941 */ /* 0x000fea0003800000 */
.L_x_260:
        /* <DEDUP_REMOVED lines=10> */
.L_x_263:
[----:B------:R-:W-:Y:S05]  /*1eac0*/  BSYNC B1 ;  /* 0x0000000000017941 */ /* 0x000fea0003800000 */
.L_x_262:
        /* <DEDUP_REMOVED lines=10> */
.L_x_265:
[----:B------:R-:W-:Y:S05]  /*1eb70*/  BSYNC B1 ;  /* 0x0000000000017941 */ /* 0x000fea0003800000 */
.L_x_264:
        /* <DEDUP_REMOVED lines=10> */
.L_x_267:
[----:B------:R-:W-:Y:S05]  /*1ec20*/  BSYNC B1 ;  /* 0x0000000000017941 */ /* 0x000fea0003800000 */
.L_x_266:
        /* <DEDUP_REMOVED lines=10> */
.L_x_269:
[----:B------:R-:W-:Y:S05]  /*1ecd0*/  BSYNC B1 ;  /* 0x0000000000017941 */ /* 0x000fea0003800000 */
.L_x_268:
        /* <DEDUP_REMOVED lines=10> */
.L_x_271:
[----:B------:R-:W-:Y:S05]  /*1ed80*/  BSYNC B1 ;  /* 0x0000000000017941 */ /* 0x000fea0003800000 */
.L_x_270:
        /* <DEDUP_REMOVED lines=10> */
.L_x_273:
[----:B------:R-:W-:Y:S05]  /*1ee30*/  BSYNC B1 ;  /* 0x0000000000017941 */ /* 0x000fea0003800000 */
.L_x_272:
        /* <DEDUP_REMOVED lines=10> */
.L_x_275:
[----:B------:R-:W-:Y:S05]  /*1eee0*/  BSYNC B1 ;  /* 0x0000000000017941 */ /* 0x000fea0003800000 */
.L_x_274:
        /* <DEDUP_REMOVED lines=10> */
.L_x_277:
[----:B------:R-:W-:Y:S05]  /*1ef90*/  BSYNC B1 ;  /* 0x0000000000017941 */ /* 0x000fea0003800000 */
.L_x_276:
[----:B-1----:R-:W2:Y:S02]  /*1efa0*/  LDL.LU R11, [R1+0x5f4] ;  /* 0x0005f400010b7983 */ /* 0x002ea40000300800 */
[----:B0-2345:R-:W-:Y:S01]  /*1efb0*/  HADD2.F32 R8, -RZ, R10.H0_H0 ;  /* 0x2000000aff087230 */ /* 0x03dfe20000004100 */
[----:B------:R-:W-:Y:S01]  /*1efc0*/  ISETP.GT.AND P2, PT, R0, 0xf8, P1 ;  /* 0x000000f80000780c */ /* 0x000fe20000f44270 */
[----:B------:R-:W-:Y:S03]  /*1efd0*/  BSSY B1, `(.L_x_278) ;  /* 0x0000009000017945 */ /* 0x000fe60003800000 */
[----:B------:R-:W-:-:S04]  /*1efe0*/  FMUL R8, R8, R16 ;  /* 0x0000001008087220 */ /* 0x000fc80000400000 */
[----:B------:R-:W-:-:S05]  /*1eff0*/  FFMA R8, R11, R2, R8 ;  /* 0x000000020b087223 */ /* 0x000fca0000000008 */
[----:B------:R-:W-:-:S04]  /*1f000*/  F2FP.F16.F32.PACK_AB R8, RZ, R8 ;  /* 0x00000008ff08723e */ /* 0x000fc800000000ff */
[----:B------:R-:W-:Y:S02]  /*1f010*/  PRMT R9, R8, 0x7610, R9 ;  /* 0x0000761008097816 */ /* 0x000fe40000000009 */
[----:B------:R-:W-:-:S03]  /*1f020*/  PRMT R8, R10, 0x7610, R8 ;  /* 0x000076100a087816 */ /* 0x000fc60000000008 */
[----:B------:R0:W-:Y:S01]  /*1f030*/  @P0 STG.E.U16 desc[UR44][R12.64+0x1f2], R9 ;  /* 0x0001f2090c000986 */ /* 0x0001e2000c10152c */
[----:B------:R-:W-:Y:S05]  /*1f040*/  @!P2 BRA `(.L_x_279) ;  /* 0x000000000004a947 */ /* 0x000fea0003800000 */
[----:B------:R1:W5:Y:S02]  /*1f050*/  LDG.E.LTC128B.U16 R8, desc[UR44][R6.64+0x1f0] ;  /* 0x0001f02c06087981 */ /* 0x000364000c1e1520 */
.L_x_279:
[----:B------:R-:W-:Y:S05]  /*1f060*/  BSYNC B1 ;  /* 0x0000000000017941 */ /* 0x000fea0003800000 */
.L_x_278:
[----:B------:R-:W2:Y:S01]  /*1f070*/  LDL.LU R10, [R1+0x5f8] ;  /* 0x0005f800010a7983 */ /* 0x000ea20000300800 */
[----:B0----5:R-:W-:Y:S01]  /*1f080*/  HADD2.F32 R9, -RZ, R8.H0_H0 ;  /* 0x20000008ff097230 */ /* 0x021fe20000004100 */
[----:B------:R-:W-:Y:S01]  /*1f090*/  ISETP.GT.AND P1, PT, R0, 0xf9, P1 ;  /* 0x000000f90000780c */ /* 0x000fe20000f24270 */
[----:B------:R-:W-:Y:S01]  /*1f0a0*/  BSSY B1, `(.L_x_280) ;  /* 0x000000a000017945 */ /* 0x000fe20003800000 */
[----:B------:R-:W-:Y:S02]  /*1f0b0*/  PRMT R17, R8, 0x7610, R17 ;  /* 0x0000761008117816 */ /* 0x000fe40000000011 */
[----:B------:R-:W-:-:S04]  /*1f0c0*/  FMUL R9, R9, R16 ;  /* 0x0000001009097220 */ /* 0x000fc80000400000 */
[----:B--2---:R-:W-:Y:S01]  /*1f0d0*/  FFMA R9, R10, R2, R9 ;  /* 0x000000020a097223 */ /* 0x004fe20000000009 */
[----:B------:R-:W-:-:S04]  /*1f0e0*/  IADD3 R10, P0, R161, 0x80, RZ ;  /* 0x00000080a10a7810 */ /* 0x000fc80007f1e0ff */
[----:B------:R-:W-:Y:S01]  /*1f0f0*/  F2FP.F16.F32.PACK_AB R9, RZ, R9 ;  /* 0x00000009ff09723e */ /* 0x000fe200000000ff */
[----:B------:R-:W-:-:S04]  /*1f100*/  IMAD.X R11, RZ, RZ, UR7, P0 ;  /* 0x00000007ff0b7e24 */ /* 0x000fc800080e06ff */
[----:B------:R0:W-:Y:S01]  /*1f110*/  @P2 STG.E.U16 desc[UR44][R4.64+0x1f0], R9 ;  /* 0x0001f00904002986 */ /* 0x0001e2000c10152c */
[----:B------:R-:W-:Y:S05]  /*1f120*/  @!P1 BRA `(.L_x_281) ;  /* 0x0000000000049947 */ /* 0x000fea0003800000 */
[----:B------:R2:W5:Y:S02]  /*1f130*/  LDG.E.LTC128B.U16 R17, desc[UR44][R6.64+0x1f2] ;  /* 0x0001f22c06117981 */ /* 0x000564000c1e1520 */
.L_x_281:
[----:B------:R-:W-:Y:S05]  /*1f140*/  BSYNC B1 ;  /* 0x0000000000017941 */ /* 0x000fea0003800000 */
.L_x_280:
[----:B------:R-:W3:Y:S01]  /*1f150*/  LDL.LU R8, [R1+0x5fc] ;  /* 0x0005fc0001087983 */ /* 0x000ee20000300800 */
[----:B-12--5:R-:W-:Y:S01]  /*1f160*/  HADD2.F32 R6, -RZ, R17.H0_H0 ;  /* 0x20000011ff067230 */ /* 0x026fe20000004100 */
[----:B------:R-:W-:Y:S01]  /*1f170*/  ISETP.GT.AND P0, PT, R3, 0x80, PT ;  /* 0x000000800300780c */ /* 0x000fe20003f04270 */
[----:B------:R-:W-:Y:S01]  /*1f180*/  IMAD R11, R11, R18, RZ ;  /* 0x000000120b0b7224 */ /* 0x000fe200078e02ff */
[----:B------:R-:W2:Y:S02]  /*1f190*/  LDL.LU R154, [R1+0x200] ;  /* 0x00020000019a7983 */ /* 0x000ea40000300800 */
[----:B0-----:R-:W-:Y:S01]  /*1f1a0*/  FMUL R9, R6, R16 ;  /* 0x0000001006097220 */ /* 0x001fe20000400000 */
[----:B------:R-:W-:Y:S01]  /*1f1b0*/  IMAD R11, R10, R19, R11 ;  /* 0x000000130a0b7224 */ /* 0x000fe200078e020b */
[----:B------:R-:W-:Y:S01]  /*1f1c0*/  ISETP.GT.AND P4, PT, R0, RZ, P0 ;  /* 0x000000ff0000720c */ /* 0x000fe20000784270 */
[----:B------:R-:W-:-:S05]  /*1f1d0*/  IMAD.WIDE.U32 R6, R10, R18, R22 ;  /* 0x000000120a067225 */ /* 0x000fca00078e0016 */
[----:B------:R-:W-:Y:S01]  /*1f1e0*/  IADD3 R153, R7, R11, RZ ;  /* 0x0000000b07997210 */ /* 0x000fe20007ffe0ff */
[----:B---3--:R-:W-:Y:S01]  /*1f1f0*/  FFMA R9, R8, R2, R9 ;  /* 0x0000000208097223 */ /* 0x008fe20000000009 */
[----:B------:R-:W-:-:S04]  /*1f200*/  LEA R8, P2, R6, R14, 0x1 ;  /* 0x0000000e06087211 */ /* 0x000fc800078408ff */
[----:B------:R-:W-:Y:S02]  /*1f210*/  F2FP.F16.F32.PACK_AB R7, RZ, R9 ;  /* 0x00000009ff07723e */ /* 0x000fe400000000ff */
[----:B------:R-:W-:-:S03]  /*1f220*/  LEA.HI.X R9, R6, R15, R153, 0x1, P2 ;  /* 0x0000000f06097211 */ /* 0x000fc600010f0c99 */
[----:B------:R0:W-:Y:S04]  /*1f230*/  @P1 STG.E.U16 desc[UR44][R4.64+0x1f2], R7 ;  /* 0x0001f20704001986 */ /* 0x0001e8000c10152c */
[----:B------:R1:W3:Y:S01]  /*1f240*/  @P4 LDG.E.LTC128B.U16 R17, desc[UR44][R8.64] ;  /* 0x0000002c08114981 */ /* 0x0002e2000c1e1520 */
[----:B------:R-:W-:Y:S01]  /*1f250*/  IMAD.U32 R159, RZ, RZ, UR8 ;  /* 0x00000008ff9f7e24 */ /* 0x000fe2000f8e00ff */
[----:B------:R-:W-:Y:S01]  /*1f260*/  ISETP.GT.AND P2, PT, R0, 0x1, P0 ;  /* 0x000000010000780c */ /* 0x000fe20000744270 */
[----:B------:R-:W-:Y:S01]  /*1f270*/  IMAD.U32 R158, RZ, RZ, UR9 ;  /* 0x00000009ff9e7e24 */ /* 0x000fe2000f8e00ff */
[----:B------:R-:W-:Y:S01]  /*1f280*/  BSSY B1, `(.L_x_282) ;  /* 0x0000013000017945 */ /* 0x000fe20003800000 */
[----:B------:R-:W-:Y:S02]  /*1f290*/  IMAD.SHL.U32 R159, R159, 0x100, RZ ;  /* 0x000001009f9f7824 */ /* 0x000fe400078e00ff */
[----:B0-----:R-:W-:Y:S01]  /*1f2a0*/  IMAD.WIDE.U32 R4, R10, R18, R20 ;  /* 0x000000120a047225 */ /* 0x001fe200078e0014 */
[----:B-1----:R-:W-:-:S03]  /*1f2b0*/  MOV R9, UR8 ;  /* 0x0000000800097c02 */ /* 0x002fc60008000f00 */
[----:B------:R-:W-:Y:S01]  /*1f2c0*/  IMAD.IADD R5, R11, 0x1, R5 ;  /* 0x000000010b057824 */ /* 0x000fe200078e0205 */
[----:B------:R-:W-:Y:S01]  /*1f2d0*/  SHF.L.U64.HI R158, R9, 0x8, R158 ;  /* 0x00000008099e7819 */ /* 0x000fe2000001029e */
[----:B---3--:R-:W-:-:S05]  /*1f2e0*/  HADD2.F32 R6, -RZ, R17.H0_H0 ;  /* 0x20000011ff067230 */ /* 0x008fca0000004100 */
[----:B------:R-:W-:Y:S01]  /*1f2f0*/  FMUL R8, R6, R16 ;  /* 0x0000001006087220 */ /* 0x000fe20000400000 */
[----:B------:R-:W-:Y:S01]  /*1f300*/  IMAD.WIDE.U32 R6, R152, UR42, R4 ;  /* 0x0000002a98067c25 */ /* 0x000fe2000f8e0004 */
[----:B------:R-:W-:-:S03]  /*1f310*/  IADD3 R4, P1, R159, R12, RZ ;  /* 0x0000000c9f047210 */ /* 0x000fc60007f3e0ff */
[----:B--2---:R-:W-:Y:S01]  /*1f320*/  FFMA R5, R154, R2, R8 ;  /* 0x000000029a057223 */ /* 0x004fe20000000008 */
[----:B------:R-:W-:Y:S02]  /*1f330*/  IADD3 R9, R160, R7, RZ ;  /* 0x00000007a0097210 */ /* 0x000fe40007ffe0ff */
[----:B------:R-:W-:Y:S02]  /*1f340*/  LEA R8, P3, R6, R14, 0x1 ;  /* 0x0000000e06087211 */ /* 0x000fe400078608ff */
[----:B------:R-:W-:Y:S01]  /*1f350*/  F2FP.F16.F32.PACK_AB R7, RZ, R5 ;  /* 0x00000005ff07723e */ /* 0x000fe200000000ff */
[----:B------:R-:W-:Y:S01]  /*1f360*/  IMAD.X R5, R158, 0x1, R13, P1 ;  /* 0x000000019e057824 */ /* 0x000fe200008e060d */
[----:B------:R-:W-:-:S04]  /*1f370*/  LEA.HI.X R9, R6, R15, R9, 0x1, P3 ;  /* 0x0000000f06097211 */ /* 0x000fc800018f0c09 */
[----:B------:R0:W-:Y:S01]  /*1f380*/  @P4 STG.E.U16 desc[UR44][R4.64], R7 ;  /* 0x0000000704004986 */ /* 0x0001e2000c10152c */
[----:B------:R-:W-:Y:S05]  /*1f390*/  @!P2 BRA `(.L_x_283) ;  /* 0x000000000004a947 */ /* 0x000fea0003800000 */
[----:B------:R1:W5:Y:S02]  /*1f3a0*/  LDG.E.LTC128B.U16 R17, desc[UR44][R8.64+0x2] ;  /* 0x0000022c08117981 */ /* 0x000364000c1e1520 */
.L_x_283:
[----:B------:R-:W-:Y:S05]  /*1f3b0*/  BSYNC B1 ;  /* 0x0000000000017941 */ /* 0x000fea0003800000 */
.L_x_282:
[----:B------:R-:W2:Y:S01]  /*1f3c0*/  LDL.LU R154, [R1+0x204] ;  /* 0x00020400019a7983 */ /* 0x000ea20000300800 */
[----:B-----5:R-:W-:Y:S01]  /*1f3d0*/  HADD2.F32 R6, -RZ, R17.H0_H0 ;  /* 0x20000011ff067230 */ /* 0x020fe20000004100 */
[----:B------:R-:W-:Y:S01]  /*1f3e0*/  ISETP.GT.AND P1, PT, R3, 0x88, PT ;  /* 0x000000880300780c */ /* 0x000fe20003f24270 */
[----:B------:R-:W-:Y:S03]  /*1f3f0*/  BSSY B1, `(.L_x_284) ;  /* 0x0000012000017945 */ /* 0x000fe60003800000 */
[----:B------:R-:W-:Y:S01]  /*1f400*/  FMUL R153, R6, R16 ;  /* 0x0000001006997220 */ /* 0x000fe20000400000 */
[----:B0-----:R-:W-:Y:S01]  /*1f410*/  IMAD.WIDE.U32 R6, R10, R18, R166 ;  /* 0x000000120a067225 */ /* 0x001fe200078e00a6 */
[----:B------:R-:W-:-:S03]  /*1f420*/  ISETP.GT.AND P3, PT, R0, RZ, P1 ;  /* 0x000000ff0000720c */ /* 0x000fc60000f64270 */
[----:B--2---:R-:W-:Y:S01]  /*1f430*/  FFMA R10, R154, R2, R153 ;  /* 0x000000029a0a7223 */ /* 0x004fe20000000099 */
[----:B------:R-:W-:Y:S01]  /*1f440*/  IMAD.IADD R153, R11, 0x1, R7 ;  /* 0x000000010b997824 */ /* 0x000fe200078e0207 */
[-C--:B------:R-:W-:Y:S02]  /*1f450*/  IADD3 R7, P4, R164, R6.reuse, RZ ;  /* 0x00000006a4077210 */ /* 0x080fe40007f9e0ff */
[----:B------:R-:W-:Y:S02]  /*1f460*/  IADD3 R154, P5, R20, R6, RZ ;  /* 0x00000006149a7210 */ /* 0x000fe40007fbe0ff */
[----:B------:R-:W-:Y:S02]  /*1f470*/  IADD3.X R11, R153, R23, RZ, P4, !PT ;  /* 0x00000017990b7210 */ /* 0x000fe400027fe4ff */
[----:B------:R-:W-:Y:S02]  /*1f480*/  F2FP.F16.F32.PACK_AB R10, RZ, R10 ;  /* 0x0000000aff0a723e */ /* 0x000fe400000000ff */
[----:B------:R-:W-:-:S02]  /*1f490*/  LEA R6, P4, R7, R14, 0x1 ;  /* 0x0000000e07067211 */ /* 0x000fc400078808ff */
[----:B------:R-:W-:Y:S01]  /*1f4a0*/  PRMT R156, R10, 0x7610, R156 ;  /* 0x000076100a9c7816 */ /* 0x000fe2000000009c */
[----:B------:R-:W-:Y:S01]  /*1f4b0*/  IMAD.MOV.U32 R10, RZ, RZ, R4 ;  /* 0x000000ffff0a7224 */ /* 0x000fe200078e0004 */
[----:B------:R-:W-:Y:S01]  /*1f4c0*/  LEA.HI.X R7, R7, R15, R11, 0x1, P4 ;  /* 0x0000000f07077211 */ /* 0x000fe200020f0c0b */
[----:B------:R-:W-:-:S05]  /*1f4d0*/  IMAD.MOV.U32 R11, RZ, RZ, R5 ;  /* 0x000000ffff0b7224 */ /* 0x000fca00078e0005 */
[----:B------:R0:W-:Y:S01]  /*1f4e0*/  @P2 STG.E.U16 desc[UR44][R10.64+0x2], R156 ;  /* 0x0000029c0a002986 */ /* 0x0001e2000c10152c */
[----:B------:R-:W-:Y:S05]  /*1f4f0*/  @!P3 BRA `(.L_x_285) ;  /* 0x000000000004b947 */ /* 0x000fea0003800000 */
[----:B------:R2:W5:Y:S02]  /*1f500*/  LDG.E.LTC128B.U16 R17, desc[UR44][R6.64] ;  /* 0x0000002c06117981 */ /* 0x000564000c1e1520 */
.L_x_285:
[----:B------:R-:W-:Y:S05]  /*1f510*/  BSYNC B1 ;  /* 0x0000000000017941 */ /* 0x000fea0003800000 */
.L_x_284:
[----:B--2---:R-:W2:Y:S01]  /*1f520*/  LDL.LU R7, [R1+0x208] ;  /* 0x0002080001077983 */ /* 0x004ea20000300800 */
[----:B-----5:R-:W-:Y:S01]  /*1f530*/  HADD2.F32 R6, -RZ, R17.H0_H0 ;  /* 0x20000011ff067230 */ /* 0x020fe20000004100 */
[----:B------:R-:W-:Y:S01]  /*1f540*/  IADD3.X R155, R21, R153, RZ, P5, !PT ;  /* 0x00000099159b7210 */ /* 0x000fe20002ffe4ff */
[----:B------:R-:W-:Y:S01]  /*1f550*/  BSSY B1, `(.L_x_286) ;  /* 0x000000e000017945 */ /* 0x000fe20003800000 */
[----:B0-----:R-:W-:Y:S02]  /*1f560*/  IADD3 R156, P4, R4, R163, RZ ;  /* 0x000000a3049c7210 */ /* 0x001fe40007f9e0ff */
[----:B------:R-:W-:Y:S01]  /*1f570*/  FMUL R6, R6, R16 ;  /* 0x0000001006067220 */ /* 0x000fe20000400000 */
[----:B------:R-:W-:Y:S01]  /*1f580*/  ISETP.GT.AND P2, PT, R0, 0x1, P1 ;  /* 0x000000010000780c */ /* 0x000fe20000f44270 */
[----:B------:R-:W-:-:S04]  /*1f590*/  IMAD.WIDE.U32 R154, R152, UR42, R154 ;  /* 0x0000002a989a7c25 */ /* 0x000fc8000f8e009a */
[----:B------:R-:W-:Y:S02]  /*1f5a0*/  IMAD.X R157, R5, 0x1, R162, P4 ;  /* 0x00000001059d7824 */ /* 0x000fe400020e06a2 */
[----:B--2---:R-:W-:Y:S01]  /*1f5b0*/  FFMA R153, R7, R2, R6 ;  /* 0x0000000207997223 */ /* 0x004fe20000000006 */
[----:B------:R-:W-:Y:S01]  /*1f5c0*/  IMAD.IADD R7, R160, 0x1, R155 ;  /* 0x00000001a0077824 */ /* 0x000fe200078e029b */
[----:B------:R-:W-:-:S03]  /*1f5d0*/  LEA R6, P5, R154, R14, 0x1 ;  /* 0x0000000e9a067211 */ /* 0x000fc600078a08ff */
[----:B------:R-:W-:Y:S02]  /*1f5e0*/  F2FP.F16.F32.PACK_AB R153, RZ, R153 ;  /* 0x00000099ff99723e */ /* 0x000fe400000000ff */
[----:B------:R-:W-:-:S03]  /*1f5f0*/  LEA.HI.X R7, R154, R15, R7, 0x1, P5 ;  /* 0x0000000f9a077211 */ /* 0x000fc600028f0c07 */
[----:B------:R0:W-:Y:S01]  /*1f600*/  @P3 STG.E.U16 desc[UR44][R156.64], R153 ;  /* 0x000000999c003986 */ /* 0x0001e2000c10152c */
[----:B------:R-:W-:Y:S05]  /*1f610*/  @!P2 BRA `(.L_x_287) ;  /* 0x000000000004a947 */ /* 0x000fea0003800000 */
[----:B------:R2:W5:Y:S02]  /*1f620*/  LDG.E.LTC128B.U16 R17, desc[UR44][R6.64+0x2] ;  /* 0x0000022c06117981 */ /* 0x000564000c1e1520 */
.L_x_287:
[----:B------:R-:W-:Y:S05]  /*1f630*/  BSYNC B1 ;  /* 0x0000000000017941 */ /* 0x000fea0003800000 */
.L_x_286:
[----:B------:R-:W3:Y:S01]  /*1f640*/  LDL.LU R154, [R1+0x20c] ;  /* 0x00020c00019a7983 */ /* 0x000ee20000300800 */
[----:B0----5:R-:W-:Y:S01]  /*1f650*/  HADD2.F32 R153, -RZ, R17.H0_H0 ;  /* 0x20000011ff997230 */ /* 0x021fe20000004100 */
[----:B------:R-:W-:Y:S01]  /*1f660*/  IADD3 R4, P3, R163, R4, RZ ;  /* 0x00000004a3047210 */ /* 0x000fe20007f7e0ff */
[----:B------:R-:W-:Y:S01]  /*1f670*/  BSSY B1, `(.L_x_288) ;  /* 0x0000009000017945 */ /* 0x000fe20003800000 */
[----:B------:R-:W-:Y:S02]  /*1f680*/  ISETP.GT.AND P4, PT, R0, 0x8, P0 ;  /* 0x000000080000780c */ /* 0x000fe40000784270 */
[----:B------:R-:W-:Y:S01]  /*1f690*/  FMUL R153, R153, R16 ;  /* 0x0000001099997220 */ /* 0x000fe20000400000 */
[----:B------:R-:W-:-:S03]  /*1f6a0*/  IADD3.X R5, R162, R5, RZ, P3, !PT ;  /* 0x00000005a2057210 */ /* 0x000fc60001ffe4ff */
[----:B---3--:R-:W-:-:S05]  /*1f6b0*/  FFMA R153, R154, R2, R153 ;  /* 0x000000029a997223 */ /* 0x008fca0000000099 */
[----:B------:R-:W-:-:S05]  /*1f6c0*/  F2FP.F16.F32.PACK_AB R153, RZ, R153 ;  /* 0x00000099ff99723e */ /* 0x000fca00000000ff */
[----:B------:R0:W-:Y:S01]  /*1f6d0*/  @P2 STG.E.U16 desc[UR44][R4.64+0x2], R153 ;  /* 0x0000029904002986 */ /* 0x0001e2000c10152c */
[----:B------:R-:W-:Y:S05]  /*1f6e0*/  @!P4 BRA `(.L_x_289) ;  /* 0x000000000004c947 */ /* 0x000fea0003800000 */
[----:B------:R3:W5:Y:S02]  /*1f6f0*/  LDG.E.LTC128B.U16 R17, desc[UR44][R8.64+0x10] ;  /* 0x0000102c08117981 */ /* 0x000764000c1e1520 */
.L_x_289:
[----:B------:R-:W-:Y:S05]  /*1f700*/  BSYNC B1 ;  /* 0x0000000000017941 */ /* 0x000fea0003800000 */
.L_x_288:
[----:B0-----:R-:W4:Y:S01]  /*1f710*/  LDL.LU R153, [R1+0x210] ;  /* 0x0002100001997983 */ /* 0x001f220000300800 */
[----:B-----5:R-:W-:Y:S01]  /*1f720*/  HADD2.F32 R4, -RZ, R17.H0_H0 ;  /* 0x20000011ff047230 */ /* 0x020fe20000004100 */
[----:B------:R-:W-:Y:S01]  /*1f730*/  ISETP.GT.AND P2, PT, R0, 0x9, P0 ;  /* 0x000000090000780c */ /* 0x000fe20000744270 */
[----:B------:R-:W-:Y:S03]  /*1f740*/  BSSY B1, `(.L_x_290) ;  /* 0x0000009000017945 */ /* 0x000fe60003800000 */
[----:B------:R-:W-:-:S04]  /*1f750*/  FMUL R4, R4, R16 ;  /* 0x0000001004047220 */ /* 0x000fc80000400000 */
[----:B----4-:R-:W-:-:S05]  /*1f760*/  FFMA R4, R153, R2, R4 ;  /* 0x0000000299047223 */ /* 0x010fca0000000004 */
[----:B------:R-:W-:-:S04]  /*1f770*/  F2FP.F16.F32.PACK_AB R4, RZ, R4 ;  /* 0x00000004ff04723e */ /* 0x000fc800000000ff */
[----:B------:R-:W-:Y:S02]  /*1f780*/  PRMT R5, R4, 0x7610, R5 ;  /* 0x0000761004057816 */ /* 0x000fe40000000005 */
[----:B------:R-:W-:-:S03]  /*1f790*/  PRMT R4, R17, 0x7610, R4 ;  /* 0x0000761011047816 */ /* 0x000fc60000000004 */
[----:B------:R0:W-:Y:S01]  /*1f7a0*/  @P4 STG.E.U16 desc[UR44][R10.64+0x10], R5 ;  /* 0x000010050a004986 */ /* 0x0001e2000c10152c */
[----:B------:R-:W-:Y:S05]  /*1f7b0*/  @!P2 BRA `(.L_x_291) ;  /* 0x000000000004a947 */ /* 0x000fea0003800000 */
[----:B------:R4:W5:Y:S02]  /*1f7c0*/  LDG.E.LTC128B.U16 R4, desc[UR44][R8.64+0x12] ;  /* 0x0000122c08047981 */ /* 0x000964000c1e1520 */
.L_x_291:
[----:B------:R-:W-:Y:S05]  /*1f7d0*/  BSYNC B1 ;  /* 0x0000000000017941 */ /* 0x000fea0003800000 */
.L_x_290:
[----:B------:R-:W2:Y:S01]  /*1f7e0*/  LDL.LU R153, [R1+0x214] ;  /* 0x0002140001997983 */ /* 0x000ea20000300800 */
[----:B0----5:R-:W-:Y:S01]  /*1f7f0*/  HADD2.F32 R5, -RZ, R4.H0_H0 ;  /* 0x20000004ff057230 */ /* 0x021fe20000004100 */
[----:B------:R-:W-:Y:S01]  /*1f800*/  ISETP.GT.AND P4, PT, R0, 0x8, P1 ;  /* 0x000000080000780c */ /* 0x000fe20000f84270 */
[----:B------:R-:W-:Y:S01]  /*1f810*/  BSSY B1, `(.L_x_292) ;  /* 0x0000008000017945 */ /* 0x000fe20003800000 */
[----:B------:R-:W-:Y:S02]  /*1f820*/  PRMT R17, R4, 0x7610, R17 ;  /* 0x0000761004117816 */ /* 0x000fe40000000011 */
[----:B------:R-:W-:-:S04]  /*1f830*/  FMUL R5, R5, R16 ;  /* 0x0000001005057220 */ /* 0x000fc80000400000 */
[----:B--2---:R-:W-:-:S05]  /*1f840*/  FFMA R5, R153, R2, R5 ;  /* 0x0000000299057223 */ /* 0x004fca0000000005 */
[----:B------:R-:W-:-:S05]  /*1f850*/  F2FP.F16.F32.PACK_AB R5, RZ, R5 ;  /* 0x00000005ff05723e */ /* 0x000fca00000000ff */
[----:B------:R0:W-:Y:S01]  /*1f860*/  @P2 STG.E.U16 desc[UR44][R10.64+0x12], R5 ;  /* 0x000012050a002986 */ /* 0x0001e2000c10152c */
[----:B------:R-:W-:Y:S05]  /*1f870*/  @!P4 BRA `(.L_x_293) ;  /* 0x000000000004c947 */ /* 0x000fea0003800000 */
[----:B------:R2:W5:Y:S02]  /*1f880*/  LDG.E.LTC128B.U16 R17, desc[UR44][R6.64+0x10] ;  /* 0x0000102c06117981 */ /* 0x000564000c1e1520 */
.L_x_293:
[----:B------:R-:W-:Y:S05]  /*1f890*/  BSYNC B1 ;  /* 0x0000000000017941 */ /* 0x000fea0003800000 */
.L_x_292:
[----:B0-----:R-:W3:Y:S01]  /*1f8a0*/  LDL.LU R5, [R1+0x218] ;  /* 0x0002180001057983 */ /* 0x001ee20000300800 */
[----:B-----5:R-:W-:Y:S01]  /*1f8b0*/  HADD2.F32 R4, -RZ, R17.H0_H0 ;  /* 0x20000011ff047230 */ /* 0x020fe20000004100 */
[----:B------:R-:W-:Y:S01]  /*1f8c0*/  ISETP.GT.AND P5, PT, R0, 0x9, P1 ;  /* 0x000000090000780c */ /* 0x000fe20000fa4270 */
[----:B------:R-:W-:Y:S03]  /*1f8d0*/  BSSY B1, `(.L_x_294) ;  /* 0x0000009000017945 */ /* 0x000fe60003800000 */
[----:B------:R-:W-:-:S04]  /*1f8e0*/  FMUL R4, R4, R16 ;  /* 0x0000001004047220 */ /* 0x000fc80000400000 */
[----:B---3--:R-:W-:Y:S01]  /*1f8f0*/  FFMA R153, R5, R2, R4 ;  /* 0x0000000205997223 */ /* 0x008fe20000000004 */
[----:B------:R-:W-:-:S04]  /*1f900*/  IADD3 R4, P2, P3, R163, R12, R159 ;  /* 0x0000000ca3047210 */ /* 0x000fc80007b5e09f */
[----:B------:R-:W-:Y:S02]  /*1f910*/  F2FP.F16.F32.PACK_AB R153, RZ, R153 ;  /* 0x00000099ff99723e */ /* 0x000fe400000000ff */
[----:B------:R-:W-:-:S05]  /*1f920*/  IADD3.X R5, R162, R13, R158, P2, P3 ;  /* 0x0000000da2057210 */ /* 0x000fca00017e649e */
[----:B------:R0:W-:Y:S01]  /*1f930*/  @P4 STG.E.U16 desc[UR44][R4.64+0x10], R153 ;  /* 0x0000109904004986 */ /* 0x0001e2000c10152c */
[----:B------:R-:W-:Y:S05]  /*1f940*/  @!P5 BRA `(.L_x_295) ;  /* 0x000000000004d947 */ /* 0x000fea0003800000 */
[----:B------:R3:W5:Y:S02]  /*1f950*/  LDG.E.LTC128B.U16 R17, desc[UR44][R6.64+0x12] ;  /* 0x0000122c06117981 */ /* 0x000764000c1e1520 */
.L_x_295:
[----:B------:R-:W-:Y:S05]  /*1f960*/  BSYNC B1 ;  /* 0x0000000000017941 */ /* 0x000fea0003800000 */
.L_x_294:
[----:B------:R-:W2:Y:S01]  /*1f970*/  LDL.LU R154, [R1+0x21c] ;  /* 0x00021c00019a7983 */ /* 0x000ea20000300800 */
[----:B0----5:R-:W-:Y:S01]  /*1f980*/  HADD2.F32 R153, -RZ, R17.H0_H0 ;  /* 0x20000011ff997230 */ /* 0x021fe20000004100 */
        /* <DEDUP_REMOVED lines=8> */
.L_x_297:
[----:B------:R-:W-:Y:S05]  /*1fa10*/  BSYNC B1 ;  /* 0x0000000000017941 */ /* 0x000fea0003800000 */
.L_x_296:
[----:B------:R-:W3:Y:S01]  /*1fa20*/  LDL.LU R154, [R1+0x220] ;  /* 0x00022000019a7983 */ /* 0x000ee20000300800 */
[----:B0----5:R-:W-:Y:S01]  /*1fa30*/  HADD2.F32 R153, -RZ, R17.H0_H0 ;  /* 0x20000011ff997230 */ /* 0x021fe20000004100 */
        /* <DEDUP_REMOVED lines=8> */
.L_x_299:
[----:B------:R-:W-:Y:S05]  /*1fac0*/  BSYNC B1 ;  /* 0x0000000000017941 */ /* 0x000fea0003800000 */
.L_x_298:
        /* <DEDUP_REMOVED lines=10> */
.L_x_301:
[----:B------:R-:W-:Y:S05]  /*1fb70*/  BSYNC B1 ;  /* 0x0000000000017941 */ /* 0x000fea0003800000 */
.L_x_300:
        /* <DEDUP_REMOVED lines=10> */
.L_x_303:
[----:B------:R-:W-:Y:S05]  /*1fc20*/  BSYNC B1 ;  /* 0x0000000000017941 */ /* 0x000fea0003800000 */
.L_x_302:
        /* <DEDUP_REMOVED lines=10> */
.L_x_305:
[----:B------:R-:W-:Y:S05]  /*1fcd0*/  BSYNC B1 ;  /* 0x0000000000017941 */ /* 0x000fea0003800000 */
.L_x_304:
        /* <DEDUP_REMOVED lines=10> */
.L_x_307:
[----:B------:R-:W-:Y:S05]  /*1fd80*/  BSYNC B1 ;  /* 0x0000000000017941 */ /* 0x000fea0003800000 */
.L_x_306:
        /* <DEDUP_REMOVED lines=10> */
.L_x_309:
[----:B------:R-:W-:Y:S05]  /*1fe30*/  BSYNC B1 ;  /* 0x0000000000017941 */ /* 0x000fea0003800000 */
.L_x_308:
        /* <DEDUP_REMOVED lines=10> */
.L_x_311:
[----:B------:R-:W-:Y:S05]  /*1fee0*/  BSYNC B1 ;  /* 0x0000000000017941 */ /* 0x000fea0003800000 */
.L_x_310:
        /* <DEDUP_REMOVED lines=10> */
.L_x_313:
[----:B------:R-:W-:Y:S05]  /*1ff90*/  BSYNC B1 ;  /* 0x0000000000017941 */ /* 0x000fea0003800000 */
.L_x_312:
        /* <DEDUP_REMOVED lines=10> */
.L_x_315:
[----:B------:R-:W-:Y:S05]  /*20040*/  BSYNC B1 ;  /* 0x0000000000017941 */ /* 0x000fea0003800000 */
.L_x_314:
        /* <DEDUP_REMOVED lines=10> */
.L_x_317:
[----:B------:R-:W-:Y:S05]  /*200f0*/  BSYNC B1 ;  /* 0x0000000000017941 */ /* 0x000fea0003800000 */
.L_x_316:
        /* <DEDUP_REMOVED lines=10> */
.L_x_319:
[----:B------:R-:W-:Y:S05]  /*201a0*/  BSYNC B1 ;  /* 0x0000000000017941 */ /* 0x000fea0003800000 */
.L_x_318:
        /* <DEDUP_REMOVED lines=10> */
.L_x_321:
[----:B------:R-:W-:Y:S05]  /*20250*/  BSYNC B1 ;  /* 0x0000000000017941 */ /* 0x000fea0003800000 */
.L_x_320:
        /* <DEDUP_REMOVED lines=10> */
.L_x_323:
[----:B------:R-:W-:Y:S05]  /*20300*/  BSYNC B1 ;  /* 0x0000000000017941 */ /* 0x000fea0003800000 */
.L_x_322:
        /* <DEDUP_REMOVED lines=10> */
.L_x_325:
[----:B------:R-:W-:Y:S05]  /*203b0*/  BSYNC B1 ;  /* 0x0000000000017941 */ /* 0x000fea0003800000 */
.L_x_324:
        /* <DEDUP_REMOVED lines=10> */
.L_x_327:
[----:B------:R-:W-:Y:S05]  /*20460*/  BSYNC B1 ;  /* 0x0000000000017941 */ /* 0x000fea0003800000 */
.L_x_326:
        /* <DEDUP_REMOVED lines=10> */
.L_x_329:
[----:B------:R-:W-:Y:S05]  /*20510*/  BSYNC B1 ;  /* 0x0000000000017941 */ /* 0x000fea0003800000 */
.L_x_328:
        /* <DEDUP_REMOVED lines=10> */
.L_x_331:
[----:B------:R-:W-:Y:S05]  /*205c0*/  BSYNC B1 ;  /* 0x0000000000017941 */ /* 0x000fea0003800000 */
.L_x_330:
        /* <DEDUP_REMOVED lines=10> */
.L_x_333:
[----:B------:R-:W-:Y:S05]  /*20670*/  BSYNC B1 ;  /* 0x0000000000017941 */ /* 0x000fea0003800000 */
.L_x_332:
        /* <DEDUP_REMOVED lines=10> */
.L_x_335:
[----:B------:R-:W-:Y:S05]  /*20720*/  BSYNC B1 ;  /* 0x0000000000017941 */ /* 0x000fea0003800000 */
.L_x_334:
        /* <DEDUP_REMOVED lines=10> */
.L_x_337:
[----:B------:R-:W-:Y:S05]  /*207d0*/  BSYNC B1 ;  /* 0x0000000000017941 */ /* 0x000fea0003800000 */
.L_x_336:
        /* <DEDUP_REMOVED lines=10> */
.L_x_339:
[----:B------:R-:W-:Y:S05]  /*20880*/  BSYNC B1 ;  /* 0x0000000000017941 */ /* 0x000fea0003800000 */
.L_x_338:
        /* <DEDUP_REMOVED lines=10> */
.L_x_341:
[----:B------:R-:W-:Y:S05]  /*20930*/  BSYNC B1 ;  /* 0x0000000000017941 */ /* 0x000fea0003800000 */
.L_x_340:
        /* <DEDUP_REMOVED lines=10> */
.L_x_343:
[----:B------:R-:W-:Y:S05]  /*209e0*/  BSYNC B1 ;  /* 0x0000000000017941 */ /* 0x000fea0003800000 */
.L_x_342:
        /* <DEDUP_REMOVED lines=10> */
.L_x_345:
[----:B------:R-:W-:Y:S05]  /*20a90*/  BSYNC B1 ;  /* 0x0000000000017941 */ /* 0x000fea0003800000 */
.L_x_344:
        /* <DEDUP_REMOVED lines=10> */
.L_x_347:
[----:B------:R-:W-:Y:S05]  /*20b40*/  BSYNC B1 ;  /* 0x0000000000017941 */ /* 0x000fea0003800000 */
.L_x_346:
        /* <DEDUP_REMOVED lines=10> */
.L_x_349:
[----:B------:R-:W-:Y:S05]  /*20bf0*/  BSYNC B1 ;  /* 0x0000000000017941 */ /* 0x000fea0003800000 */
.L_x_348:
        /* <DEDUP_REMOVED lines=10> */
.L_x_351:
[----:B------:R-:W-:Y:S05]  /*20ca0*/  BSYNC B1 ;  /* 0x0000000000017941 */ /* 0x000fea0003800000 */
.L_x_350:
        /* <DEDUP_REMOVED lines=10> */
.L_x_353:
[----:B------:R-:W-:Y:S05]  /*20d50*/  BSYNC B1 ;  /* 0x0000000000017941 */ /* 0x000fea0003800000 */
.L_x_352:
        /* <DEDUP_REMOVED lines=10> */
.L_x_355:
[----:B------:R-:W-:Y:S05]  /*20e00*/  BSYNC B1 ;  /* 0x0000000000017941 */ /* 0x000fea0003800000 */
.L_x_354:
        /* <DEDUP_REMOVED lines=10> */
.L_x_357:
[----:B------:R-:W-:Y:S05]  /*20eb0*/  BSYNC B1 ;  /* 0x0000000000017941 */ /* 0x000fea0003800000 */
.L_x_356:
        /* <DEDUP_REMOVED lines=10> */
.L_x_359:
[----:B------:R-:W-:Y:S05]  /*20f60*/  BSYNC B1 ;  /* 0x0000000000017941 */ /* 0x000fea0003800000 */
.L_x_358:
        /* <DEDUP_REMOVED lines=10> */
.L_x_361:
[----:B------:R-:W-:Y:S05]  /*21010*/  BSYNC B1 ;  /* 0x0000000000017941 */ /* 0x000fea0003800000 */
.L_x_360:
        /* <DEDUP_REMOVED lines=10> */
.L_x_363:
[----:B------:R-:W-:Y:S05]  /*210c0*/  BSYNC B1 ;  /* 0x0000000000017941 */ /* 0x000fea0003800000 */
.L_x_362:
        /* <DEDUP_REMOVED lines=10> */
.L_x_365:
[----:B------:R-:W-:Y:S05]  /*21170*/  BSYNC B1 ;  /* 0x0000000000017941 */ /* 0x000fea0003800000 */
.L_x_364:
        /* <DEDUP_REMOVED lines=10> */
.L_x_367:
[----:B------:R-:W-:Y:S05]  /*21220*/  BSYNC B1 ;  /* 0x0000000000017941 */ /* 0x000fea0003800000 */
.L_x_366:
        /* <DEDUP_REMOVED lines=10> */
.L_x_369:
[----:B------:R-:W-:Y:S05]  /*212d0*/  BSYNC B1 ;  /* 0x0000000000017941 */ /* 0x000fea0003800000 */
.L_x_368:
        /* <DEDUP_REMOVED lines=10> */
.L_x_371:
[----:B------:R-:W-:Y:S05]  /*21380*/  BSYNC B1 ;  /* 0x0000000000017941 */ /* 0x000fea0003800000 */
.L_x_370:
        /* <DEDUP_REMOVED lines=10> */
.L_x_373:
[----:B------:R-:W-:Y:S05]  /*21430*/  BSYNC B1 ;  /* 0x0000000000017941 */ /* 0x000fea0003800000 */
.L_x_372:
        /* <DEDUP_REMOVED lines=10> */
.L_x_375:
[----:B------:R-:W-:Y:S05]  /*214e0*/  BSYNC B1 ;  /* 0x0000000000017941 */ /* 0x000fea0003800000 */
.L_x_374:
        /* <DEDUP_REMOVED lines=10> */
.L_x_377:
[----:B------:R-:W-:Y:S05]  /*21590*/  BSYNC B1 ;  /* 0x0000000000017941 */ /* 0x000fea0003800000 */
.L_x_376:
        /* <DEDUP_REMOVED lines=10> */
.L_x_379:
[----:B------:R-:W-:Y:S05]  /*21640*/  BSYNC B1 ;  /* 0x0000000000017941 */ /* 0x000fea0003800000 */
.L_x_378:
        /* <DEDUP_REMOVED lines=10> */
.L_x_381:
[----:B------:R-:W-:Y:S05]  /*216f0*/  BSYNC B1 ;  /* 0x0000000000017941 */ /* 0x000fea0003800000 */
.L_x_380:
        /* <DEDUP_REMOVED lines=10> */
.L_x_383:
[----:B------:R-:W-:Y:S05]  /*217a0*/  BSYNC B1 ;  /* 0x0000000000017941 */ /* 0x000fea0003800000 */
.L_x_382:
        /* <DEDUP_REMOVED lines=10> */
.L_x_385:
[----:B------:R-:W-:Y:S05]  /*21850*/  BSYNC B1 ;  /* 0x0000000000017941 */ /* 0x000fea0003800000 */
.L_x_384:
        /* <DEDUP_REMOVED lines=10> */
.L_x_387:
[----:B------:R-:W-:Y:S05]  /*21900*/  BSYNC B1 ;  /* 0x0000000000017941 */ /* 0x000fea0003800000 */
.L_x_386:
        /* <DEDUP_REMOVED lines=10> */
.L_x_389:
[----:B------:R-:W-:Y:S05]  /*219b0*/  BSYNC B1 ;  /* 0x0000000000017941 */ /* 0x000fea0003800000 */
.L_x_388:
        /* <DEDUP_REMOVED lines=10> */
.L_x_391:
[----:B------:R-:W-:Y:S05]  /*21a60*/  BSYNC B1 ;  /* 0x0000000000017941 */ /* 0x000fea0003800000 */
.L_x_390:
        /* <DEDUP_REMOVED lines=10> */
.L_x_393:
[----:B------:R-:W-:Y:S05]  /*21b10*/  BSYNC B1 ;  /* 0x0000000000017941 */ /* 0x000fea0003800000 */
.L_x_392:
        /* <DEDUP_REMOVED lines=10> */
.L_x_395:
[----:B------:R-:W-:Y:S05]  /*21bc0*/  BSYNC B1 ;  /* 0x0000000000017941 */ /* 0x000fea0003800000 */
.L_x_394:
        /* <DEDUP_REMOVED lines=10> */
.L_x_397:
[----:B------:R-:W-:Y:S05]  /*21c70*/  BSYNC B1 ;  /* 0x0000000000017941 */ /* 0x000fea0003800000 */
.L_x_396:
        /* <DEDUP_REMOVED lines=10> */
.L_x_399:
[----:B------:R-:W-:Y:S05]  /*21d20*/  BSYNC B1 ;  /* 0x0000000000017941 */ /* 0x000fea0003800000 */
.L_x_398:
        /* <DEDUP_REMOVED lines=10> */
.L_x_401:
[----:B------:R-:W-:Y:S05]  /*21dd0*/  BSYNC B1 ;  /* 0x0000000000017941 */ /* 0x000fea0003800000 */
.L_x_400:
        /* <DEDUP_REMOVED lines=10> */
.L_x_403:
[----:B------:R-:W-:Y:S05]  /*21e80*/  BSYNC B1 ;  /* 0x0000000000017941 */ /* 0x000fea0003800000 */
.L_x_402:
        /* <DEDUP_REMOVED lines=10> */
.L_x_405:
[----:B------:R-:W-:Y:S05]  /*21f30*/  BSYNC B1 ;  /* 0x0000000000017941 */ /* 0x000fea0003800000 */
.L_x_404:
        /* <DEDUP_REMOVED lines=10> */
.L_x_407:
[----:B------:R-:W-:Y:S05]  /*21fe0*/  BSYNC B1 ;  /* 0x0000000000017941 */ /* 0x000fea0003800000 */
.L_x_406:
        /* <DEDUP_REMOVED lines=10> */
.L_x_409:
[----:B------:R-:W-:Y:S05]  /*22090*/  BSYNC B1 ;  /* 0x0000000000017941 */ /* 0x000fea0003800000 */
.L_x_408:
        /* <DEDUP_REMOVED lines=10> */
.L_x_411:
[----:B------:R-:W-:Y:S05]  /*22140*/  BSYNC B1 ;  /* 0x0000000000017941 */ /* 0x000fea0003800000 */
.L_x_410:
        /* <DEDUP_REMOVED lines=10> */
.L_x_413:
[----:B------:R-:W-:Y:S05]  /*221f0*/  BSYNC B1 ;  /* 0x0000000000017941 */ /* 0x000fea0003800000 */
.L_x_412:
        /* <DEDUP_REMOVED lines=10> */
.L_x_415:
[----:B------:R-:W-:Y:S05]  /*222a0*/  BSYNC B1 ;  /* 0x0000000000017941 */ /* 0x000fea0003800000 */
.L_x_414:
        /* <DEDUP_REMOVED lines=10> */
.L_x_417:
[----:B------:R-:W-:Y:S05]  /*22350*/  BSYNC B1 ;  /* 0x0000000000017941 */ /* 0x000fea0003800000 */
.L_x_416:
        /* <DEDUP_REMOVED lines=10> */
.L_x_419:
[----:B------:R-:W-:Y:S05]  /*22400*/  BSYNC B1 ;  /* 0x0000000000017941 */ /* 0x000fea0003800000 */
.L_x_418:
        /* <DEDUP_REMOVED lines=10> */
.L_x_421:
[----:B------:R-:W-:Y:S05]  /*224b0*/  BSYNC B1 ;  /* 0x0000000000017941 */ /* 0x000fea0003800000 */
.L_x_420:
        /* <DEDUP_REMOVED lines=10> */
.L_x_423:
[----:B------:R-:W-:Y:S05]  /*22560*/  BSYNC B1 ;  /* 0x0000000000017941 */ /* 0x000fea0003800000 */
.L_x_422:
        /* <DEDUP_REMOVED lines=10> */
.L_x_425:
[----:B------:R-:W-:Y:S05]  /*22610*/  BSYNC B1 ;  /* 0x0000000000017941 */ /* 0x000fea0003800000 */
.L_x_424:
        /* <DEDUP_REMOVED lines=10> */
.L_x_427:
[----:B------:R-:W-:Y:S05]  /*226c0*/  BSYNC B1 ;  /* 0x0000000000017941 */ /* 0x000fea0003800000 */
.L_x_426:
        /* <DEDUP_REMOVED lines=10> */
.L_x_429:
[----:B------:R-:W-:Y:S05]  /*22770*/  BSYNC B1 ;  /* 0x0000000000017941 */ /* 0x000fea0003800000 */
.L_x_428:
        /* <DEDUP_REMOVED lines=10> */
.L_x_431:
[----:B------:R-:W-:Y:S05]  /*22820*/  BSYNC B1 ;  /* 0x0000000000017941 */ /* 0x000fea0003800000 */
.L_x_430:
        /* <DEDUP_REMOVED lines=10> */
.L_x_433:
[----:B------:R-:W-:Y:S05]  /*228d0*/  BSYNC B1 ;  /* 0x0000000000017941 */ /* 0x000fea0003800000 */
.L_x_432:
        /* <DEDUP_REMOVED lines=10> */
.L_x_435:
[----:B------:R-:W-:Y:S05]  /*22980*/  BSYNC B1 ;  /* 0x0000000000017941 */ /* 0x000fea0003800000 */
.L_x_434:
        /* <DEDUP_REMOVED lines=10> */
.L_x_437:
[----:B------:R-:W-:Y:S05]  /*22a30*/  BSYNC B1 ;  /* 0x0000000000017941 */ /* 0x000fea0003800000 */
.L_x_436:
        /* <DEDUP_REMOVED lines=10> */
.L_x_439:
[----:B------:R-:W-:Y:S05]  /*22ae0*/  BSYNC B1 ;  /* 0x0000000000017941 */ /* 0x000fea0003800000 */
.L_x_438:
        /* <DEDUP_REMOVED lines=10> */
.L_x_441:
[----:B------:R-:W-:Y:S05]  /*22b90*/  BSYNC B1 ;  /* 0x0000000000017941 */ /* 0x000fea0003800000 */
.L_x_440:
        /* <DEDUP_REMOVED lines=10> */
.L_x_443:
[----:B------:R-:W-:Y:S05]  /*22c40*/  BSYNC B1 ;  /* 0x0000000000017941 */ /* 0x000fea0003800000 */
.L_x_442:
        /* <DEDUP_REMOVED lines=10> */
.L_x_445:
[----:B------:R-:W-:Y:S05]  /*22cf0*/  BSYNC B1 ;  /* 0x0000000000017941 */ /* 0x000fea0003800000 */
.L_x_444:
        /* <DEDUP_REMOVED lines=10> */
.L_x_447:
[----:B------:R-:W-:Y:S05]  /*22da0*/  BSYNC B1 ;  /* 0x0000000000017941 */ /* 0x000fea0003800000 */
.L_x_446:
        /* <DEDUP_REMOVED lines=10> */
.L_x_449:
[----:B------:R-:W-:Y:S05]  /*22e50*/  BSYNC B1 ;  /* 0x0000000000017941 */ /* 0x000fea0003800000 */
.L_x_448:
        /* <DEDUP_REMOVED lines=10> */
.L_x_451:
[----:B------:R-:W-:Y:S05]  /*22f00*/  BSYNC B1 ;  /* 0x0000000000017941 */ /* 0x000fea0003800000 */
.L_x_450:
        /* <DEDUP_REMOVED lines=10> */
.L_x_453:
[----:B------:R-:W-:Y:S05]  /*22fb0*/  BSYNC B1 ;  /* 0x0000000000017941 */ /* 0x000fea0003800000 */
.L_x_452:
        /* <DEDUP_REMOVED lines=10> */
.L_x_455:
[----:B------:R-:W-:Y:S05]  /*23060*/  BSYNC B1 ;  /* 0x0000000000017941 */ /* 0x000fea0003800000 */
.L_x_454:
        /* <DEDUP_REMOVED lines=10> */
.L_x_457:
[----:B------:R-:W-:Y:S05]  /*23110*/  BSYNC B1 ;  /* 0x0000000000017941 */ /* 0x000fea0003800000 */
.L_x_456:
        /* <DEDUP_REMOVED lines=10> */
.L_x_459:
[----:B------:R-:W-:Y:S05]  /*231c0*/  BSYNC B1 ;  /* 0x0000000000017941 */ /* 0x000fea0003800000 */
.L_x_458:
        /* <DEDUP_REMOVED lines=10> */
.L_x_461:
[----:B------:R-:W-:Y:S05]  /*23270*/  BSYNC B1 ;  /* 0x0000000000017941 */ /* 0x000fea0003800000 */
.L_x_460:
        /* <DEDUP_REMOVED lines=10> */
.L_x_463:
[----:B------:R-:W-:Y:S05]  /*23320*/  BSYNC B1 ;  /* 0x0000000000017941 */ /* 0x000fea0003800000 */
.L_x_462:
        /* <DEDUP_REMOVED lines=10> */
.L_x_465:
[----:B------:R-:W-:Y:S05]  /*233d0*/  BSYNC B1 ;  /* 0x0000000000017941 */ /* 0x000fea0003800000 */
.L_x_464:
        /* <DEDUP_REMOVED lines=10> */
.L_x_467:
[----:B------:R-:W-:Y:S05]  /*23480*/  BSYNC B1 ;  /* 0x0000000000017941 */ /* 0x000fea0003800000 */
.L_x_466:
        /* <DEDUP_REMOVED lines=10> */
.L_x_469:
[----:B------:R-:W-:Y:S05]  /*23530*/  BSYNC B1 ;  /* 0x0000000000017941 */ /* 0x000fea0003800000 */
.L_x_468:
        /* <DEDUP_REMOVED lines=10> */
.L_x_471:
[----:B------:R-:W-:Y:S05]  /*235e0*/  BSYNC B1 ;  /* 0x0000000000017941 */ /* 0x000fea0003800000 */
.L_x_470:
        /* <DEDUP_REMOVED lines=10> */
.L_x_473:
[----:B------:R-:W-:Y:S05]  /*23690*/  BSYNC B1 ;  /* 0x0000000000017941 */ /* 0x000fea0003800000 */
.L_x_472:
        /* <DEDUP_REMOVED lines=10> */
.L_x_475:
[----:B------:R-:W-:Y:S05]  /*23740*/  BSYNC B1 ;  /* 0x0000000000017941 */ /* 0x000fea0003800000 */
.L_x_474:
        /* <DEDUP_REMOVED lines=10> */
.L_x_477:
[----:B------:R-:W-:Y:S05]  /*237f0*/  BSYNC B1 ;  /* 0x0000000000017941 */ /* 0x000fea0003800000 */
.L_x_476:
        /* <DEDUP_REMOVED lines=10> */
.L_x_479:
[----:B------:R-:W-:Y:S05]  /*238a0*/  BSYNC B1 ;  /* 0x0000000000017941 */ /* 0x000fea0003800000 */
.L_x_478:
        /* <DEDUP_REMOVED lines=10> */
.L_x_481:
[----:B------:R-:W-:Y:S05]  /*23950*/  BSYNC B1 ;  /* 0x0000000000017941 */ /* 0x000fea0003800000 */
.L_x_480:
        /* <DEDUP_REMOVED lines=10> */
.L_x_483:
[----:B------:R-:W-:Y:S05]  /*23a00*/  BSYNC B1 ;  /* 0x0000000000017941 */ /* 0x000fea0003800000 */
.L_x_482:
        /* <DEDUP_REMOVED lines=10> */
.L_x_485:
[----:B------:R-:W-:Y:S05]  /*23ab0*/  BSYNC B1 ;  /* 0x0000000000017941 */ /* 0x000fea0003800000 */
.L_x_484:
        /* <DEDUP_REMOVED lines=10> */
.L_x_487:
[----:B------:R-:W-:Y:S05]  /*23b60*/  BSYNC B1 ;  /* 0x0000000000017941 */ /* 0x000fea0003800000 */
.L_x_486:
        /* <DEDUP_REMOVED lines=10> */
.L_x_489:
[----:B------:R-:W-:Y:S05]  /*23c10*/  BSYNC B1 ;  /* 0x0000000000017941 */ /* 0x000fea0003800000 */
.L_x_488:
        /* <DEDUP_REMOVED lines=10> */
.L_x_491:
[----:B------:R-:W-:Y:S05]  /*23cc0*/  BSYNC B1 ;  /* 0x0000000000017941 */ /* 0x000fea0003800000 */
.L_x_490:
        /* <DEDUP_REMOVED lines=10> */
.L_x_493:
[----:B------:R-:W-:Y:S05]  /*23d70*/  BSYNC B1 ;  /* 0x0000000000017941 */ /* 0x000fea0003800000 */
.L_x_492:
        /* <DEDUP_REMOVED lines=10> */
.L_x_495:
[----:B------:R-:W-:Y:S05]  /*23e20*/  BSYNC B1 ;  /* 0x0000000000017941 */ /* 0x000fea0003800000 */
.L_x_494:
        /* <DEDUP_REMOVED lines=10> */
.L_x_497:
[----:B------:R-:W-:Y:S05]  /*23ed0*/  BSYNC B1 ;  /* 0x0000000000017941 */ /* 0x000fea0003800000 */
.L_x_496:
        /* <DEDUP_REMOVED lines=10> */
.L_x_499:
[----:B------:R-:W-:Y:S05]  /*23f80*/  BSYNC B1 ;  /* 0x0000000000017941 */ /* 0x000fea0003800000 */
.L_x_498:
        /* <DEDUP_REMOVED lines=10> */
.L_x_501:
[----:B------:R-:W-:Y:S05]  /*24030*/  BSYNC B1 ;  /* 0x0000000000017941 */ /* 0x000fea0003800000 */
.L_x_500:
        /* <DEDUP_REMOVED lines=10> */
.L_x_503:
[----:B------:R-:W-:Y:S05]  /*240e0*/  BSYNC B1 ;  /* 0x0000000000017941 */ /* 0x000fea0003800000 */
.L_x_502:
        /* <DEDUP_REMOVED lines=10> */
.L_x_505:
[----:B------:R-:W-:Y:S05]  /*24190*/  BSYNC B1 ;  /* 0x0000000000017941 */ /* 0x000fea0003800000 */
.L_x_504:
        /* <DEDUP_REMOVED lines=10> */
.L_x_507:
[----:B------:R-:W-:Y:S05]  /*24240*/  BSYNC B1 ;  /* 0x0000000000017941 */ /* 0x000fea0003800000 */
.L_x_506:
        /* <DEDUP_REMOVED lines=10> */
.L_x_509:
[----:B------:R-:W-:Y:S05]  /*242f0*/  BSYNC B1 ;  /* 0x0000000000017941 */ /* 0x000fea0003800000 */
.L_x_508:
        /* <DEDUP_REMOVED lines=10> */
.L_x_511:
[----:B------:R-:W-:Y:S05]  /*243a0*/  BSYNC B1 ;  /* 0x0000000000017941 */ /* 0x000fea0003800000 */
.L_x_510:
        /* <DEDUP_REMOVED lines=10> */
.L_x_513:
[----:B------:R-:W-:Y:S05]  /*24450*/  BSYNC B1 ;  /* 0x0000000000017941 */ /* 0x000fea0003800000 */
.L_x_512:
        /* <DEDUP_REMOVED lines=10> */
.L_x_515:
[----:B------:R-:W-:Y:S05]  /*24500*/  BSYNC B1 ;  /* 0x0000000000017941 */ /* 0x000fea0003800000 */
.L_x_514:
        /* <DEDUP_REMOVED lines=10> */
.L_x_517:
[----:B------:R-:W-:Y:S05]  /*245b0*/  BSYNC B1 ;  /* 0x0000000000017941 */ /* 0x000fea0003800000 */
.L_x_516:
        /* <DEDUP_REMOVED lines=10> */
.L_x_519:
[----:B------:R-:W-:Y:S05]  /*24660*/  BSYNC B1 ;  /* 0x0000000000017941 */ /* 0x000fea0003800000 */
.L_x_518:
        /* <DEDUP_REMOVED lines=10> */
.L_x_521:
[----:B------:R-:W-:Y:S05]  /*24710*/  BSYNC B1 ;  /* 0x0000000000017941 */ /* 0x000fea0003800000 */
.L_x_520:
        /* <DEDUP_REMOVED lines=10> */
.L_x_523:
[----:B------:R-:W-:Y:S05]  /*247c0*/  BSYNC B1 ;  /* 0x0000000000017941 */ /* 0x000fea0003800000 */
.L_x_522:
        /* <DEDUP_REMOVED lines=10> */
.L_x_525:
[----:B------:R-:W-:Y:S05]  /*24870*/  BSYNC B1 ;  /* 0x0000000000017941 */ /* 0x000fea0003800000 */
.L_x_524:
        /* <DEDUP_REMOVED lines=10> */
.L_x_527:
[----:B------:R-:W-:Y:S05]  /*24920*/  BSYNC B1 ;  /* 0x0000000000017941 */ /* 0x000fea0003800000 */
.L_x_526:
        /* <DEDUP_REMOVED lines=10> */
.L_x_529:
[----:B------:R-:W-:Y:S05]  /*249d0*/  BSYNC B1 ;  /* 0x0000000000017941 */ /* 0x000fea0003800000 */
.L_x_528:
        /* <DEDUP_REMOVED lines=10> */
.L_x_531:
[----:B------:R-:W-:Y:S05]  /*24a80*/  BSYNC B1 ;  /* 0x0000000000017941 */ /* 0x000fea0003800000 */
.L_x_530:
[----:B0-----:R-:W2:Y:S02]  /*24a90*/  LDL.LU R153, [R1+0x3f4] ;  /* 0x0003f40001997983 */ /* 0x001ea40000300800 */
[----:B-12345:R-:W-:Y:S01]  /*24aa0*/  HADD2.F32 R8, -RZ, R17.H0_H0 ;  /* 0x20000011ff087230 */ /* 0x03efe20000004100 */
        /* <DEDUP_REMOVED lines=10> */
.L_x_533:
[----:B------:R-:W-:Y:S05]  /*24b50*/  BSYNC B1 ;  /* 0x0000000000017941 */ /* 0x000fea0003800000 */
.L_x_532:
[----:B0-----:R-:W2:Y:S01]  /*24b60*/  LDL.LU R10, [R1+0x3f8] ;  /* 0x0003f800010a7983 */ /* 0x001ea20000300800 */
[----:B-----5:R-:W-:Y:S01]  /*24b70*/  HADD2.F32 R9, -RZ, R8.H0_H0 ;  /* 0x20000008ff097230 */ /* 0x020fe20000004100 */
        /* <DEDUP_REMOVED lines=11> */
.L_x_535:
[----:B------:R-:W-:Y:S05]  /*24c30*/  BSYNC B1 ;  /* 0x0000000000017941 */ /* 0x000fea0003800000 */
.L_x_534:
[----:B------:R-:W3:Y:S01]  /*24c40*/  LDL.LU R8, [R1+0x3fc] ;  /* 0x0003fc0001087983 */ /* 0x000ee20000300800 */
[----:B-12--5:R-:W-:Y:S01]  /*24c50*/  HADD2.F32 R6, -RZ, R17.H0_H0 ;  /* 0x20000011ff067230 */ /* 0x026fe20000004100 */
[----:B------:R-:W-:Y:S01]  /*24c60*/  ISETP.GT.AND P0, PT, R3, 0x100, PT ;  /* 0x000001000300780c */ /* 0x000fe20003f04270 */
[----:B------:R-:W-:Y:S01]  /*24c70*/  IMAD R11, R11, R18, RZ ;  /* 0x000000120b0b7224 */ /* 0x000fe200078e02ff */
[----:B------:R-:W2:Y:S02]  /*24c80*/  LDL.LU R154, [R1] ;  /* 0x00000000019a7983 */ /* 0x000ea40000300800 */
[----:B0-----:R-:W-:Y:S01]  /*24c90*/  FMUL R9, R6, R16 ;  /* 0x0000001006097220 */ /* 0x001fe20000400000 */
[----:B------:R-:W-:Y:S01]  /*24ca0*/  IMAD R11, R10, R19, R11 ;  /* 0x000000130a0b7224 */ /* 0x000fe200078e020b */
[----:B------:R-:W-:Y:S01]  /*24cb0*/  ISETP.GT.AND P4, PT, R0, RZ, P0 ;  /* 0x000000ff0000720c */ /* 0x000fe20000784270 */
[----:B------:R-:W-:-:S04]  /*24cc0*/  IMAD.WIDE.U32 R6, R10, R18, R22 ;  /* 0x000000120a067225 */ /* 0x000fc800078e0016 */
[----:B------:R-:W-:Y:S02]  /*24cd0*/  IMAD.IADD R153, R7, 0x1, R11 ;  /* 0x0000000107997824 */ /* 0x000fe400078e020b */
[----:B---3--:R-:W-:Y:S01]  /*24ce0*/  FFMA R9, R8, R2, R9 ;  /* 0x0000000208097223 */ /* 0x008fe20000000009 */
[----:B------:R-:W-:-:S04]  /*24cf0*/  LEA R8, P2, R6, R14, 0x1 ;  /* 0x0000000e06087211 */ /* 0x000fc800078408ff */
[----:B------:R-:W-:Y:S02]  /*24d00*/  F2FP.F16.F32.PACK_AB R7, RZ, R9 ;  /* 0x00000009ff07723e */ /* 0x000fe400000000ff */
[----:B------:R-:W-:-:S03]  /*24d10*/  LEA.HI.X R9, R6, R15, R153, 0x1, P2 ;  /* 0x0000000f06097211 */ /* 0x000fc600010f0c99 */
[----:B------:R0:W-:Y:S04]  /*24d20*/  @P1 STG.E.U16 desc[UR44][R4.64+0x1f2], R7 ;  /* 0x0001f20704001986 */ /* 0x0001e8000c10152c */
[----:B------:R1:W3:Y:S01]  /*24d30*/  @P4 LDG.E.LTC128B.U16 R17, desc[UR44][R8.64] ;  /* 0x0000002c08114981 */ /* 0x0002e2000c1e1520 */
[----:B------:R-:W-:Y:S01]  /*24d40*/  IMAD.U32 R159, RZ, RZ, UR8 ;  /* 0x00000008ff9f7e24 */ /* 0x000fe2000f8e00ff */
[----:B------:R-:W-:Y:S01]  /*24d50*/  MOV R158, UR9 ;  /* 0x00000009009e7c02 */ /* 0x000fe20008000f00 */
[----:B------:R-:W-:Y:S01]  /*24d60*/  BSSY B1, `(.L_x_536) ;  /* 0x0000014000017945 */ /* 0x000fe20003800000 */
[----:B------:R-:W-:Y:S01]  /*24d70*/  ISETP.GT.AND P2, PT, R0, 0x1, P0 ;  /* 0x000000010000780c */ /* 0x000fe20000744270 */
[----:B------:R-:W-:Y:S02]  /*24d80*/  IMAD.SHL.U32 R159, R159, 0x200, RZ ;  /* 0x000002009f9f7824 */ /* 0x000fe400078e00ff */
[----:B0-----:R-:W-:-:S04]  /*24d90*/  IMAD.WIDE.U32 R4, R10, R18, R20 ;  /* 0x000000120a047225 */ /* 0x001fc800078e0014 */
[----:B-1----:R-:W-:Y:S01]  /*24da0*/  IMAD.U32 R9, RZ, RZ, UR8 ;  /* 0x00000008ff097e24 */ /* 0x002fe2000f8e00ff */
[----:B------:R-:W-:-:S04]  /*24db0*/  IADD3 R5, R11, R5, RZ ;  /* 0x000000050b057210 */ /* 0x000fc80007ffe0ff */
[----:B------:R-:W-:Y:S01]  /*24dc0*/  SHF.L.U64.HI R158, R9, 0x9, R158 ;  /* 0x00000009099e7819 */ /* 0x000fe2000001029e */
[----:B---3--:R-:W-:-:S05]  /*24dd0*/  HADD2.F32 R6, -RZ, R17.H0_H0 ;  /* 0x20000011ff067230 */ /* 0x008fca0000004100 */
[----:B------:R-:W-:Y:S01]  /*24de0*/  FMUL R8, R6, R16 ;  /* 0x0000001006087220 */ /* 0x000fe20000400000 */
[----:B------:R-:W-:Y:S01]  /*24df0*/  IMAD.WIDE.U32 R6, R152, UR42, R4 ;  /* 0x0000002a98067c25 */ /* 0x000fe2000f8e0004 */
[----:B------:R-:W-:-:S03]  /*24e00*/  IADD3 R4, P1, R159, R12, RZ ;  /* 0x0000000c9f047210 */ /* 0x000fc60007f3e0ff */
[----:B--2---:R-:W-:Y:S01]  /*24e10*/  FFMA R5, R154, R2, R8 ;  /* 0x000000029a057223 */ /* 0x004fe20000000008 */
[----:B------:R-:W-:Y:S01]  /*24e20*/  IMAD.IADD R9, R160, 0x1, R7 ;  /* 0x00000001a0097824 */ /* 0x000fe200078e0207 */
[----:B------:R-:W-:-:S03]  /*24e30*/  LEA R8, P3, R6, R14, 0x1 ;  /* 0x0000000e06087211 */ /* 0x000fc600078608ff */
[----:B------:R-:W-:Y:S02]  /*24e40*/  F2FP.F16.F32.PACK_AB R7, RZ, R5 ;  /* 0x00000005ff07723e */ /* 0x000fe400000000ff */
[----:B------:R-:W-:Y:S02]  /*24e50*/  IADD3.X R5, R158, R13, RZ, P1, !PT ;  /* 0x0000000d9e057210 */ /* 0x000fe40000ffe4ff */
[----:B------:R-:W-:-:S03]  /*24e60*/  LEA.HI.X R9, R6, R15, R9, 0x1, P3 ;  /* 0x0000000f06097211 */ /* 0x000fc600018f0c09 */
[----:B------:R0:W-:Y:S01]  /*24e70*/  @P4 STG.E.U16 desc[UR44][R4.64], R7 ;  /* 0x0000000704004986 */ /* 0x0001e2000c10152c */
[----:B------:R-:W-:Y:S05]  /*24e80*/  @!P2 BRA `(.L_x_537) ;  /* 0x000000000004a947 */ /* 0x000fea0003800000 */
[----:B------:R1:W5:Y:S02]  /*24e90*/  LDG.E.LTC128B.U16 R17, desc[UR44][R8.64+0x2] ;  /* 0x0000022c08117981 */ /* 0x000364000c1e1520 */
.L_x_537:
[----:B------:R-:W-:Y:S05]  /*24ea0*/  BSYNC B1 ;  /* 0x0000000000017941 */ /* 0x000fea0003800000 */
.L_x_536:
        /* <DEDUP_REMOVED lines=11> */
[----:B------:R-:W-:Y:S01]  /*24f60*/  F2FP.F16.F32.PACK_AB R10, RZ, R10 ;  /* 0x0000000aff0a723e */ /* 0x000fe200000000ff */
[----:B------:R-:W-:Y:S01]  /*24f70*/  IMAD.X R11, R153, 0x1, R23, P4 ;  /* 0x00000001990b7824 */ /* 0x000fe200020e0617 */
[----:B------:R-:W-:Y:S02]  /*24f80*/  LEA R6, P4, R7, R14, 0x1 ;  /* 0x0000000e07067211 */ /* 0x000fe400078808ff */
[----:B------:R-:W-:-:S02]  /*24f90*/  PRMT R156, R10, 0x7610, R156 ;  /* 0x000076100a9c7816 */ /* 0x000fc4000000009c */
[----:B------:R-:W-:Y:S01]  /*24fa0*/  LEA.HI.X R7, R7, R15, R11, 0x1, P4 ;  /* 0x0000000f07077211 */ /* 0x000fe200020f0c0b */
[----:B------:R-:W-:Y:S01]  /*24fb0*/  IMAD.MOV.U32 R11, RZ, RZ, R5 ;  /* 0x000000ffff0b7224 */ /* 0x000fe200078e0005 */
[----:B------:R-:W-:-:S05]  /*24fc0*/  MOV R10, R4 ;  /* 0x00000004000a7202 */ /* 0x000fca0000000f00 */
[----:B------:R0:W-:Y:S01]  /*24fd0*/  @P2 STG.E.U16 desc[UR44][R10.64+0x2], R156 ;  /* 0x0000029c0a002986 */ /* 0x0001e2000c10152c */
[----:B------:R-:W-:Y:S05]  /*24fe0*/  @!P3 BRA `(.L_x_539) ;  /* 0x000000000004b947 */ /* 0x000fea0003800000 */
[----:B------:R2:W5:Y:S02]  /*24ff0*/  LDG.E.LTC128B.U16 R17, desc[UR44][R6.64] ;  /* 0x0000002c06117981 */ /* 0x000564000c1e1520 */
.L_x_539:
[----:B------:R-:W-:Y:S05]  /*25000*/  BSYNC B1 ;  /* 0x0000000000017941 */ /* 0x000fea0003800000 */
.L_x_538:
[----:B--2---:R-:W2:Y:S01]  /*25010*/  LDL.LU R7, [R1+0x8] ;  /* 0x0000080001077983 */ /* 0x004ea20000300800 */
[----:B-----5:R-:W-:Y:S01]  /*25020*/  HADD2.F32 R6, -RZ, R17.H0_H0 ;  /* 0x20000011ff067230 */ /* 0x020fe20000004100 */
[----:B0-----:R-:W-:Y:S01]  /*25030*/  IADD3 R156, P4, R4, R163, RZ ;  /* 0x000000a3049c7210 */ /* 0x001fe20007f9e0ff */
[----:B------:R-:W-:Y:S01]  /*25040*/  IMAD.X R155, R21, 0x1, R153, P5 ;  /* 0x00000001159b7824 */ /* 0x000fe200028e0699 */
[----:B------:R-:W-:Y:S01]  /*25050*/  ISETP.GT.AND P2, PT, R0, 0x1, P1 ;  /* 0x000000010000780c */ /* 0x000fe20000f44270 */
[----:B------:R-:W-:Y:S01]  /*25060*/  BSSY B1, `(.L_x_540) ;  /* 0x000000c000017945 */ /* 0x000fe20003800000 */
[----:B------:R-:W-:Y:S01]  /*25070*/  FMUL R6, R6, R16 ;  /* 0x0000001006067220 */ /* 0x000fe20000400000 */
[----:B------:R-:W-:Y:S02]  /*25080*/  IMAD.X R157, R5, 0x1, R162, P4 ;  /* 0x00000001059d7824 */ /* 0x000fe400020e06a2 */
[----:B------:R-:W-:-:S04]  /*25090*/  IMAD.WIDE.U32 R154, R152, UR42, R154 ;  /* 0x0000002a989a7c25 */ /* 0x000fc8000f8e009a */
[----:B--2---:R-:W-:Y:S01]  /*250a0*/  FFMA R153, R7, R2, R6 ;  /* 0x0000000207997223 */ /* 0x004fe20000000006 */
[----:B------:R-:W-:Y:S02]  /*250b0*/  IADD3 R7, R160, R155, RZ ;  /* 0x0000009ba0077210 */ /* 0x000fe40007ffe0ff */
[C---:B------:R-:W-:Y:S02]  /*250c0*/  LEA R6, P5, R154.reuse, R14, 0x1 ;  /* 0x0000000e9a067211 */ /* 0x040fe400078a08ff */
[----:B------:R-:W-:Y:S02]  /*250d0*/  F2FP.F16.F32.PACK_AB R153, RZ, R153 ;  /* 0x00000099ff99723e */ /* 0x000fe400000000ff */
[----:B------:R-:W-:-:S03]  /*250e0*/  LEA.HI.X R7, R154, R15, R7, 0x1, P5 ;  /* 0x0000000f9a077211 */ /* 0x000fc600028f0c07 */
[----:B------:R0:W-:Y:S01]  /*250f0*/  @P3 STG.E.U16 desc[UR44][R156.64], R153 ;  /* 0x000000999c003986 */ /* 0x0001e2000c10152c */
[----:B------:R-:W-:Y:S05]  /*25100*/  @!P2 BRA `(.L_x_541) ;  /* 0x000000000004a947 */ /* 0x000fea0003800000 */
[----:B------:R2:W5:Y:S02]  /*25110*/  LDG.E.LTC128B.U16 R17, desc[UR44][R6.64+0x2] ;  /* 0x0000022c06117981 */ /* 0x000564000c1e1520 */
.L_x_541:
[----:B------:R-:W-:Y:S05]  /*25120*/  BSYNC B1 ;  /* 0x0000000000017941 */ /* 0x000fea0003800000 */
.L_x_540:
[----:B------:R-:W3:Y:S01]  /*25130*/  LDL.LU R154, [R1+0xc] ;  /* 0x00000c00019a7983 */ /* 0x000ee20000300800 */
[----:B0----5:R-:W-:Y:S01]  /*25140*/  HADD2.F32 R153, -RZ, R17.H0_H0 ;  /* 0x20000011ff997230 */ /* 0x021fe20000004100 */
[----:B------:R-:W-:Y:S01]  /*25150*/  IADD3 R4, P3, R163, R4, RZ ;  /* 0x00000004a3047210 */ /* 0x000fe20007f7e0ff */
[----:B------:R-:W-:Y:S01]  /*25160*/  BSSY B1, `(.L_x_542) ;  /* 0x0000009000017945 */ /* 0x000fe20003800000 */
[----:B------:R-:W-:Y:S02]  /*25170*/  ISETP.GT.AND P4, PT, R0, 0x8, P0 ;  /* 0x000000080000780c */ /* 0x000fe40000784270 */
[----:B------:R-:W-:Y:S01]  /*25180*/  FMUL R153, R153, R16 ;  /* 0x0000001099997220 */ /* 0x000fe20000400000 */
[----:B------:R-:W-:-:S03]  /*25190*/  IMAD.X R5, R162, 0x1, R5, P3 ;  /* 0x00000001a2057824 */ /* 0x000fc600018e0605 */
[----:B---3--:R-:W-:-:S05]  /*251a0*/  FFMA R153, R154, R2, R153 ;  /* 0x000000029a997223 */ /* 0x008fca0000000099 */
[----:B------:R-:W-:-:S05]  /*251b0*/  F2FP.F16.F32.PACK_AB R153, RZ, R153 ;  /* 0x00000099ff99723e */ /* 0x000fca00000000ff */
[----:B------:R0:W-:Y:S01]  /*251c0*/  @P2 STG.E.U16 desc[UR44][R4.64+0x2], R153 ;  /* 0x0000029904002986 */ /* 0x0001e2000c10152c */
[----:B------:R-:W-:Y:S05]  /*251d0*/  @!P4 BRA `(.L_x_543) ;  /* 0x000000000004c947 */ /* 0x000fea0003800000 */
[----:B------:R3:W5:Y:S02]  /*251e0*/  LDG.E.LTC128B.U16 R17, desc[UR44][R8.64+0x10] ;  /* 0x0000102c08117981 */ /* 0x000764000c1e1520 */
.L_x_543:
[----:B------:R-:W-:Y:S05]  /*251f0*/  BSYNC B1 ;  /* 0x0000000000017941 */ /* 0x000fea0003800000 */
.L_x_542:
        /* <DEDUP_REMOVED lines=12> */
.L_x_545:
[----:B------:R-:W-:Y:S05]  /*252c0*/  BSYNC B1 ;  /* 0x0000000000017941 */ /* 0x000fea0003800000 */
.L_x_544:
        /* <DEDUP_REMOVED lines=11> */
.L_x_547:
[----:B------:R-:W-:Y:S05]  /*25380*/  BSYNC B1 ;  /* 0x0000000000017941 */ /* 0x000fea0003800000 */
.L_x_546:
        /* <DEDUP_REMOVED lines=12> */
.L_x_549:
[----:B------:R-:W-:Y:S05]  /*25450*/  BSYNC B1 ;  /* 0x0000000000017941 */ /* 0x000fea0003800000 */
.L_x_548:
        /* <DEDUP_REMOVED lines=10> */
.L_x_551:
[----:B------:R-:W-:Y:S05]  /*25500*/  BSYNC B1 ;  /* 0x0000000000017941 */ /* 0x000fea0003800000 */
.L_x_550:
        /* <DEDUP_REMOVED lines=10> */
.L_x_553:
[----:B------:R-:W-:Y:S05]  /*255b0*/  BSYNC B1 ;  /* 0x0000000000017941 */ /* 0x000fea0003800000 */
.L_x_552:
        /* <DEDUP_REMOVED lines=10> */
.L_x_555:
[----:B------:R-:W-:Y:S05]  /*25660*/  BSYNC B1 ;  /* 0x0000000000017941 */ /* 0x000fea0003800000 */
.L_x_554:
        /* <DEDUP_REMOVED lines=10> */
.L_x_557:
[----:B------:R-:W-:Y:S05]  /*25710*/  BSYNC B1 ;  /* 0x0000000000017941 */ /* 0x000fea0003800000 */
.L_x_556:
        /* <DEDUP_REMOVED lines=10> */
.L_x_559:
[----:B------:R-:W-:Y:S05]  /*257c0*/  BSYNC B1 ;  /* 0x0000000000017941 */ /* 0x000fea0003800000 */
.L_x_558:
        /* <DEDUP_REMOVED lines=10> */
.L_x_561:
[----:B------:R-:W-:Y:S05]  /*25870*/  BSYNC B1 ;  /* 0x0000000000017941 */ /* 0x000fea0003800000 */
.L_x_560:
        /* <DEDUP_REMOVED lines=10> */
.L_x_563:
[----:B------:R-:W-:Y:S05]  /*25920*/  BSYNC B1 ;  /* 0x0000000000017941 */ /* 0x000fea0003800000 */
.L_x_562:
        /* <DEDUP_REMOVED lines=10> */
.L_x_565:
[----:B------:R-:W-:Y:S05]  /*259d0*/  BSYNC B1 ;  /* 0x0000000000017941 */ /* 0x000fea0003800000 */
.L_x_564:
        /* <DEDUP_REMOVED lines=10> */
.L_x_567:
[----:B------:R-:W-:Y:S05]  /*25a80*/  BSYNC B1 ;  /* 0x0000000000017941 */ /* 0x000fea0003800000 */
.L_x_566:
        /* <DEDUP_REMOVED lines=10> */
.L_x_569:
[----:B------:R-:W-:Y:S05]  /*25b30*/  BSYNC B1 ;  /* 0x0000000000017941 */ /* 0x000fea0003800000 */
.L_x_568:
        /* <DEDUP_REMOVED lines=10> */
.L_x_571:
[----:B------:R-:W-:Y:S05]  /*25be0*/  BSYNC B1 ;  /* 0x0000000000017941 */ /* 0x000fea0003800000 */
.L_x_570:
        /* <DEDUP_REMOVED lines=10> */
.L_x_573:
[----:B------:R-:W-:Y:S05]  /*25c90*/  BSYNC B1 ;  /* 0x0000000000017941 */ /* 0x000fea0003800000 */
.L_x_572:
        /* <DEDUP_REMOVED lines=10> */
.L_x_575:
[----:B------:R-:W-:Y:S05]  /*25d40*/  BSYNC B1 ;  /* 0x0000000000017941 */ /* 0x000fea0003800000 */
.L_x_574:
        /* <DEDUP_REMOVED lines=10> */
.L_x_577:
[----:B------:R-:W-:Y:S05]  /*25df0*/  BSYNC B1 ;  /* 0x0000000000017941 */ /* 0x000fea0003800000 */
.L_x_576:
        /* <DEDUP_REMOVED lines=10> */
.L_x_579:
[----:B------:R-:W-:Y:S05]  /*25ea0*/  BSYNC B1 ;  /* 0x0000000000017941 */ /* 0x000fea0003800000 */
.L_x_578:
        /* <DEDUP_REMOVED lines=10> */
.L_x_581:
[----:B------:R-:W-:Y:S05]  /*25f50*/  BSYNC B1 ;  /* 0x0000000000017941 */ /* 0x000fea0003800000 */
.L_x_580:
        /* <DEDUP_REMOVED lines=10> */
.L_x_583:
[----:B------:R-:W-:Y:S05]  /*26000*/  BSYNC B1 ;  /* 0x0000000000017941 */ /* 0x000fea0003800000 */
.L_x_582:
        /* <DEDUP_REMOVED lines=10> */
.L_x_585:
[----:B------:R-:W-:Y:S05]  /*260b0*/  BSYNC B1 ;  /* 0x0000000000017941 */ /* 0x000fea0003800000 */
.L_x_584:
        /* <DEDUP_REMOVED lines=10> */
.L_x_587:
[----:B------:R-:W-:Y:S05]  /*26160*/  BSYNC B1 ;  /* 0x0000000000017941 */ /* 0x000fea0003800000 */
.L_x_586:
        /* <DEDUP_REMOVED lines=10> */
.L_x_589:
[----:B------:R-:W-:Y:S05]  /*26210*/  BSYNC B1 ;  /* 0x0000000000017941 */ /* 0x000fea0003800000 */
.L_x_588:
        /* <DEDUP_REMOVED lines=10> */
.L_x_591:
[----:B------:R-:W-:Y:S05]  /*262c0*/  BSYNC B1 ;  /* 0x0000000000017941 */ /* 0x000fea0003800000 */
.L_x_590:
        /* <DEDUP_REMOVED lines=10> */
.L_x_593:
[----:B------:R-:W-:Y:S05]  /*26370*/  BSYNC B1 ;  /* 0x0000000000017941 */ /* 0x000fea0003800000 */
.L_x_592:
        /* <DEDUP_REMOVED lines=10> */
.L_x_595:
[----:B------:R-:W-:Y:S05]  /*26420*/  BSYNC B1 ;  /* 0x0000000000017941 */ /* 0x000fea0003800000 */
.L_x_594:
        /* <DEDUP_REMOVED lines=10> */
.L_x_597:
[----:B------:R-:W-:Y:S05]  /*264d0*/  BSYNC B1 ;  /* 0x0000000000017941 */ /* 0x000fea0003800000 */
.L_x_596:
        /* <DEDUP_REMOVED lines=10> */
.L_x_599:
[----:B------:R-:W-:Y:S05]  /*26580*/  BSYNC B1 ;  /* 0x0000000000017941 */ /* 0x000fea0003800000 */
.L_x_598:
        /* <DEDUP_REMOVED lines=10> */
.L_x_601:
[----:B------:R-:W-:Y:S05]  /*26630*/  BSYNC B1 ;  /* 0x0000000000017941 */ /* 0x000fea0003800000 */
.L_x_600:
        /* <DEDUP_REMOVED lines=10> */
.L_x_603:
[----:B------:R-:W-:Y:S05]  /*266e0*/  BSYNC B1 ;  /* 0x0000000000017941 */ /* 0x000fea0003800000 */
.L_x_602:
        /* <DEDUP_REMOVED lines=10> */
.L_x_605:
[----:B------:R-:W-:Y:S05]  /*26790*/  BSYNC B1 ;  /* 0x0000000000017941 */ /* 0x000fea0003800000 */
.L_x_604:
        /* <DEDUP_REMOVED lines=10> */
.L_x_607:
[----:B------:R-:W-:Y:S05]  /*26840*/  BSYNC B1 ;  /* 0x0000000000017941 */ /* 0x000fea0003800000 */
.L_x_606:
        /* <DEDUP_REMOVED lines=10> */
.L_x_609:
[----:B------:R-:W-:Y:S05]  /*268f0*/  BSYNC B1 ;  /* 0x0000000000017941 */ /* 0x000fea0003800000 */
.L_x_608:
        /* <DEDUP_REMOVED lines=10> */
.L_x_611:
[----:B------:R-:W-:Y:S05]  /*269a0*/  BSYNC B1 ;  /* 0x0000000000017941 */ /* 0x000fea0003800000 */
.L_x_610:
        /* <DEDUP_REMOVED lines=10> */
.L_x_613:
[----:B------:R-:W-:Y:S05]  /*26a50*/  BSYNC B1 ;  /* 0x0000000000017941 */ /* 0x000fea0003800000 */
.L_x_612:
        /* <DEDUP_REMOVED lines=10> */
.L_x_615:
[----:B------:R-:W-:Y:S05]  /*26b00*/  BSYNC B1 ;  /* 0x0000000000017941 */ /* 0x000fea0003800000 */
.L_x_614:
        /* <DEDUP_REMOVED lines=10> */
.L_x_617:
[----:B------:R-:W-:Y:S05]  /*26bb0*/  BSYNC B1 ;  /* 0x0000000000017941 */ /* 0x000fea0003800000 */
.L_x_616:
        /* <DEDUP_REMOVED lines=10> */
.L_x_619:
[----:B------:R-:W-:Y:S05]  /*26c60*/  BSYNC B1 ;  /* 0x0000000000017941 */ /* 0x000fea0003800000 */
.L_x_618:
        /* <DEDUP_REMOVED lines=10> */
.L_x_621:
[----:B------:R-:W-:Y:S05]  /*26d10*/  BSYNC B1 ;  /* 0x0000000000017941 */ /* 0x000fea0003800000 */
.L_x_620:
        /* <DEDUP_REMOVED lines=10> */
.L_x_623:
[----:B------:R-:W-:Y:S05]  /*26dc0*/  BSYNC B1 ;  /* 0x0000000000017941 */ /* 0x000fea0003800000 */
.L_x_622:
        /* <DEDUP_REMOVED lines=10> */
.L_x_625:
[----:B------:R-:W-:Y:S05]  /*26e70*/  BSYNC B1 ;  /* 0x0000000000017941 */ /* 0x000fea0003800000 */
.L_x_624:
        /* <DEDUP_REMOVED lines=10> */
.L_x_627:
[----:B------:R-:W-:Y:S05]  /*26f20*/  BSYNC B1 ;  /* 0x0000000000017941 */ /* 0x000fea0003800000 */
.L_x_626:
        /* <DEDUP_REMOVED lines=10> */
.L_x_629:
[----:B------:R-:W-:Y:S05]  /*26fd0*/  BSYNC B1 ;  /* 0x0000000000017941 */ /* 0x000fea0003800000 */
.L_x_628:
        /* <DEDUP_REMOVED lines=10> */
.L_x_631:
[----:B------:R-:W-:Y:S05]  /*27080*/  BSYNC B1 ;  /* 0x0000000000017941 */ /* 0x000fea0003800000 */
.L_x_630:
        /* <DEDUP_REMOVED lines=10> */
.L_x_633:
[----:B------:R-:W-:Y:S05]  /*27130*/  BSYNC B1 ;  /* 0x0000000000017941 */ /* 0x000fea0003800000 */
.L_x_632:
        /* <DEDUP_REMOVED lines=10> */
.L_x_635:
[----:B------:R-:W-:Y:S05]  /*271e0*/  BSYNC B1 ;  /* 0x0000000000017941 */ /* 0x000fea0003800000 */
.L_x_634:
        /* <DEDUP_REMOVED lines=10> */
.L_x_637:
[----:B------:R-:W-:Y:S05]  /*27290*/  BSYNC B1 ;  /* 0x0000000000017941 */ /* 0x000fea0003800000 */
.L_x_636:
        /* <DEDUP_REMOVED lines=10> */
.L_x_639:
[----:B------:R-:W-:Y:S05]  /*27340*/  BSYNC B1 ;  /* 0x0000000000017941 */ /* 0x000fea0003800000 */
.L_x_638:
        /* <DEDUP_REMOVED lines=10> */
.L_x_641:
[----:B------:R-:W-:Y:S05]  /*273f0*/  BSYNC B1 ;  /* 0x0000000000017941 */ /* 0x000fea0003800000 */
.L_x_640:
        /* <DEDUP_REMOVED lines=10> */
.L_x_643:
[----:B------:R-:W-:Y:S05]  /*274a0*/  BSYNC B1 ;  /* 0x0000000000017941 */ /* 0x000fea0003800000 */
.L_x_642:
        /* <DEDUP_REMOVED lines=10> */
.L_x_645:
[----:B------:R-:W-:Y:S05]  /*27550*/  BSYNC B1 ;  /* 0x0000000000017941 */ /* 0x000fea0003800000 */
.L_x_644:
        /* <DEDUP_REMOVED lines=10> */
.L_x_647:
[----:B------:R-:W-:Y:S05]  /*27600*/  BSYNC B1 ;  /* 0x0000000000017941 */ /* 0x000fea0003800000 */
.L_x_646:
        /* <DEDUP_REMOVED lines=10> */
.L_x_649:
[----:B------:R-:W-:Y:S05]  /*276b0*/  BSYNC B1 ;  /* 0x0000000000017941 */ /* 0x000fea0003800000 */
.L_x_648:
        /* <DEDUP_REMOVED lines=10> */
.L_x_651:
[----:B------:R-:W-:Y:S05]  /*27760*/  BSYNC B1 ;  /* 0x0000000000017941 */ /* 0x000fea0003800000 */
.L_x_650:
        /* <DEDUP_REMOVED lines=10> */
.L_x_653:
[----:B------:R-:W-:Y:S05]  /*27810*/  BSYNC B1 ;  /* 0x0000000000017941 */ /* 0x000fea0003800000 */
.L_x_652:
        /* <DEDUP_REMOVED lines=10> */
.L_x_655:
[----:B------:R-:W-:Y:S05]  /*278c0*/  BSYNC B1 ;  /* 0x0000000000017941 */ /* 0x000fea0003800000 */
.L_x_654:
        /* <DEDUP_REMOVED lines=10> */
.L_x_657:
[----:B------:R-:W-:Y:S05]  /*27970*/  BSYNC B1 ;  /* 0x0000000000017941 */ /* 0x000fea0003800000 */
.L_x_656:
        /* <DEDUP_REMOVED lines=10> */
.L_x_659:
[----:B------:R-:W-:Y:S05]  /*27a20*/  BSYNC B1 ;  /* 0x0000000000017941 */ /* 0x000fea0003800000 */
.L_x_658:
        /* <DEDUP_REMOVED lines=10> */
.L_x_661:
[----:B------:R-:W-:Y:S05]  /*27ad0*/  BSYNC B1 ;  /* 0x0000000000017941 */ /* 0x000fea0003800000 */
.L_x_660:
        /* <DEDUP_REMOVED lines=10> */
.L_x_663:
[----:B------:R-:W-:Y:S05]  /*27b80*/  BSYNC B1 ;  /* 0x0000000000017941 */ /* 0x000fea0003800000 */
.L_x_662:
        /* <DEDUP_REMOVED lines=10> */
.L_x_665:
[----:B------:R-:W-:Y:S05]  /*27c30*/  BSYNC B1 ;  /* 0x0000000000017941 */ /* 0x000fea0003800000 */
.L_x_664:
        /* <DEDUP_REMOVED lines=10> */
.L_x_667:
[----:B------:R-:W-:Y:S05]  /*27ce0*/  BSYNC B1 ;  /* 0x0000000000017941 */ /* 0x000fea0003800000 */
.L_x_666:
        /* <DEDUP_REMOVED lines=10> */
.L_x_669:
[----:B------:R-:W-:Y:S05]  /*27d90*/  BSYNC B1 ;  /* 0x0000000000017941 */ /* 0x000fea0003800000 */
.L_x_668:
        /* <DEDUP_REMOVED lines=10> */
.L_x_671:
[----:B------:R-:W-:Y:S05]  /*27e40*/  BSYNC B1 ;  /* 0x0000000000017941 */ /* 0x000fea0003800000 */
.L_x_670:
        /* <DEDUP_REMOVED lines=10> */
.L_x_673:
[----:B------:R-:W-:Y:S05]  /*27ef0*/  BSYNC B1 ;  /* 0x0000000000017941 */ /* 0x000fea0003800000 */
.L_x_672:
        /* <DEDUP_REMOVED lines=10> */
.L_x_675:
[----:B------:R-:W-:Y:S05]  /*27fa0*/  BSYNC B1 ;  /* 0x0000000000017941 */ /* 0x000fea0003800000 */
.L_x_674:
        /* <DEDUP_REMOVED lines=10> */
.L_x_677:
[----:B------:R-:W-:Y:S05]  /*28050*/  BSYNC B1 ;  /* 0x0000000000017941 */ /* 0x000fea0003800000 */
.L_x_676:
        /* <DEDUP_REMOVED lines=10> */
.L_x_679:
[----:B------:R-:W-:Y:S05]  /*28100*/  BSYNC B1 ;  /* 0x0000000000017941 */ /* 0x000fea0003800000 */
.L_x_678:
        /* <DEDUP_REMOVED lines=10> */
.L_x_681:
[----:B------:R-:W-:Y:S05]  /*281b0*/  BSYNC B1 ;  /* 0x0000000000017941 */ /* 0x000fea0003800000 */
.L_x_680:
        /* <DEDUP_REMOVED lines=10> */
.L_x_683:
[----:B------:R-:W-:Y:S05]  /*28260*/  BSYNC B1 ;  /* 0x0000000000017941 */ /* 0x000fea0003800000 */
.L_x_682:
        /* <DEDUP_REMOVED lines=10> */
.L_x_685:
[----:B------:R-:W-:Y:S05]  /*28310*/  BSYNC B1 ;  /* 0x0000000000017941 */ /* 0x000fea0003800000 */
.L_x_684:
        /* <DEDUP_REMOVED lines=10> */
.L_x_687:
[----:B------:R-:W-:Y:S05]  /*283c0*/  BSYNC B1 ;  /* 0x0000000000017941 */ /* 0x000fea0003800000 */
.L_x_686:
        /* <DEDUP_REMOVED lines=10> */
.L_x_689:
[----:B------:R-:W-:Y:S05]  /*28470*/  BSYNC B1 ;  /* 0x0000000000017941 */ /* 0x000fea0003800000 */
.L_x_688:
        /* <DEDUP_REMOVED lines=10> */
.L_x_691:
[----:B------:R-:W-:Y:S05]  /*28520*/  BSYNC B1 ;  /* 0x0000000000017941 */ /* 0x000fea0003800000 */
.L_x_690:
        /* <DEDUP_REMOVED lines=10> */
.L_x_693:
[----:B------:R-:W-:Y:S05]  /*285d0*/  BSYNC B1 ;  /* 0x0000000000017941 */ /* 0x000fea0003800000 */
.L_x_692:
        /* <DEDUP_REMOVED lines=10> */
.L_x_695:
[----:B------:R-:W-:Y:S05]  /*28680*/  BSYNC B1 ;  /* 0x0000000000017941 */ /* 0x000fea0003800000 */
.L_x_694:
        /* <DEDUP_REMOVED lines=10> */
.L_x_697:
[----:B------:R-:W-:Y:S05]  /*28730*/  BSYNC B1 ;  /* 0x0000000000017941 */ /* 0x000fea0003800000 */
.L_x_696:
        /* <DEDUP_REMOVED lines=10> */
.L_x_699:
[----:B------:R-:W-:Y:S05]  /*287e0*/  BSYNC B1 ;  /* 0x0000000000017941 */ /* 0x000fea0003800000 */
.L_x_698:
        /* <DEDUP_REMOVED lines=10> */
.L_x_701:
[----:B------:R-:W-:Y:S05]  /*28890*/  BSYNC B1 ;  /* 0x0000000000017941 */ /* 0x000fea0003800000 */
.L_x_700:
        /* <DEDUP_REMOVED lines=10> */
.L_x_703:
[----:B------:R-:W-:Y:S05]  /*28940*/  BSYNC B1 ;  /* 0x0000000000017941 */ /* 0x000fea0003800000 */
.L_x_702:
        /* <DEDUP_REMOVED lines=10> */
.L_x_705:
[----:B------:R-:W-:Y:S05]  /*289f0*/  BSYNC B1 ;  /* 0x0000000000017941 */ /* 0x000fea0003800000 */
.L_x_704:
        /* <DEDUP_REMOVED lines=10> */
.L_x_707:
[----:B------:R-:W-:Y:S05]  /*28aa0*/  BSYNC B1 ;  /* 0x0000000000017941 */ /* 0x000fea0003800000 */
.L_x_706:
        /* <DEDUP_REMOVED lines=10> */
.L_x_709:
[----:B------:R-:W-:Y:S05]  /*28b50*/  BSYNC B1 ;  /* 0x0000000000017941 */ /* 0x000fea0003800000 */
.L_x_708:
        /* <DEDUP_REMOVED lines=10> */
.L_x_711:
[----:B------:R-:W-:Y:S05]  /*28c00*/  BSYNC B1 ;  /* 0x0000000000017941 */ /* 0x000fea0003800000 */
.L_x_710:
        /* <DEDUP_REMOVED lines=10> */
.L_x_713:
[----:B------:R-:W-:Y:S05]  /*28cb0*/  BSYNC B1 ;  /* 0x0000000000017941 */ /* 0x000fea0003800000 */
.L_x_712:
        /* <DEDUP_REMOVED lines=10> */
.L_x_715:
[----:B------:R-:W-:Y:S05]  /*28d60*/  BSYNC B1 ;  /* 0x0000000000017941 */ /* 0x000fea0003800000 */
.L_x_714:
        /* <DEDUP_REMOVED lines=10> */
.L_x_717:
[----:B------:R-:W-:Y:S05]  /*28e10*/  BSYNC B1 ;  /* 0x0000000000017941 */ /* 0x000fea0003800000 */
.L_x_716:
        /* <DEDUP_REMOVED lines=10> */
.L_x_719:
[----:B------:R-:W-:Y:S05]  /*28ec0*/  BSYNC B1 ;  /* 0x0000000000017941 */ /* 0x000fea0003800000 */
.L_x_718:
        /* <DEDUP_REMOVED lines=10> */
.L_x_721:
[----:B------:R-:W-:Y:S05]  /*28f70*/  BSYNC B1 ;  /* 0x0000000000017941 */ /* 0x000fea0003800000 */
.L_x_720:
        /* <DEDUP_REMOVED lines=10> */
.L_x_723:
[----:B------:R-:W-:Y:S05]  /*29020*/  BSYNC B1 ;  /* 0x0000000000017941 */ /* 0x000fea0003800000 */
.L_x_722:
        /* <DEDUP_REMOVED lines=10> */
.L_x_725:
[----:B------:R-:W-:Y:S05]  /*290d0*/  BSYNC B1 ;  /* 0x0000000000017941 */ /* 0x000fea0003800000 */
.L_x_724:
        /* <DEDUP_REMOVED lines=10> */
.L_x_727:
[----:B------:R-:W-:Y:S05]  /*29180*/  BSYNC B1 ;  /* 0x0000000000017941 */ /* 0x000fea0003800000 */
.L_x_726:
        /* <DEDUP_REMOVED lines=10> */
.L_x_729:
[----:B------:R-:W-:Y:S05]  /*29230*/  BSYNC B1 ;  /* 0x0000000000017941 */ /* 0x000fea0003800000 */
.L_x_728:
        /* <DEDUP_REMOVED lines=10> */
.L_x_731:
[----:B------:R-:W-:Y:S05]  /*292e0*/  BSYNC B1 ;  /* 0x0000000000017941 */ /* 0x000fea0003800000 */
.L_x_730:
        /* <DEDUP_REMOVED lines=10> */
.L_x_733:
[----:B------:R-:W-:Y:S05]  /*29390*/  BSYNC B1 ;  /* 0x0000000000017941 */ /* 0x000fea0003800000 */
.L_x_732:
        /* <DEDUP_REMOVED lines=10> */
.L_x_735:
[----:B------:R-:W-:Y:S05]  /*29440*/  BSYNC B1 ;  /* 0x0000000000017941 */ /* 0x000fea0003800000 */
.L_x_734:
        /* <DEDUP_REMOVED lines=10> */
.L_x_737:
[----:B------:R-:W-:Y:S05]  /*294f0*/  BSYNC B1 ;  /* 0x0000000000017941 */ /* 0x000fea0003800000 */
.L_x_736:
        /* <DEDUP_REMOVED lines=10> */
.L_x_739:
[----:B------:R-:W-:Y:S05]  /*295a0*/  BSYNC B1 ;  /* 0x0000000000017941 */ /* 0x000fea0003800000 */
.L_x_738:
        /* <DEDUP_REMOVED lines=10> */
.L_x_741:
[----:B------:R-:W-:Y:S05]  /*29650*/  BSYNC B1 ;  /* 0x0000000000017941 */ /* 0x000fea0003800000 */
.L_x_740:
        /* <DEDUP_REMOVED lines=10> */
.L_x_743:
[----:B------:R-:W-:Y:S05]  /*29700*/  BSYNC B1 ;  /* 0x0000000000017941 */ /* 0x000fea0003800000 */
.L_x_742:
        /* <DEDUP_REMOVED lines=10> */
.L_x_745:
[----:B------:R-:W-:Y:S05]  /*297b0*/  BSYNC B1 ;  /* 0x0000000000017941 */ /* 0x000fea0003800000 */
.L_x_744:
        /* <DEDUP_REMOVED lines=10> */
.L_x_747:
[----:B------:R-:W-:Y:S05]  /*29860*/  BSYNC B1 ;  /* 0x0000000000017941 */ /* 0x000fea0003800000 */
.L_x_746:
        /* <DEDUP_REMOVED lines=10> */
.L_x_749:
[----:B------:R-:W-:Y:S05]  /*29910*/  BSYNC B1 ;  /* 0x0000000000017941 */ /* 0x000fea0003800000 */
.L_x_748:
        /* <DEDUP_REMOVED lines=10> */
.L_x_751:
[----:B------:R-:W-:Y:S05]  /*299c0*/  BSYNC B1 ;  /* 0x0000000000017941 */ /* 0x000fea0003800000 */
.L_x_750:
        /* <DEDUP_REMOVED lines=10> */
.L_x_753:
[----:B------:R-:W-:Y:S05]  /*29a70*/  BSYNC B1 ;  /* 0x0000000000017941 */ /* 0x000fea0003800000 */
.L_x_752:
        /* <DEDUP_REMOVED lines=10> */
.L_x_755:
[----:B------:R-:W-:Y:S05]  /*29b20*/  BSYNC B1 ;  /* 0x0000000000017941 */ /* 0x000fea0003800000 */
.L_x_754:
        /* <DEDUP_REMOVED lines=10> */
.L_x_757:
[----:B------:R-:W-:Y:S05]  /*29bd0*/  BSYNC B1 ;  /* 0x0000000000017941 */ /* 0x000fea0003800000 */
.L_x_756:
        /* <DEDUP_REMOVED lines=10> */
.L_x_759:
[----:B------:R-:W-:Y:S05]  /*29c80*/  BSYNC B1 ;  /* 0x0000000000017941 */ /* 0x000fea0003800000 */
.L_x_758:
        /* <DEDUP_REMOVED lines=10> */
.L_x_761:
[----:B------:R-:W-:Y:S05]  /*29d30*/  BSYNC B1 ;  /* 0x0000000000017941 */ /* 0x000fea0003800000 */
.L_x_760:
        /* <DEDUP_REMOVED lines=10> */
.L_x_763:
[----:B------:R-:W-:Y:S05]  /*29de0*/  BSYNC B1 ;  /* 0x0000000000017941 */ /* 0x000fea0003800000 */
.L_x_762:
        /* <DEDUP_REMOVED lines=10> */
.L_x_765:
[----:B------:R-:W-:Y:S05]  /*29e90*/  BSYNC B1 ;  /* 0x0000000000017941 */ /* 0x000fea0003800000 */
.L_x_764:
        /* <DEDUP_REMOVED lines=10> */
.L_x_767:
[----:B------:R-:W-:Y:S05]  /*29f40*/  BSYNC B1 ;  /* 0x0000000000017941 */ /* 0x000fea0003800000 */
.L_x_766:
        /* <DEDUP_REMOVED lines=10> */
.L_x_769:
[----:B------:R-:W-:Y:S05]  /*29ff0*/  BSYNC B1 ;  /* 0x0000000000017941 */ /* 0x000fea0003800000 */
.L_x_768:
        /* <DEDUP_REMOVED lines=10> */
.L_x_771:
[----:B------:R-:W-:Y:S05]  /*2a0a0*/  BSYNC B1 ;  /* 0x0000000000017941 */ /* 0x000fea0003800000 */
.L_x_770:
        /* <DEDUP_REMOVED lines=10> */
.L_x_773:
[----:B------:R-:W-:Y:S05]  /*2a150*/  BSYNC B1 ;  /* 0x0000000000017941 */ /* 0x000fea0003800000 */
.L_x_772:
        /* <DEDUP_REMOVED lines=10> */
.L_x_775:
[----:B------:R-:W-:Y:S05]  /*2a200*/  BSYNC B1 ;  /* 0x0000000000017941 */ /* 0x000fea0003800000 */
.L_x_774:
        /* <DEDUP_REMOVED lines=10> */
.L_x_777:
[----:B------:R-:W-:Y:S05]  /*2a2b0*/  BSYNC B1 ;  /* 0x0000000000017941 */ /* 0x000fea0003800000 */
.L_x_776:
        /* <DEDUP_REMOVED lines=10> */
.L_x_779:
[----:B------:R-:W-:Y:S05]  /*2a360*/  BSYNC B1 ;  /* 0x0000000000017941 */ /* 0x000fea0003800000 */
.L_x_778:
        /* <DEDUP_REMOVED lines=10> */
.L_x_781:
[----:B------:R-:W-:Y:S05]  /*2a410*/  BSYNC B1 ;  /* 0x0000000000017941 */ /* 0x000fea0003800000 */
.L_x_780:
        /* <DEDUP_REMOVED lines=10> */
.L_x_783:
[----:B------:R-:W-:Y:S05]  /*2a4c0*/  BSYNC B1 ;  /* 0x0000000000017941 */ /* 0x000fea0003800000 */
.L_x_782:
        /* <DEDUP_REMOVED lines=10> */
.L_x_785:
[----:B------:R-:W-:Y:S05]  /*2a570*/  BSYNC B1 ;  /* 0x0000000000017941 */ /* 0x000fea0003800000 */
.L_x_784:
[----:B-1234-:R-:W2:Y:S01]  /*2a580*/  LDL.LU R8, [R1+0x1f4] ;  /* 0x0001f40001087983 */ /* 0x01eea20000300800 */
[----:B-----5:R-:W-:Y:S01]  /*2a590*/  HADD2.F32 R9, -RZ, R17.H0_H0 ;  /* 0x20000011ff097230 */ /* 0x020fe20000004100 */
        /* <DEDUP_REMOVED lines=8> */
.L_x_787:
[----:B------:R-:W-:Y:S05]  /*2a620*/  BSYNC B1 ;  /* 0x0000000000017941 */ /* 0x000fea0003800000 */
.L_x_786:
[----:B01----:R-:W3:Y:S01]  /*2a630*/  LDL.LU R10, [R1+0x1f8] ;  /* 0x0001f800010a7983 */ /* 0x003ee20000300800 */
[----:B-----5:R-:W-:Y:S01]  /*2a640*/  HADD2.F32 R9, -RZ, R17.H0_H0 ;  /* 0x20000011ff097230 */ /* 0x020fe20000004100 */
[----:B------:R-:W-:Y:S01]  /*2a650*/  ISETP.GT.AND P1, PT, R0, 0xf9, P1 ;  /* 0x000000f90000780c */ /* 0x000fe20000f24270 */
[----:B------:R-:W-:Y:S01]  /*2a660*/  BSSY B1, `(.L_x_788) ;  /* 0x000000a000017945 */ /* 0x000fe20003800000 */
[----:B------:R-:W-:Y:S02]  /*2a670*/  IADD3 R161, P0, R161, 0x180, RZ ;  /* 0x00000180a1a17810 */ /* 0x000fe40007f1e0ff */
[----:B------:R-:W-:-:S04]  /*2a680*/  FMUL R9, R9, R16 ;  /* 0x0000001009097220 */ /* 0x000fc80000400000 */
[----:B---3--:R-:W-:-:S05]  /*2a690*/  FFMA R9, R10, R2, R9 ;  /* 0x000000020a097223 */ /* 0x008fca0000000009 */
[----:B------:R-:W-:-:S04]  /*2a6a0*/  F2FP.F16.F32.PACK_AB R9, RZ, R9 ;  /* 0x00000009ff09723e */ /* 0x000fc800000000ff */
[----:B------:R-:W-:Y:S02]  /*2a6b0*/  PRMT R8, R9, 0x7610, R8 ;  /* 0x0000761009087816 */ /* 0x000fe40000000008 */
[----:B------:R-:W-:-:S03]  /*2a6c0*/  IADD3.X R9, RZ, UR7, RZ, P0, !PT ;  /* 0x00000007ff097c10 */ /* 0x000fc600087fe4ff */
[----:B------:R0:W-:Y:S01]  /*2a6d0*/  @P2 STG.E.U16 desc[UR44][R4.64+0x1f0], R8 ;  /* 0x0001f00804002986 */ /* 0x0001e2000c10152c */
[----:B------:R-:W-:Y:S05]  /*2a6e0*/  @!P1 BRA `(.L_x_789) ;  /* 0x0000000000049947 */ /* 0x000fea0003800000 */
[----:B------:R1:W5:Y:S02]  /*2a6f0*/  LDG.E.LTC128B.U16 R17, desc[UR44][R6.64+0x1f2] ;  /* 0x0001f22c06117981 */ /* 0x000364000c1e1520 */
.L_x_789:
[----:B------:R-:W-:Y:S05]  /*2a700*/  BSYNC B1 ;  /* 0x0000000000017941 */ /* 0x000fea0003800000 */
.L_x_788:
[----:B0-----:R-:W3:Y:S01]  /*2a710*/  LDL.LU R8, [R1+0x1fc] ;  /* 0x0001fc0001087983 */ /* 0x001ee20000300800 */
[----:B-12--5:R-:W-:Y:S01]  /*2a720*/  HADD2.F32 R7, -RZ, R17.H0_H0 ;  /* 0x20000011ff077230 */ /* 0x026fe20000004100 */
[----:B------:R-:W-:Y:S01]  /*2a730*/  ISETP.GT.AND P0, PT, R3, 0x180, PT ;  /* 0x000001800300780c */ /* 0x000fe20003f04270 */
[----:B------:R-:W-:Y:S01]  /*2a740*/  IMAD R6, R9, R18, RZ ;  /* 0x0000001209067224 */ /* 0x000fe200078e02ff */
[----:B------:R-:W-:Y:S02]  /*2a750*/  PRMT R153, R17, 0x7610, R153 ;  /* 0x0000761011997816 */ /* 0x000fe40000000099 */
[----:B------:R-:W-:Y:S01]  /*2a760*/  FMUL R9, R7, R16 ;  /* 0x0000001007097220 */ /* 0x000fe20000400000 */
[C---:B------:R-:W-:Y:S01]  /*2a770*/  IMAD R19, R161.reuse, R19, R6 ;  /* 0x00000013a1137224 */ /* 0x040fe200078e0206 */
[----:B------:R-:W-:Y:S01]  /*2a780*/  ISETP.GT.AND P3, PT, R0, RZ, P0 ;  /* 0x000000ff0000720c */ /* 0x000fe20000764270 */
[----:B------:R-:W-:-:S04]  /*2a790*/  IMAD.WIDE.U32 R6, R161, R18, R22 ;  /* 0x00000012a1067225 */ /* 0x000fc800078e0016 */
[----:B------:R-:W-:Y:S02]  /*2a7a0*/  IMAD.IADD R7, R7, 0x1, R19 ;  /* 0x0000000107077824 */ /* 0x000fe400078e0213 */
[----:B---3--:R-:W-:Y:S01]  /*2a7b0*/  FFMA R9, R8, R2, R9 ;  /* 0x0000000208097223 */ /* 0x008fe20000000009 */
[----:B------:R-:W-:-:S04]  /*2a7c0*/  LEA R8, P2, R6, R14, 0x1 ;  /* 0x0000000e06087211 */ /* 0x000fc800078408ff */
[----:B------:R-:W-:Y:S02]  /*2a7d0*/  F2FP.F16.F32.PACK_AB R10, RZ, R9 ;  /* 0x00000009ff0a723e */ /* 0x000fe400000000ff */
[--C-:B------:R-:W-:Y:S02]  /*2a7e0*/  LEA.HI.X R9, R6, R15, R7.reuse, 0x1, P2 ;  /* 0x0000000f06097211 */ /* 0x100fe400010f0c07 */
[----:B------:R-:W-:-:S05]  /*2a7f0*/  PRMT R7, R10, 0x7610, R7 ;  /* 0x000076100a077816 */ /* 0x000fca0000000007 */
[----:B------:R0:W-:Y:S04]  /*2a800*/  @P1 STG.E.U16 desc[UR44][R4.64+0x1f2], R7 ;  /* 0x0001f20704001986 */ /* 0x0001e8000c10152c */
[----:B------:R1:W2:Y:S01]  /*2a810*/  @P3 LDG.E.LTC128B.U16 R153, desc[UR44][R8.64] ;  /* 0x0000002c08993981 */ /* 0x0002a2000c1e1520 */
[----:B------:R-:W-:Y:S01]  /*2a820*/  MOV R155, UR8 ;  /* 0x00000008009b7c02 */ /* 0x000fe20008000f00 */
[----:B------:R-:W-:Y:S01]  /*2a830*/  IMAD.U32 R154, RZ, RZ, UR9 ;  /* 0x00000009ff9a7e24 */ /* 0x000fe2000f8e00ff */
[----:B------:R-:W-:Y:S01]  /*2a840*/  ISETP.GT.AND P2, PT, R0, 0x1, P0 ;  /* 0x000000010000780c */ /* 0x000fe20000744270 */
[----:B------:R-:W-:Y:S01]  /*2a850*/  BSSY B1, `(.L_x_790) ;  /* 0x0000014000017945 */ /* 0x000fe20003800000 */
[----:B0-----:R-:W-:Y:S01]  /*2a860*/  MOV R5, R13 ;  /* 0x0000000d00057202 */ /* 0x001fe20000000f00 */
[----:B------:R-:W-:-:S02]  /*2a870*/  IMAD.MOV.U32 R4, RZ, RZ, R12 ;  /* 0x000000ffff047224 */ /* 0x000fc400078e000c */
[----:B------:R-:W-:-:S04]  /*2a880*/  IMAD.WIDE.U32 R6, R161, R18, R20 ;  /* 0x00000012a1067225 */ /* 0x000fc800078e0014 */
[----:B------:R-:W-:-:S04]  /*2a890*/  IMAD.WIDE.U32 R4, R155, 0x300, R4 ;  /* 0x000003009b047825 */ /* 0x000fc800078e0004 */
[----:B------:R-:W-:Y:S01]  /*2a8a0*/  IMAD R155, R154, 0x300, RZ ;  /* 0x000003009a9b7824 */ /* 0x000fe200078e02ff */
[----:B-1----:R-:W-:Y:S01]  /*2a8b0*/  @P3 MOV R8, R4 ;  /* 0x0000000400083202 */ /* 0x002fe20000000f00 */
[----:B------:R-:W-:Y:S02]  /*2a8c0*/  IMAD.IADD R7, R19, 0x1, R7 ;  /* 0x0000000113077824 */ /* 0x000fe400078e0207 */
[----:B------:R-:W-:Y:S02]  /*2a8d0*/  IMAD.IADD R9, R5, 0x1, R155 ;  /* 0x0000000105097824 */ /* 0x000fe400078e029b */
[----:B--2---:R-:W-:-:S05]  /*2a8e0*/  HADD2.F32 R11, -RZ, R153.H0_H0 ;  /* 0x20000099ff0b7230 */ /* 0x004fca0000004100 */
[----:B------:R-:W-:Y:S01]  /*2a8f0*/  FMUL R17, R11, R16 ;  /* 0x000000100b117220 */ /* 0x000fe20000400000 */
[----:B------:R-:W-:-:S04]  /*2a900*/  IMAD.WIDE.U32 R10, R152, UR42, R6 ;  /* 0x0000002a980a7c25 */ /* 0x000fc8000f8e0006 */
[----:B------:R-:W-:Y:S01]  /*2a910*/  FFMA R17, R24, R2, R17 ;  /* 0x0000000218117223 */ /* 0x000fe20000000011 */
[----:B------:R-:W-:Y:S01]  /*2a920*/  IMAD.IADD R7, R160, 0x1, R11 ;  /* 0x00000001a0077824 */ /* 0x000fe200078e020b */
[----:B------:R-:W-:-:S03]  /*2a930*/  LEA R6, P1, R10, R14, 0x1 ;  /* 0x0000000e0a067211 */ /* 0x000fc600078208ff */
[----:B------:R-:W-:Y:S02]  /*2a940*/  F2FP.F16.F32.PACK_AB R17, RZ, R17 ;  /* 0x00000011ff11723e */ /* 0x000fe400000000ff */
[----:B------:R-:W-:-:S03]  /*2a950*/  LEA.HI.X R7, R10, R15, R7, 0x1, P1 ;  /* 0x0000000f0a077211 */ /* 0x000fc600008f0c07 */
[----:B------:R0:W-:Y:S01]  /*2a960*/  @P3 STG.E.U16 desc[UR44][R8.64], R17 ;  /* 0x0000001108003986 */ /* 0x0001e2000c10152c */
[----:B------:R-:W-:Y:S05]  /*2a970*/  @!P2 BRA `(.L_x_791) ;  /* 0x000000000004a947 */ /* 0x000fea0003800000 */
[----:B------:R1:W5:Y:S02]  /*2a980*/  LDG.E.LTC128B.U16 R153, desc[UR44][R6.64+0x2] ;  /* 0x0000022c06997981 */ /* 0x000364000c1e1520 */
.L_x_791:
[----:B------:R-:W-:Y:S05]  /*2a990*/  BSYNC B1 ;  /* 0x0000000000017941 */ /* 0x000fea0003800000 */
.L_x_790:
[----:B-----5:R-:W-:Y:S01]  /*2a9a0*/  HADD2.F32 R11, -RZ, R153.H0_H0 ;  /* 0x20000099ff0b7230 */ /* 0x020fe20000004100 */
[----:B------:R-:W-:Y:S01]  /*2a9b0*/  ISETP.GT.AND P1, PT, R3, 0x188, PT ;  /* 0x000001880300780c */ /* 0x000fe20003f24270 */
[----:B------:R-:W-:Y:S01]  /*2a9c0*/  IMAD.WIDE.U32 R12, R161, R18, R166 ;  /* 0x00000012a10c7225 */ /* 0x000fe200078e00a6 */
[----:B------:R-:W-:Y:S01]  /*2a9d0*/  @P2 MOV R18, R4 ;  /* 0x0000000400122202 */ /* 0x000fe20000000f00 */
[----:B------:R-:W-:Y:S02]  /*2a9e0*/  BSSY B1, `(.L_x_792) ;  /* 0x0000011000017945 */ /* 0x000fe40003800000 */
[----:B------:R-:W-:Y:S01]  /*2a9f0*/  FMUL R10, R11, R16 ;  /* 0x000000100b0a7220 */ /* 0x000fe20000400000 */
[----:B------:R-:W-:Y:S01]  /*2aa00*/  IMAD.IADD R13, R19, 0x1, R13 ;  /* 0x00000001130d7824 */ /* 0x000fe200078e020d */
[----:B------:R-:W-:Y:S01]  /*2aa10*/  ISETP.GT.AND P3, PT, R0, RZ, P1 ;  /* 0x000000ff0000720c */ /* 0x000fe20000f64270 */
[----:B------:R-:W-:Y:S02]  /*2aa20*/  @P2 IMAD.MOV.U32 R19, RZ, RZ, R9 ;  /* 0x000000ffff132224 */ /* 0x000fe400078e0009 */
[----:B------:R-:W-:Y:S01]  /*2aa30*/  FFMA R10, R25, R2, R10 ;  /* 0x00000002190a7223 */ /* 0x000fe2000000000a */
[----:B------:R-:W-:-:S02]  /*2aa40*/  IADD3 R164, P4, R164, R12, RZ ;  /* 0x0000000ca4a47210 */ /* 0x000fc40007f9e0ff */
[----:B------:R-:W-:Y:S02]  /*2aa50*/  IADD3 R12, P5, R20, R12, RZ ;  /* 0x0000000c140c7210 */ /* 0x000fe40007fbe0ff */
[----:B------:R-:W-:Y:S01]  /*2aa60*/  F2FP.F16.F32.PACK_AB R3, RZ, R10 ;  /* 0x0000000aff03723e */ /* 0x000fe200000000ff */
[----:B------:R-:W-:Y:S01]  /*2aa70*/  IMAD.X R22, R13, 0x1, R23, P4 ;  /* 0x000000010d167824 */ /* 0x000fe200020e0617 */
[C---:B------:R-:W-:Y:S02]  /*2aa80*/  LEA R10, P4, R164.reuse, R14, 0x1 ;  /* 0x0000000ea40a7211 */ /* 0x040fe400078808ff */
[----:B0-----:R-:W-:Y:S02]  /*2aa90*/  PRMT R17, R3, 0x7610, R17 ;  /* 0x0000761003117816 */ /* 0x001fe40000000011 */
[----:B------:R-:W-:Y:S02]  /*2aaa0*/  LEA.HI.X R11, R164, R15, R22, 0x1, P4 ;  /* 0x0000000fa40b7211 */ /* 0x000fe400020f0c16 */
[----:B------:R-:W-:Y:S01]  /*2aab0*/  PRMT R3, R153, 0x7610, R3 ;  /* 0x0000761099037816 */ /* 0x000fe20000000003 */
[----:B------:R0:W-:Y:S01]  /*2aac0*/  @P2 STG.E.U16 desc[UR44][R18.64+0x2], R17 ;  /* 0x0000021112002986 */ /* 0x0001e2000c10152c */
[----:B------:R-:W-:Y:S05]  /*2aad0*/  @!P3 BRA `(.L_x_793) ;  /* 0x000000000004b947 */ /* 0x000fea0003800000 */
[----:B------:R2:W5:Y:S02]  /*2aae0*/  LDG.E.LTC128B.U16 R3, desc[UR44][R10.64] ;  /* 0x0000002c0a037981 */ /* 0x000564000c1e1520 */
.L_x_793:
[----:B------:R-:W-:Y:S05]  /*2aaf0*/  BSYNC B1 ;  /* 0x0000000000017941 */ /* 0x000fea0003800000 */
.L_x_792:
[----:B--2--5:R-:W-:Y:S01]  /*2ab00*/  HADD2.F32 R11, -RZ, R3.H0_H0 ;  /* 0x20000003ff0b7230 */ /* 0x024fe20000004100 */
[----:B------:R-:W-:Y:S01]  /*2ab10*/  IADD3 R8, P2, R163, R4, RZ ;  /* 0x00000004a3087210 */ /* 0x000fe20007f5e0ff */
[----:B------:R-:W-:Y:S01]  /*2ab20*/  IMAD.X R13, R21, 0x1, R13, P5 ;  /* 0x00000001150d7824 */ /* 0x000fe200028e060d */
[----:B------:R-:W-:Y:S01]  /*2ab30*/  ISETP.GT.AND P5, PT, R0, 0x1, P1 ;  /* 0x000000010000780c */ /* 0x000fe20000fa4270 */
[----:B------:R-:W-:Y:S01]  /*2ab40*/  BSSY B1, `(.L_x_794) ;  /* 0x000000c000017945 */ /* 0x000fe20003800000 */
[----:B------:R-:W-:Y:S01]  /*2ab50*/  FMUL R11, R11, R16 ;  /* 0x000000100b0b7220 */ /* 0x000fe20000400000 */
[----:B------:R-:W-:Y:S02]  /*2ab60*/  IMAD.X R9, R9, 0x1, R162, P2 ;  /* 0x0000000109097824 */ /* 0x000fe400010e06a2 */
[----:B------:R-:W-:-:S04]  /*2ab70*/  IMAD.WIDE.U32 R152, R152, UR42, R12 ;  /* 0x0000002a98987c25 */ /* 0x000fc8000f8e000c */
[----:B------:R-:W-:Y:S01]  /*2ab80*/  FFMA R11, R26, R2, R11 ;  /* 0x000000021a0b7223 */ /* 0x000fe2000000000b */
[----:B------:R-:W-:-:S04]  /*2ab90*/  IADD3 R160, R160, R153, RZ ;  /* 0x00000099a0a07210 */ /* 0x000fc80007ffe0ff */
[----:B------:R-:W-:Y:S02]  /*2aba0*/  F2FP.F16.F32.PACK_AB R11, RZ, R11 ;  /* 0x0000000bff0b723e */ /* 0x000fe400000000ff */
[----:B------:R-:W-:-:S03]  /*2abb0*/  LEA R14, P4, R152, R14, 0x1 ;  /* 0x0000000e980e7211 */ /* 0x000fc600078808ff */
[----:B------:R2:W-:Y:S01]  /*2abc0*/  @P3 STG.E.U16 desc[UR44][R8.64], R11 ;  /* 0x0000000b08003986 */ /* 0x0005e2000c10152c */
[----:B------:R-:W-:Y:S01]  /*2abd0*/  LEA.HI.X R15, R152, R15, R160, 0x1, P4 ;  /* 0x0000000f980f7211 */ /* 0x000fe200020f0ca0 */
[----:B------:R-:W-:Y:S08]  /*2abe0*/  @!P5 BRA `(.L_x_795) ;  /* 0x000000000004d947 */ /* 0x000ff00003800000 */
[----:B------:R3:W5:Y:S02]  /*2abf0*/  LDG.E.LTC128B.U16 R3, desc[UR44][R14.64+0x2] ;  /* 0x0000022c0e037981 */ /* 0x000764000c1e1520 */
.L_x_795:
[----:B------:R-:W-:Y:S05]  /*2ac00*/  BSYNC B1 ;  /* 0x0000000000017941 */ /* 0x000fea0003800000 */
.L_x_794:
[----:B--2--5:R-:W-:Y:S01]  /*2ac10*/  HADD2.F32 R11, -RZ, R3.H0_H0 ;  /* 0x20000003ff0b7230 */ /* 0x024fe20000004100 */
[----:B------:R-:W-:Y:S01]  /*2ac20*/  ISETP.GT.AND P2, PT, R0, 0x8, P0 ;  /* 0x000000080000780c */ /* 0x000fe20000744270 */
[----:B------:R-:W-:Y:S03]  /*2ac30*/  BSSY B1, `(.L_x_796) ;  /* 0x0000007000017945 */ /* 0x000fe60003800000 */
[----:B------:R-:W-:-:S04]  /*2ac40*/  FMUL R10, R11, R16 ;  /* 0x000000100b0a7220 */ /* 0x000fc80000400000 */
[----:B------:R-:W-:-:S05]  /*2ac50*/  FFMA R10, R27, R2, R10 ;  /* 0x000000021b0a7223 */ /* 0x000fca000000000a */
[----:B------:R-:W-:-:S05]  /*2ac60*/  F2FP.F16.F32.PACK_AB R10, RZ, R10 ;  /* 0x0000000aff0a723e */ /* 0x000fca00000000ff */
[----:B------:R2:W-:Y:S01]  /*2ac70*/  @P5 STG.E.U16 desc[UR44][R8.64+0x2], R10 ;  /* 0x0000020a08005986 */ /* 0x0005e2000c10152c */
[----:B------:R-:W-:Y:S05]  /*2ac80*/  @!P2 BRA `(.L_x_797) ;  /* 0x000000000004a947 */ /* 0x000fea0003800000 */
[----:B------:R4:W5:Y:S02]  /*2ac90*/  LDG.E.LTC128B.U16 R3, desc[UR44][R6.64+0x10] ;  /* 0x0000102c06037981 */ /* 0x000964000c1e1520 */
.L_x_797:
[----:B------:R-:W-:Y:S05]  /*2aca0*/  BSYNC B1 ;  /* 0x0000000000017941 */ /* 0x000fea0003800000 */
.L_x_796:
[----:B--2--5:R-:W-:Y:S01]  /*2acb0*/  HADD2.F32 R9, -RZ, R3.H0_H0 ;  /* 0x20000003ff097230 */ /* 0x024fe20000004100 */
[----:B------:R-:W-:Y:S01]  /*2acc0*/  ISETP.GT.AND P3, PT, R0, 0x9, P0 ;  /* 0x000000090000780c */ /* 0x000fe20000764270 */
[----:B------:R-:W-:Y:S03]  /*2acd0*/  BSSY B1, `(.L_x_798) ;  /* 0x000000a000017945 */ /* 0x000fe60003800000 */
[----:B------:R-:W-:-:S04]  /*2ace0*/  FMUL R9, R9, R16 ;  /* 0x0000001009097220 */ /* 0x000fc80000400000 */
[----:B------:R-:W-:-:S05]  /*2acf0*/  FFMA R9, R28, R2, R9 ;  /* 0x000000021c097223 */ /* 0x000fca0000000009 */
[----:B------:R-:W-:Y:S01]  /*2ad00*/  F2FP.F16.F32.PACK_AB R8, RZ, R9 ;  /* 0x00000009ff08723e */ /* 0x000fe200000000ff */
[----:B------:R-:W-:-:S03]  /*2ad10*/  IMAD.IADD R9, R155, 0x1, R5 ;  /* 0x000000019b097824 */ /* 0x000fc600078e0205 */
[----:B------:R-:W-:Y:S02]  /*2ad20*/  PRMT R10, R8, 0x7610, R10 ;  /* 0x00007610080a7816 */ /* 0x000fe4000000000a */
[----:B------:R-:W-:-:S05]  /*2ad30*/  @P2 MOV R8, R4 ;  /* 0x0000000400082202 */ /* 0x000fca0000000f00 */
[----:B------:R2:W-:Y:S01]  /*2ad40*/  @P2 STG.E.U16 desc[UR44][R8.64+0x10], R10 ;  /* 0x0000100a08002986 */ /* 0x0005e2000c10152c */
[----:B------:R-:W-:Y:S05]  /*2ad50*/  @!P3 BRA `(.L_x_799) ;  /* 0x000000000004b947 */ /* 0x000fea0003800000 */
[----:B------:R0:W5:Y:S02]  /*2ad60*/  LDG.E.LTC128B.U16 R3, desc[UR44][R6.64+0x12] ;  /* 0x0000122c06037981 */ /* 0x000164000c1e1520 */
.L_x_799:
[----:B------:R-:W-:Y:S05]  /*2ad70*/  BSYNC B1 ;  /* 0x0000000000017941 */ /* 0x000fea0003800000 */
.L_x_798:
[----:B-----5:R-:W-:Y:S01]  /*2ad80*/  HADD2.F32 R11, -RZ, R3.H0_H0 ;  /* 0x20000003ff0b7230 */ /* 0x020fe20000004100 */
[----:B------:R-:W-:Y:S01]  /*2ad90*/  ISETP.GT.AND P4, PT, R0, 0x8, P1 ;  /* 0x000000080000780c */ /* 0x000fe20000f84270 */
[----:B------:R-:W-:Y:S03]  /*2ada0*/  BSSY B1, `(.L_x_800) ;  /* 0x000000a000017945 */ /* 0x000fe60003800000 */
[----:B--2---:R-:W-:Y:S01]  /*2adb0*/  FMUL R10, R11, R16 ;  /* 0x000000100b0a7220 */ /* 0x004fe20000400000 */
[----:B------:R-:W-:-:S03]  /*2adc0*/  @P3 IMAD.MOV.U32 R11, RZ, RZ, R9 ;  /* 0x000000ffff0b3224 */ /* 0x000fc600078e0009 */
[----:B------:R-:W-:-:S05]  /*2add0*/  FFMA R10, R29, R2, R10 ;  /* 0x000000021d0a7223 */ /* 0x000fca000000000a */
[----:B------:R-:W-:-:S04]  /*2ade0*/  F2FP.F16.F32.PACK_AB R10, RZ, R10 ;  /* 0x0000000aff0a723e */ /* 0x000fc800000000ff */
[----:B------:R-:W-:Y:S01]  /*2adf0*/  PRMT R12, R10, 0x7610, R12 ;  /* 0x000076100a0c7816 */ /* 0x000fe2000000000c */
[----:B------:R-:W-:-:S05]  /*2ae00*/  @P3 IMAD.MOV.U32 R10, RZ, RZ, R4 ;  /* 0x000000ffff0a3224 */ /* 0x000fca00078e0004 */
[----:B------:R2:W-:Y:S01]  /*2ae10*/  @P3 STG.E.U16 desc[UR44][R10.64+0x12], R12 ;  /* 0x0000120c0a003986 */ /* 0x0005e2000c10152c */
[----:B------:R-:W-:Y:S05]  /*2ae20*/  @!P4 BRA `(.L_x_801) ;  /* 0x000000000004c947 */ /* 0x000fea0003800000 */
[----:B------:R0:W5:Y:S02]  /*2ae30*/  LDG.E.LTC128B.U16 R3, desc[UR44][R14.64+0x10] ;  /* 0x0000102c0e037981 */ /* 0x000164000c1e1520 */
.L_x_801:
[----:B------:R-:W-:Y:S05]  /*2ae40*/  BSYNC B1 ;  /* 0x0000000000017941 */ /* 0x000fea0003800000 */
.L_x_800:
[----:B--2--5:R-:W-:Y:S01]  /*2ae50*/  HADD2.F32 R11, -RZ, R3.H0_H0 ;  /* 0x20000003ff0b7230 */ /* 0x024fe20000004100 */
[----:B------:R-:W-:Y:S01]  /*2ae60*/  IADD3 R10, P2, R163, R4, RZ ;  /* 0x00000004a30a7210 */ /* 0x000fe20007f5e0ff */
[----:B------:R-:W-:Y:S01]  /*2ae70*/  BSSY B1, `(.L_x_802) ;  /* 0x0000009000017945 */ /* 0x000fe20003800000 */
[----:B------:R-:W-:Y:S02]  /*2ae80*/  ISETP.GT.AND P3, PT, R0, 0x9, P1 ;  /* 0x000000090000780c */ /* 0x000fe40000f64270 */
[----:B------:R-:W-:-:S04]  /*2ae90*/  FMUL R11, R11, R16 ;  /* 0x000000100b0b7220 */ /* 0x000fc80000400000 */
[----:B------:R-:W-:-:S05]  /*2aea0*/  FFMA R11, R30, R2, R11 ;  /* 0x000000021e0b7223 */ /* 0x000fca000000000b */
[----:B------:R-:W-:Y:S02]  /*2aeb0*/  F2FP.F16.F32.PACK_AB R12, RZ, R11 ;  /* 0x0000000bff0c723e */ /* 0x000fe400000000ff */
[----:B------:R-:W-:-:S05]  /*2aec0*/  IADD3.X R11, R9, R162, RZ, P2, !PT ;  /* 0x000000a2090b7210 */ /* 0x000fca00017fe4ff */
[----:B------:R2:W-:Y:S01]  /*2aed0*/  @P4 STG.E.U16 desc[UR44][R10.64+0x10], R12 ;  /* 0x0000100c0a004986 */ /* 0x0005e2000c10152c */
[----:B------:R-:W-:Y:S05]  /*2aee0*/  @!P3 BRA `(.L_x_803) ;  /* 0x000000000004b947 */ /* 0x000fea0003800000 */
[----:B------:R0:W5:Y:S02]  /*2aef0*/  LDG.E.LTC128B.U16 R3, desc[UR44][R14.64+0x12] ;  /* 0x0000122c0e037981 */ /* 0x000164000c1e1520 */
.L_x_803:
[----:B------:R-:W-:Y:S05]  /*2af00*/  BSYNC B1 ;  /* 0x0000000000017941 */ /* 0x000fea0003800000 */
.L_x_802:
[----:B-----5:R-:W-:Y:S01]  /*2af10*/  HADD2.F32 R13, -RZ, R3.H0_H0 ;  /* 0x20000003ff0d7230 */ /* 0x020fe20000004100 */
[----:B------:R-:W-:Y:S01]  /*2af20*/  ISETP.GT.AND P2, PT, R0, 0x10, P0 ;  /* 0x000000100000780c */ /* 0x000fe20000744270 */
[----:B------:R-:W-:Y:S03]  /*2af30*/  BSSY B1, `(.L_x_804) ;  /* 0x0000007000017945 */ /* 0x000fe60003800000 */
[----:B--2---:R-:W-:-:S04]  /*2af40*/  FMUL R12, R13, R16 ;  /* 0x000000100d0c7220 */ /* 0x004fc80000400000 */
[----:B------:R-:W-:-:S05]  /*2af50*/  FFMA R12, R31, R2, R12 ;  /* 0x000000021f0c7223 */ /* 0x000fca000000000c */
[----:B------:R-:W-:-:S05]  /*2af60*/  F2FP.F16.F32.PACK_AB R12, RZ, R12 ;  /* 0x0000000cff0c723e */ /* 0x000fca00000000ff */
[----:B------:R2:W-:Y:S01]  /*2af70*/  @P3 STG.E.U16 desc[UR44][R10.64+0x12], R12 ;  /* 0x0000120c0a003986 */ /* 0x0005e2000c10152c */
[----:B------:R-:W-:Y:S05]  /*2af80*/  @!P2 BRA `(.L_x_805) ;  /* 0x000000000004a947 */ /* 0x000fea0003800000 */
[----:B------:R0:W5:Y:S02]  /*2af90*/  LDG.E.LTC128B.U16 R3, desc[UR44][R6.64+0x20] ;  /* 0x0000202c06037981 */ /* 0x000164000c1e1520 */
.L_x_805:
[----:B------:R-:W-:Y:S05]  /*2afa0*/  BSYNC B1 ;  /* 0x0000000000017941 */ /* 0x000fea0003800000 */
.L_x_804:
[----:B-----5:R-:W-:Y:S01]  /*2afb0*/  HADD2.F32 R13, -RZ, R3.H0_H0 ;  /* 0x20000003ff0d7230 */ /* 0x020fe20000004100 */
[----:B------:R-:W-:Y:S01]  /*2afc0*/  ISETP.GT.AND P3, PT, R0, 0x11, P0 ;  /* 0x000000110000780c */ /* 0x000fe20000764270 */
[----:B--2---:R-:W-:Y:S01]  /*2afd0*/  @P2 IMAD.MOV.U32 R12, RZ, RZ, R4 ;  /* 0x000000ffff0c2224 */ /* 0x004fe200078e0004 */
[----:B------:R-:W-:Y:S02]  /*2afe0*/  BSSY B1, `(.L_x_806) ;  /* 0x0000009000017945 */ /* 0x000fe40003800000 */
[----:B------:R-:W-:-:S04]  /*2aff0*/  FMUL R13, R13, R16 ;  /* 0x000000100d0d7220 */ /* 0x000fc80000400000 */
[----:B------:R-:W-:-:S05]  /*2b000*/  FFMA R13, R32, R2, R13 ;  /* 0x00000002200d7223 */ /* 0x000fca000000000d */
[----:B------:R-:W-:-:S04]  /*2b010*/  F2FP.F16.F32.PACK_AB R13, RZ, R13 ;  /* 0x0000000dff0d723e */ /* 0x000fc800000000ff */
[----:B0-----:R-:W-:Y:S01]  /*2b020*/  PRMT R17, R13, 0x7610, R17 ;  /* 0x000076100d117816 */ /* 0x001fe20000000011 */
[----:B------:R-:W-:-:S05]  /*2b030*/  @P2 IMAD.MOV.U32 R13, RZ, RZ, R9 ;  /* 0x000000ffff0d2224 */ /* 0x000fca00078e0009 */
[----:B------:R0:W-:Y:S01]  /*2b040*/  @P2 STG.E.U16 desc[UR44][R12.64+0x20], R17 ;  /* 0x000020110c002986 */ /* 0x0001e2000c10152c */
[----:B------:R-:W-:Y:S05]  /*2b050*/  @!P3 BRA `(.L_x_807) ;  /* 0x000000000004b947 */ /* 0x000fea0003800000 */
[----:B------:R2:W5:Y:S02]  /*2b060*/  LDG.E.LTC128B.U16 R3, desc[UR44][R6.64+0x22] ;  /* 0x0000222c06037981 */ /* 0x000564000c1e1520 */
.L_x_807:
[----:B------:R-:W-:Y:S05]  /*2b070*/  BSYNC B1 ;  /* 0x0000000000017941 */ /* 0x000fea0003800000 */
.L_x_806:
[----:B0----5:R-:W-:Y:S01]  /*2b080*/  HADD2.F32 R13, -RZ, R3.H0_H0 ;  /* 0x20000003ff0d7230 */ /* 0x021fe20000004100 */
[----:B------:R-:W-:Y:S01]  /*2b090*/  ISETP.GT.AND P2, PT, R0, 0x10, P1 ;  /* 0x000000100000780c */ /* 0x000fe20000f44270 */
[----:B------:R-:W-:Y:S03]  /*2b0a0*/  BSSY B1, `(.L_x_808) ;  /* 0x000000a000017945 */ /* 0x000fe60003800000 */
[----:B------:R-:W-:Y:S01]  /*2b0b0*/  FMUL R12, R13, R16 ;  /* 0x000000100d0c7220 */ /* 0x000fe20000400000 */
[----:B------:R-:W-:-:S03]  /*2b0c0*/  @P3 IMAD.MOV.U32 R13, RZ, RZ, R9 ;  /* 0x000000ffff0d3224 */ /* 0x000fc600078e0009 */
[----:B------:R-:W-:-:S05]  /*2b0d0*/  FFMA R12, R33, R2, R12 ;  /* 0x00000002210c7223 */ /* 0x000fca000000000c */
[----:B------:R-:W-:-:S04]  /*2b0e0*/  F2FP.F16.F32.PACK_AB R12, RZ, R12 ;  /* 0x0000000cff0c723e */ /* 0x000fc800000000ff */
[----:B------:R-:W-:Y:S02]  /*2b0f0*/  PRMT R17, R12, 0x7610, R17 ;  /* 0x000076100c117816 */ /* 0x000fe40000000011 */
[----:B------:R-:W-:-:S05]  /*2b100*/  @P3 MOV R12, R4 ;  /* 0x00000004000c3202 */ /* 0x000fca0000000f00 */
[----:B------:R0:W-:Y:S01]  /*2b110*/  @P3 STG.E.U16 desc[UR44][R12.64+0x22], R17 ;  /* 0x000022110c003986 */ /* 0x0001e2000c10152c */
[----:B------:R-:W-:Y:S05]  /*2b120*/  @!P2 BRA `(.L_x_809) ;  /* 0x000000000004a947 */ /* 0x000fea0003800000 */
[----:B------:R0:W5:Y:S02]  /*2b130*/  LDG.E.LTC128B.U16 R3, desc[UR44][R14.64+0x20] ;  /* 0x0000202c0e037981 */ /* 0x000164000c1e1520 */
.L_x_809:
[----:B------:R-:W-:Y:S05]  /*2b140*/  BSYNC B1 ;  /* 0x0000000000017941 */ /* 0x000fea0003800000 */
.L_x_808:
[----:B0----5:R-:W-:Y:S01]  /*2b150*/  HADD2.F32 R13, -RZ, R3.H0_H0 ;  /* 0x20000003ff0d7230 */ /* 0x021fe20000004100 */
        /* <DEDUP_REMOVED lines=8> */
.L_x_811:
[----:B------:R-:W-:Y:S05]  /*2b1e0*/  BSYNC B1 ;  /* 0x0000000000017941 */ /* 0x000fea0003800000 */
.L_x_810:
        /* <DEDUP_REMOVED lines=9> */
.L_x_813:
[----:B------:R-:W-:Y:S05]  /*2b280*/  BSYNC B1 ;  /* 0x0000000000017941 */ /* 0x000fea0003800000 */
.L_x_812:
[----:B-----5:R-:W-:Y:S01]  /*2b290*/  HADD2.F32 R13, -RZ, R3.H0_H0 ;  /* 0x20000003ff0d7230 */ /* 0x020fe20000004100 */
[----:B------:R-:W-:Y:S01]  /*2b2a0*/  ISETP.GT.AND P3, PT, R0, 0x19, P0 ;  /* 0x000000190000780c */ /* 0x000fe20000764270 */
[----:B0-----:R-:W-:Y:S01]  /*2b2b0*/  @P2 IMAD.MOV.U32 R12, RZ, RZ, R4 ;  /* 0x000000ffff0c2224 */ /* 0x001fe200078e0004 */
[----:B------:R-:W-:Y:S02]  /*2b2c0*/  BSSY B1, `(.L_x_814) ;  /* 0x0000009000017945 */ /* 0x000fe40003800000 */
[----:B------:R-:W-:-:S04]  /*2b2d0*/  FMUL R13, R13, R16 ;  /* 0x000000100d0d7220 */ /* 0x000fc80000400000 */
[----:B------:R-:W-:-:S05]  /*2b2e0*/  FFMA R13, R36, R2, R13 ;  /* 0x00000002240d7223 */ /* 0x000fca000000000d */
[----:B------:R-:W-:-:S04]  /*2b2f0*/  F2FP.F16.F32.PACK_AB R13, RZ, R13 ;  /* 0x0000000dff0d723e */ /* 0x000fc800000000ff */
[----:B------:R-:W-:Y:S02]  /*2b300*/  PRMT R17, R13, 0x7610, R17 ;  /* 0x000076100d117816 */ /* 0x000fe40000000011 */
[----:B------:R-:W-:-:S05]  /*2b310*/  @P2 MOV R13, R9 ;  /* 0x00000009000d2202 */ /* 0x000fca0000000f00 */
[----:B------:R0:W-:Y:S01]  /*2b320*/  @P2 STG.E.U16 desc[UR44][R12.64+0x30], R17 ;  /* 0x000030110c002986 */ /* 0x0001e2000c10152c */
[----:B------:R-:W-:Y:S05]  /*2b330*/  @!P3 BRA `(.L_x_815) ;  /* 0x000000000004b947 */ /* 0x000fea0003800000 */
[----:B------:R0:W5:Y:S02]  /*2b340*/  LDG.E.LTC128B.U16 R3, desc[UR44][R6.64+0x32] ;  /* 0x0000322c06037981 */ /* 0x000164000c1e1520 */
.L_x_815:
[----:B------:R-:W-:Y:S05]  /*2b350*/  BSYNC B1 ;  /* 0x0000000000017941 */ /* 0x000fea0003800000 */
.L_x_814:
[----:B0----5:R-:W-:Y:S01]  /*2b360*/  HADD2.F32 R13, -RZ, R3.H0_H0 ;  /* 0x20000003ff0d7230 */ /* 0x021fe20000004100 */
[----:B------:R-:W-:Y:S01]  /*2b370*/  ISETP.GT.AND P2, PT, R0, 0x18, P1 ;  /* 0x000000180000780c */ /* 0x000fe20000f44270 */
[----:B------:R-:W-:Y:S03]  /*2b380*/  BSSY B1, `(.L_x_816) ;  /* 0x000000a000017945 */ /* 0x000fe60003800000 */
[----:B------:R-:W-:Y:S01]  /*2b390*/  FMUL R12, R13, R16 ;  /* 0x000000100d0c7220 */ /* 0x000fe20000400000 */
        /* <DEDUP_REMOVED lines=8> */
.L_x_817:
[----:B------:R-:W-:Y:S05]  /*2b420*/  BSYNC B1 ;  /* 0x0000000000017941 */ /* 0x000fea0003800000 */
.L_x_816:
        /* <DEDUP_REMOVED lines=9> */
.L_x_819:
[----:B------:R-:W-:Y:S05]  /*2b4c0*/  BSYNC B1 ;  /* 0x0000000000017941 */ /* 0x000fea0003800000 */
.L_x_818:
        /* <DEDUP_REMOVED lines=9> */
.L_x_821:
[----:B------:R-:W-:Y:S05]  /*2b560*/  BSYNC B1 ;  /* 0x0000000000017941 */ /* 0x000fea0003800000 */
.L_x_820:
[----:B-----5:R-:W-:Y:S01]  /*2b570*/  HADD2.F32 R13, -RZ, R3.H0_H0 ;  /* 0x20000003ff0d7230 */ /* 0x020fe20000004100 */
[----:B0-----:R-:W-:Y:S01]  /*2b580*/  @P2 MOV R12, R4 ;  /* 0x00000004000c2202 */ /* 0x001fe20000000f00 */
[----:B------:R-:W-:Y:S01]  /*2b590*/  BSSY B1, `(.L_x_822) ;  /* 0x000000a000017945 */ /* 0x000fe20003800000 */
[----:B------:R-:W-:Y:S02]  /*2b5a0*/  ISETP.GT.AND P3, PT, R0, 0x21, P0 ;  /* 0x000000210000780c */ /* 0x000fe40000764270 */
[----:B------:R-:W-:-:S04]  /*2b5b0*/  FMUL R13, R13, R16 ;  /* 0x000000100d0d7220 */ /* 0x000fc80000400000 */
[----:B------:R-:W-:-:S05]  /*2b5c0*/  FFMA R13, R40, R2, R13 ;  /* 0x00000002280d7223 */ /* 0x000fca000000000d */
[----:B------:R-:W-:-:S04]  /*2b5d0*/  F2FP.F16.F32.PACK_AB R13, RZ, R13 ;  /* 0x0000000dff0d723e */ /* 0x000fc800000000ff */
[----:B------:R-:W-:Y:S01]  /*2b5e0*/  PRMT R17, R13, 0x7610, R17 ;  /* 0x000076100d117816 */ /* 0x000fe20000000011 */
[----:B------:R-:W-:-:S05]  /*2b5f0*/  @P2 IMAD.MOV.U32 R13, RZ, RZ, R9 ;  /* 0x000000ffff0d2224 */ /* 0x000fca00078e0009 */
[----:B------:R0:W-:Y:S01]  /*2b600*/  @P2 STG.E.U16 desc[UR44][R12.64+0x40], R17 ;  /* 0x000040110c002986 */ /* 0x0001e2000c10152c */
[----:B------:R-:W-:Y:S05]  /*2b610*/  @!P3 BRA `(.L_x_823) ;  /* 0x000000000004b947 */ /* 0x000fea0003800000 */
[----:B------:R0:W5:Y:S02]  /*2b620*/  LDG.E.LTC128B.U16 R3, desc[UR44][R6.64+0x42] ;  /* 0x0000422c06037981 */ /* 0x000164000c1e1520 */
.L_x_823:
[----:B------:R-:W-:Y:S05]  /*2b630*/  BSYNC B1 ;  /* 0x0000000000017941 */ /* 0x000fea0003800000 */
.L_x_822:
[----:B0----5:R-:W-:Y:S01]  /*2b640*/  HADD2.F32 R13, -RZ, R3.H0_H0 ;  /* 0x20000003ff0d7230 */ /* 0x021fe20000004100 */
[----:B------:R-:W-:Y:S01]  /*2b650*/  ISETP.GT.AND P2, PT, R0, 0x20, P1 ;  /* 0x000000200000780c */ /* 0x000fe20000f44270 */
[----:B------:R-:W-:Y:S03]  /*2b660*/  BSSY B1, `(.L_x_824) ;  /* 0x000000a000017945 */ /* 0x000fe60003800000 */
[----:B------:R-:W-:Y:S01]  /*2b670*/  FMUL R12, R13, R16 ;  /* 0x000000100d0c7220 */ /* 0x000fe20000400000 */
[----:B------:R-:W-:-:S03]  /*2b680*/  @P3 MOV R13, R9 ;  /* 0x00000009000d3202 */ /* 0x000fc60000000f00 */
[----:B------:R-:W-:-:S05]  /*2b690*/  FFMA R12, R41, R2, R12 ;  /* 0x00000002290c7223 */ /* 0x000fca000000000c */
[----:B------:R-:W-:-:S04]  /*2b6a0*/  F2FP.F16.F32.PACK_AB R12, RZ, R12 ;  /* 0x0000000cff0c723e */ /* 0x000fc800000000ff */
[----:B------:R-:W-:Y:S01]  /*2b6b0*/  PRMT R17, R12, 0x7610, R17 ;  /* 0x000076100c117816 */ /* 0x000fe20000000011 */
[----:B------:R-:W-:-:S05]  /*2b6c0*/  @P3 IMAD.MOV.U32 R12, RZ, RZ, R4 ;  /* 0x000000ffff0c3224 */ /* 0x000fca00078e0004 */
[----:B------:R0:W-:Y:S01]  /*2b6d0*/  @P3 STG.E.U16 desc[UR44][R12.64+0x42], R17 ;  /* 0x000042110c003986 */ /* 0x0001e2000c10152c */
[----:B------:R-:W-:Y:S05]  /*2b6e0*/  @!P2 BRA `(.L_x_825) ;  /* 0x000000000004a947 */ /* 0x000fea0003800000 */
[----:B------:R0:W5:Y:S02]  /*2b6f0*/  LDG.E.LTC128B.U16 R3, desc[UR44][R14.64+0x40] ;  /* 0x0000402c0e037981 */ /* 0x000164000c1e1520 */
.L_x_825:
[----:B------:R-:W-:Y:S05]  /*2b700*/  BSYNC B1 ;  /* 0x0000000000017941 */ /* 0x000fea0003800000 */
.L_x_824:
        /* <DEDUP_REMOVED lines=9> */
.L_x_827:
[----:B------:R-:W-:Y:S05]  /*2b7a0*/  BSYNC B1 ;  /* 0x0000000000017941 */ /* 0x000fea0003800000 */
.L_x_826:
        /* <DEDUP_REMOVED lines=9> */
.L_x_829:
[----:B------:R-:W-:Y:S05]  /*2b840*/  BSYNC B1 ;  /* 0x0000000000017941 */ /* 0x000fea0003800000 */
.L_x_828:
[----:B-----5:R-:W-:Y:S01]  /*2b850*/  HADD2.F32 R13, -RZ, R3.H0_H0 ;  /* 0x20000003ff0d7230 */ /* 0x020fe20000004100 */
[----:B------:R-:W-:Y:S01]  /*2b860*/  ISETP.GT.AND P3, PT, R0, 0x29, P0 ;  /* 0x000000290000780c */ /* 0x000fe20000764270 */
[----:B0-----:R-:W-:Y:S01]  /*2b870*/  @P2 IMAD.MOV.U32 R12, RZ, RZ, R4 ;  /* 0x000000ffff0c2224 */ /* 0x001fe200078e0004 */
[----:B------:R-:W-:Y:S02]  /*2b880*/  BSSY B1, `(.L_x_830) ;  /* 0x0000009000017945 */ /* 0x000fe40003800000 */
        /* <DEDUP_REMOVED lines=8> */
.L_x_831:
[----:B------:R-:W-:Y:S05]  /*2b910*/  BSYNC B1 ;  /* 0x0000000000017941 */ /* 0x000fea0003800000 */
.L_x_830:
        /* <DEDUP_REMOVED lines=12> */
.L_x_833:
[----:B------:R-:W-:Y:S05]  /*2b9e0*/  BSYNC B1 ;  /* 0x0000000000017941 */ /* 0x000fea0003800000 */
.L_x_832:
        /* <DEDUP_REMOVED lines=9> */
.L_x_835:
[----:B------:R-:W-:Y:S05]  /*2ba80*/  BSYNC B1 ;  /* 0x0000000000017941 */ /* 0x000fea0003800000 */
.L_x_834:
        /* <DEDUP_REMOVED lines=9> */
.L_x_837:
[----:B------:R-:W-:Y:S05]  /*2bb20*/  BSYNC B1 ;  /* 0x0000000000017941 */ /* 0x000fea0003800000 */
.L_x_836:
        /* <DEDUP_REMOVED lines=12> */
.L_x_839:
[----:B------:R-:W-:Y:S05]  /*2bbf0*/  BSYNC B1 ;  /* 0x0000000000017941 */ /* 0x000fea0003800000 */
.L_x_838:
        /* <DEDUP_REMOVED lines=12> */
.L_x_841:
[----:B------:R-:W-:Y:S05]  /*2bcc0*/  BSYNC B1 ;  /* 0x0000000000017941 */ /* 0x000fea0003800000 */
.L_x_840:
        /* <DEDUP_REMOVED lines=9> */
.L_x_843:
[----:B------:R-:W-:Y:S05]  /*2bd60*/  BSYNC B1 ;  /* 0x0000000000017941 */ /* 0x000fea0003800000 */
.L_x_842:
        /* <DEDUP_REMOVED lines=9> */
.L_x_845:
[----:B------:R-:W-:Y:S05]  /*2be00*/  BSYNC B1 ;  /* 0x0000000000017941 */ /* 0x000fea0003800000 */
.L_x_844:
        /* <DEDUP_REMOVED lines=12> */
.L_x_847:
[----:B------:R-:W-:Y:S05]  /*2bed0*/  BSYNC B1 ;  /* 0x0000000000017941 */ /* 0x000fea0003800000 */
.L_x_846:
        /* <DEDUP_REMOVED lines=12> */
.L_x_849:
[----:B------:R-:W-:Y:S05]  /*2bfa0*/  BSYNC B1 ;  /* 0x0000000000017941 */ /* 0x000fea0003800000 */
.L_x_848:
        /* <DEDUP_REMOVED lines=9> */
.L_x_851:
[----:B------:R-:W-:Y:S05]  /*2c040*/  BSYNC B1 ;  /* 0x0000000000017941 */ /* 0x000fea0003800000 */
.L_x_850:
        /* <DEDUP_REMOVED lines=9> */
.L_x_853:
[----:B------:R-:W-:Y:S05]  /*2c0e0*/  BSYNC B1 ;  /* 0x0000000000017941 */ /* 0x000fea0003800000 */
.L_x_852:
        /* <DEDUP_REMOVED lines=12> */
.L_x_855:
[----:B------:R-:W-:Y:S05]  /*2c1b0*/  BSYNC B1 ;  /* 0x0000000000017941 */ /* 0x000fea0003800000 */
.L_x_854:
        /* <DEDUP_REMOVED lines=12> */
.L_x_857:
[----:B------:R-:W-:Y:S05]  /*2c280*/  BSYNC B1 ;  /* 0x0000000000017941 */ /* 0x000fea0003800000 */
.L_x_856:
        /* <DEDUP_REMOVED lines=9> */
.L_x_859:
[----:B------:R-:W-:Y:S05]  /*2c320*/  BSYNC B1 ;  /* 0x0000000000017941 */ /* 0x000fea0003800000 */
.L_x_858:
        /* <DEDUP_REMOVED lines=9> */
.L_x_861:
[----:B------:R-:W-:Y:S05]  /*2c3c0*/  BSYNC B1 ;  /* 0x0000000000017941 */ /* 0x000fea0003800000 */
.L_x_860:
        /* <DEDUP_REMOVED lines=12> */
.L_x_863:
[----:B------:R-:W-:Y:S05]  /*2c490*/  BSYNC B1 ;  /* 0x0000000000017941 */ /* 0x000fea0003800000 */
.L_x_862:
        /* <DEDUP_REMOVED lines=12> */
.L_x_865:
[----:B------:R-:W-:Y:S05]  /*2c560*/  BSYNC B1 ;  /* 0x0000000000017941 */ /* 0x000fea0003800000 */
.L_x_864:
        /* <DEDUP_REMOVED lines=9> */
.L_x_867:
[----:B------:R-:W-:Y:S05]  /*2c600*/  BSYNC B1 ;  /* 0x0000000000017941 */ /* 0x000fea0003800000 */
.L_x_866:
        /* <DEDUP_REMOVED lines=9> */
.L_x_869:
[----:B------:R-:W-:Y:S05]  /*2c6a0*/  BSYNC B1 ;  /* 0x0000000000017941 */ /* 0x000fea0003800000 */
.L_x_868:
        /* <DEDUP_REMOVED lines=12> */
.L_x_871:
[----:B------:R-:W-:Y:S05]  /*2c770*/  BSYNC B1 ;  /* 0x0000000000017941 */ /* 0x000fea0003800000 */
.L_x_870:
        /* <DEDUP_REMOVED lines=12> */
.L_x_873:
[----:B------:R-:W-:Y:S05]  /*2c840*/  BSYNC B1 ;  /* 0x0000000000017941 */ /* 0x000fea0003800000 */
.L_x_872:
        /* <DEDUP_REMOVED lines=9> */
.L_x_875:
[----:B------:R-:W-:Y:S05]  /*2c8e0*/  BSYNC B1 ;  /* 0x0000000000017941 */ /* 0x000fea0003800000 */
.L_x_874:
        /* <DEDUP_REMOVED lines=9> */
.L_x_877:
[----:B------:R-:W-:Y:S05]  /*2c980*/  BSYNC B1 ;  /* 0x0000000000017941 */ /* 0x000fea0003800000 */
.L_x_876:
        /* <DEDUP_REMOVED lines=12> */
.L_x_879:
[----:B------:R-:W-:Y:S05]  /*2ca50*/  BSYNC B1 ;  /* 0x0000000000017941 */ /* 0x000fea0003800000 */
.L_x_878:
        /* <DEDUP_REMOVED lines=12> */
.L_x_881:
[----:B------:R-:W-:Y:S05]  /*2cb20*/  BSYNC B1 ;  /* 0x0000000000017941 */ /* 0x000fea0003800000 */
.L_x_880:
        /* <DEDUP_REMOVED lines=9> */
.L_x_883:
[----:B------:R-:W-:Y:S05]  /*2cbc0*/  BSYNC B1 ;  /* 0x0000000000017941 */ /* 0x000fea0003800000 */
.L_x_882:
        /* <DEDUP_REMOVED lines=9> */
.L_x_885:
[----:B------:R-:W-:Y:S05]  /*2cc60*/  BSYNC B1 ;  /* 0x0000000000017941 */ /* 0x000fea0003800000 */
.L_x_884:
        /* <DEDUP_REMOVED lines=12> */
.L_x_887:
[----:B------:R-:W-:Y:S05]  /*2cd30*/  BSYNC B1 ;  /* 0x0000000000017941 */ /* 0x000fea0003800000 */
.L_x_886:
        /* <DEDUP_REMOVED lines=12> */
.L_x_889:
[----:B------:R-:W-:Y:S05]  /*2ce00*/  BSYNC B1 ;  /* 0x0000000000017941 */ /* 0x000fea0003800000 */
.L_x_888:
        /* <DEDUP_REMOVED lines=9> */
.L_x_891:
[----:B------:R-:W-:Y:S05]  /*2cea0*/  BSYNC B1 ;  /* 0x0000000000017941 */ /* 0x000fea0003800000 */
.L_x_890:
        /* <DEDUP_REMOVED lines=9> */
.L_x_893:
[----:B------:R-:W-:Y:S05]  /*2cf40*/  BSYNC B1 ;  /* 0x0000000000017941 */ /* 0x000fea0003800000 */
.L_x_892:
        /* <DEDUP_REMOVED lines=12> */
.L_x_895:
[----:B------:R-:W-:Y:S05]  /*2d010*/  BSYNC B1 ;  /* 0x0000000000017941 */ /* 0x000fea0003800000 */
.L_x_894:
        /* <DEDUP_REMOVED lines=12> */
.L_x_897:
[----:B------:R-:W-:Y:S05]  /*2d0e0*/  BSYNC B1 ;  /* 0x0000000000017941 */ /* 0x000fea0003800000 */
.L_x_896:
        /* <DEDUP_REMOVED lines=9> */
.L_x_899:
[----:B------:R-:W-:Y:S05]  /*2d180*/  BSYNC B1 ;  /* 0x0000000000017941 */ /* 0x000fea0003800000 */
.L_x_898:
        /* <DEDUP_REMOVED lines=9> */
.L_x_901:
[----:B------:R-:W-:Y:S05]  /*2d220*/  BSYNC B1 ;  /* 0x0000000000017941 */ /* 0x000fea0003800000 */
.L_x_900:
        /* <DEDUP_REMOVED lines=12> */
.L_x_903:
[----:B------:R-:W-:Y:S05]  /*2d2f0*/  BSYNC B1 ;  /* 0x0000000000017941 */ /* 0x000fea0003800000 */
.L_x_902:
        /* <DEDUP_REMOVED lines=12> */
.L_x_905:
[----:B------:R-:W-:Y:S05]  /*2d3c0*/  BSYNC B1 ;  /* 0x0000000000017941 */ /* 0x000fea0003800000 */
.L_x_904:
        /* <DEDUP_REMOVED lines=9> */
.L_x_907:
[----:B------:R-:W-:Y:S05]  /*2d460*/  BSYNC B1 ;  /* 0x0000000000017941 */ /* 0x000fea0003800000 */
.L_x_906:
        /* <DEDUP_REMOVED lines=9> */
.L_x_909:
[----:B------:R-:W-:Y:S05]  /*2d500*/  BSYNC B1 ;  /* 0x0000000000017941 */ /* 0x000fea0003800000 */
.L_x_908:
        /* <DEDUP_REMOVED lines=12> */
.L_x_911:
[----:B------:R-:W-:Y:S05]  /*2d5d0*/  BSYNC B1 ;  /* 0x0000000000017941 */ /* 0x000fea0003800000 */
.L_x_910:
        /* <DEDUP_REMOVED lines=12> */
.L_x_913:
[----:B------:R-:W-:Y:S05]  /*2d6a0*/  BSYNC B1 ;  /* 0x0000000000017941 */ /* 0x000fea0003800000 */
.L_x_912:
        /* <DEDUP_REMOVED lines=9> */
.L_x_915:
[----:B------:R-:W-:Y:S05]  /*2d740*/  BSYNC B1 ;  /* 0x0000000000017941 */ /* 0x000fea0003800000 */
.L_x_914:
        /* <DEDUP_REMOVED lines=9> */
.L_x_917:
[----:B------:R-:W-:Y:S05]  /*2d7e0*/  BSYNC B1 ;  /* 0x0000000000017941 */ /* 0x000fea0003800000 */
.L_x_916:
        /* <DEDUP_REMOVED lines=12> */
.L_x_919:
[----:B------:R-:W-:Y:S05]  /*2d8b0*/  BSYNC B1 ;  /* 0x0000000000017941 */ /* 0x000fea0003800000 */
.L_x_918:
        /* <DEDUP_REMOVED lines=12> */
.L_x_921:
[----:B------:R-:W-:Y:S05]  /*2d980*/  BSYNC B1 ;  /* 0x0000000000017941 */ /* 0x000fea0003800000 */
.L_x_920:
        /* <DEDUP_REMOVED lines=9> */
.L_x_923:
[----:B------:R-:W-:Y:S05]  /*2da20*/  BSYNC B1 ;  /* 0x0000000000017941 */ /* 0x000fea0003800000 */
.L_x_922:
        /* <DEDUP_REMOVED lines=9> */
.L_x_925:
[----:B------:R-:W-:Y:S05]  /*2dac0*/  BSYNC B1 ;  /* 0x0000000000017941 */ /* 0x000fea0003800000 */
.L_x_924:
        /* <DEDUP_REMOVED lines=12> */
.L_x_927:
[----:B------:R-:W-:Y:S05]  /*2db90*/  BSYNC B1 ;  /* 0x0000000000017941 */ /* 0x000fea0003800000 */
.L_x_926:
        /* <DEDUP_REMOVED lines=12> */
.L_x_929:
[----:B------:R-:W-:Y:S05]  /*2dc60*/  BSYNC B1 ;  /* 0x0000000000017941 */ /* 0x000fea0003800000 */
.L_x_928:
        /* <DEDUP_REMOVED lines=9> */
.L_x_931:
[----:B------:R-:W-:Y:S05]  /*2dd00*/  BSYNC B1 ;  /* 0x0000000000017941 */ /* 0x000fea0003800000 */
.L_x_930:
        /* <DEDUP_REMOVED lines=9> */
.L_x_933:
[----:B------:R-:W-:Y:S05]  /*2dda0*/  BSYNC B1 ;  /* 0x0000000000017941 */ /* 0x000fea0003800000 */
.L_x_932:
        /* <DEDUP_REMOVED lines=12> */
.L_x_935:
[----:B------:R-:W-:Y:S05]  /*2de70*/  BSYNC B1 ;  /* 0x0000000000017941 */ /* 0x000fea0003800000 */
.L_x_934:
        /* <DEDUP_REMOVED lines=12> */
.L_x_937:
[----:B------:R-:W-:Y:S05]  /*2df40*/  BSYNC B1 ;  /* 0x0000000000017941 */ /* 0x000fea0003800000 */
.L_x_936:
        /* <DEDUP_REMOVED lines=9> */
.L_x_939:
[----:B------:R-:W-:Y:S05]  /*2dfe0*/  BSYNC B1 ;  /* 0x0000000000017941 */ /* 0x000fea0003800000 */
.L_x_938:
        /* <DEDUP_REMOVED lines=9> */
.L_x_941:
[----:B------:R-:W-:Y:S05]  /*2e080*/  BSYNC B1 ;  /* 0x0000000000017941 */ /* 0x000fea0003800000 */
.L_x_940:
        /* <DEDUP_REMOVED lines=12> */
.L_x_943:
[----:B------:R-:W-:Y:S05]  /*2e150*/  BSYNC B1 ;  /* 0x0000000000017941 */ /* 0x000fea0003800000 */
.L_x_942:
        /* <DEDUP_REMOVED lines=12> */
.L_x_945:
[----:B------:R-:W-:Y:S05]  /*2e220*/  BSYNC B1 ;  /* 0x0000000000017941 */ /* 0x000fea0003800000 */
.L_x_944:
        /* <DEDUP_REMOVED lines=9> */
.L_x_947:
[----:B------:R-:W-:Y:S05]  /*2e2c0*/  BSYNC B1 ;  /* 0x0000000000017941 */ /* 0x000fea0003800000 */
.L_x_946:
        /* <DEDUP_REMOVED lines=9> */
.L_x_949:
[----:B------:R-:W-:Y:S05]  /*2e360*/  BSYNC B1 ;  /* 0x0000000000017941 */ /* 0x000fea0003800000 */
.L_x_948:
        /* <DEDUP_REMOVED lines=12> */
.L_x_951:
[----:B------:R-:W-:Y:S05]  /*2e430*/  BSYNC B1 ;  /* 0x0000000000017941 */ /* 0x000fea0003800000 */
.L_x_950:
        /* <DEDUP_REMOVED lines=12> */
.L_x_953:
[----:B------:R-:W-:Y:S05]  /*2e500*/  BSYNC B1 ;  /* 0x0000000000017941 */ /* 0x000fea0003800000 */
.L_x_952:
        /* <DEDUP_REMOVED lines=9> */
.L_x_955:
[----:B------:R-:W-:Y:S05]  /*2e5a0*/  BSYNC B1 ;  /* 0x0000000000017941 */ /* 0x000fea0003800000 */
.L_x_954:
        /* <DEDUP_REMOVED lines=9> */
.L_x_957:
[----:B------:R-:W-:Y:S05]  /*2e640*/  BSYNC B1 ;  /* 0x0000000000017941 */ /* 0x000fea0003800000 */
.L_x_956:
        /* <DEDUP_REMOVED lines=12> */
.L_x_959:
[----:B------:R-:W-:Y:S05]  /*2e710*/  BSYNC B1 ;  /* 0x0000000000017941 */ /* 0x000fea0003800000 */
.L_x_958:
        /* <DEDUP_REMOVED lines=12> */
.L_x_961:
[----:B------:R-:W-:Y:S05]  /*2e7e0*/  BSYNC B1 ;  /* 0x0000000000017941 */ /* 0x000fea0003800000 */
.L_x_960:
        /* <DEDUP_REMOVED lines=9> */
.L_x_963:
[----:B------:R-:W-:Y:S05]  /*2e880*/  BSYNC B1 ;  /* 0x0000000000017941 */ /* 0x000fea0003800000 */
.L_x_962:
        /* <DEDUP_REMOVED lines=9> */
.L_x_965:
[----:B------:R-:W-:Y:S05]  /*2e920*/  BSYNC B1 ;  /* 0x0000000000017941 */ /* 0x000fea0003800000 */
.L_x_964:
        /* <DEDUP_REMOVED lines=12> */
.L_x_967:
[----:B------:R-:W-:Y:S05]  /*2e9f0*/  BSYNC B1 ;  /* 0x0000000000017941 */ /* 0x000fea0003800000 */
.L_x_966:
        /* <DEDUP_REMOVED lines=12> */
.L_x_969:
[----:B------:R-:W-:Y:S05]  /*2eac0*/  BSYNC B1 ;  /* 0x0000000000017941 */ /* 0x000fea0003800000 */
.L_x_968:
        /* <DEDUP_REMOVED lines=9> */
.L_x_971:
[----:B------:R-:W-:Y:S05]  /*2eb60*/  BSYNC B1 ;  /* 0x0000000000017941 */ /* 0x000fea0003800000 */
.L_x_970:
        /* <DEDUP_REMOVED lines=9> */
.L_x_973:
[----:B------:R-:W-:Y:S05]  /*2ec00*/  BSYNC B1 ;  /* 0x0000000000017941 */ /* 0x000fea0003800000 */
.L_x_972:
        /* <DEDUP_REMOVED lines=12> */
.L_x_975:
[----:B------:R-:W-:Y:S05]  /*2ecd0*/  BSYNC B1 ;  /* 0x0000000000017941 */ /* 0x000fea0003800000 */
.L_x_974:
        /* <DEDUP_REMOVED lines=12> */
.L_x_977:
[----:B------:R-:W-:Y:S05]  /*2eda0*/  BSYNC B1 ;  /* 0x0000000000017941 */ /* 0x000fea0003800000 */
.L_x_976:
        /* <DEDUP_REMOVED lines=9> */
.L_x_979:
[----:B------:R-:W-:Y:S05]  /*2ee40*/  BSYNC B1 ;  /* 0x0000000000017941 */ /* 0x000fea0003800000 */
.L_x_978:
        /* <DEDUP_REMOVED lines=9> */
.L_x_981:
[----:B------:R-:W-:Y:S05]  /*2eee0*/  BSYNC B1 ;  /* 0x0000000000017941 */ /* 0x000fea0003800000 */
.L_x_980:
        /* <DEDUP_REMOVED lines=12> */
.L_x_983:
[----:B------:R-:W-:Y:S05]  /*2efb0*/  BSYNC B1 ;  /* 0x0000000000017941 */ /* 0x000fea0003800000 */
.L_x_982:
        /* <DEDUP_REMOVED lines=12> */
.L_x_985:
[----:B------:R-:W-:Y:S05]  /*2f080*/  BSYNC B1 ;  /* 0x0000000000017941 */ /* 0x000fea0003800000 */
.L_x_984:
        /* <DEDUP_REMOVED lines=9> */
.L_x_987:
[----:B------:R-:W-:Y:S05]  /*2f120*/  BSYNC B1 ;  /* 0x0000000000017941 */ /* 0x000fea0003800000 */
.L_x_986:
        /* <DEDUP_REMOVED lines=9> */
.L_x_989:
[----:B------:R-:W-:Y:S05]  /*2f1c0*/  BSYNC B1 ;  /* 0x0000000000017941 */ /* 0x000fea0003800000 */
.L_x_988:
        /* <DEDUP_REMOVED lines=12> */
.L_x_991:
[----:B------:R-:W-:Y:S05]  /*2f290*/  BSYNC B1 ;  /* 0x0000000000017941 */ /* 0x000fea0003800000 */
.L_x_990:
        /* <DEDUP_REMOVED lines=12> */
.L_x_993:
[----:B------:R-:W-:Y:S05]  /*2f360*/  BSYNC B1 ;  /* 0x0000000000017941 */ /* 0x000fea0003800000 */
.L_x_992:
        /* <DEDUP_REMOVED lines=9> */
.L_x_995:
[----:B------:R-:W-:Y:S05]  /*2f400*/  BSYNC B1 ;  /* 0x0000000000017941 */ /* 0x000fea0003800000 */
.L_x_994:
        /* <DEDUP_REMOVED lines=9> */
.L_x_997:
[----:B------:R-:W-:Y:S05]  /*2f4a0*/  BSYNC B1 ;  /* 0x0000000000017941 */ /* 0x000fea0003800000 */
.L_x_996:
        /* <DEDUP_REMOVED lines=12> */
.L_x_999:
[----:B------:R-:W-:Y:S05]  /*2f570*/  BSYNC B1 ;  /* 0x0000000000017941 */ /* 0x000fea0003800000 */
.L_x_998:
        /* <DEDUP_REMOVED lines=12> */
.L_x_1001:
[----:B------:R-:W-:Y:S05]  /*2f640*/  BSYNC B1 ;  /* 0x0000000000017941 */ /* 0x000fea0003800000 */
.L_x_1000:
        /* <DEDUP_REMOVED lines=9> */
.L_x_1003:
[----:B------:R-:W-:Y:S05]  /*2f6e0*/  BSYNC B1 ;  /* 0x0000000000017941 */ /* 0x000fea0003800000 */
.L_x_1002:
        /* <DEDUP_REMOVED lines=9> */
.L_x_1005:
[----:B------:R-:W-:Y:S05]  /*2f780*/  BSYNC B1 ;  /* 0x0000000000017941 */ /* 0x000fea0003800000 */
.L_x_1004:
        /* <DEDUP_REMOVED lines=12> */
.L_x_1007:
[----:B------:R-:W-:Y:S05]  /*2f850*/  BSYNC B1 ;  /* 0x0000000000017941 */ /* 0x000fea0003800000 */
.L_x_1006:
        /* <DEDUP_REMOVED lines=12> */
.L_x_1009:
[----:B------:R-:W-:Y:S05]  /*2f920*/  BSYNC B1 ;  /* 0x0000000000017941 */ /* 0x000fea0003800000 */
.L_x_1008:
        /* <DEDUP_REMOVED lines=9> */
.L_x_1011:
[----:B------:R-:W-:Y:S05]  /*2f9c0*/  BSYNC B1 ;  /* 0x0000000000017941 */ /* 0x000fea0003800000 */
.L_x_1010:
        /* <DEDUP_REMOVED lines=9> */
.L_x_1013:
[----:B------:R-:W-:Y:S05]  /*2fa60*/  BSYNC B1 ;  /* 0x0000000000017941 */ /* 0x000fea0003800000 */
.L_x_1012:
        /* <DEDUP_REMOVED lines=12> */
.L_x_1015:
[----:B------:R-:W-:Y:S05]  /*2fb30*/  BSYNC B1 ;  /* 0x0000000000017941 */ /* 0x000fea0003800000 */
.L_x_1014:
        /* <DEDUP_REMOVED lines=12> */
.L_x_1017:
[----:B------:R-:W-:Y:S05]  /*2fc00*/  BSYNC B1 ;  /* 0x0000000000017941 */ /* 0x000fea0003800000 */
.L_x_1016:
        /* <DEDUP_REMOVED lines=9> */
.L_x_1019:
[----:B------:R-:W-:Y:S05]  /*2fca0*/  BSYNC B1 ;  /* 0x0000000000017941 */ /* 0x000fea0003800000 */
.L_x_1018:
        /* <DEDUP_REMOVED lines=9> */
.L_x_1021:
[----:B------:R-:W-:Y:S05]  /*2fd40*/  BSYNC B1 ;  /* 0x0000000000017941 */ /* 0x000fea0003800000 */
.L_x_1020:
        /* <DEDUP_REMOVED lines=12> */
.L_x_1023:
[----:B------:R-:W-:Y:S05]  /*2fe10*/  BSYNC B1 ;  /* 0x0000000000017941 */ /* 0x000fea0003800000 */
.L_x_1022:
        /* <DEDUP_REMOVED lines=12> */
.L_x_1025:
[----:B------:R-:W-:Y:S05]  /*2fee0*/  BSYNC B1 ;  /* 0x0000000000017941 */ /* 0x000fea0003800000 */
.L_x_1024:
        /* <DEDUP_REMOVED lines=9> */
.L_x_1027:
[----:B------:R-:W-:Y:S05]  /*2ff80*/  BSYNC B1 ;  /* 0x0000000000017941 */ /* 0x000fea0003800000 */
.L_x_1026:
        /* <DEDUP_REMOVED lines=9> */
.L_x_1029:
[----:B------:R-:W-:Y:S05]  /*30020*/  BSYNC B1 ;  /* 0x0000000000017941 */ /* 0x000fea0003800000 */
.L_x_1028:
        /* <DEDUP_REMOVED lines=12> */
.L_x_1031:
[----:B------:R-:W-:Y:S05]  /*300f0*/  BSYNC B1 ;  /* 0x0000000000017941 */ /* 0x000fea0003800000 */
.L_x_1030:
        /* <DEDUP_REMOVED lines=12> */
.L_x_1033:
[----:B------:R-:W-:Y:S05]  /*301c0*/  BSYNC B1 ;  /* 0x0000000000017941 */ /* 0x000fea0003800000 */
.L_x_1032:
        /* <DEDUP_REMOVED lines=9> */
.L_x_1035:
[----:B------:R-:W-:Y:S05]  /*30260*/  BSYNC B1 ;  /* 0x0000000000017941 */ /* 0x000fea0003800000 */
.L_x_1034:
        /* <DEDUP_REMOVED lines=9> */
.L_x_1037:
[----:B------:R-:W-:Y:S05]  /*30300*/  BSYNC B1 ;  /* 0x0000000000017941 */ /* 0x000fea0003800000 */
.L_x_1036:
        /* <DEDUP_REMOVED lines=12> */
.L_x_1039:
[----:B------:R-:W-:Y:S05]  /*303d0*/  BSYNC B1 ;  /* 0x0000000000017941 */ /* 0x000fea0003800000 */
.L_x_1038:
[----:B-----5:R-:W-:Y:S01]  /*303e0*/  HADD2.F32 R5, -RZ, R3.H0_H0 ;  /* 0x20000003ff057230 */ /* 0x020fe20000004100 */
[----:B------:R-:W-:Y:S01]  /*303f0*/  ISETP.GT.AND P2, PT, R0, 0xf8, P1 ;  /* 0x000000f80000780c */ /* 0x000fe20000f44270 */
[----:B------:R-:W-:Y:S03]  /*30400*/  BSSY B1, `(.L_x_1040) ;  /* 0x0000008000017945 */ /* 0x000fe60003800000 */
[----:B012-4-:R-:W-:Y:S01]  /*30410*/  FMUL R6, R5, R16 ;  /* 0x0000001005067220 */ /* 0x017fe20000400000 */
[----:B------:R-:W-:-:S03]  /*30420*/  @P0 IMAD.MOV.U32 R5, RZ, RZ, R9 ;  /* 0x000000ffff050224 */ /* 0x000fc600078e0009 */
[----:B------:R-:W-:-:S05]  /*30430*/  FFMA R6, R149, R2, R6 ;  /* 0x0000000295067223 */ /* 0x000fca0000000006 */
[----:B------:R-:W-:-:S05]  /*30440*/  F2FP.F16.F32.PACK_AB R6, RZ, R6 ;  /* 0x00000006ff06723e */ /* 0x000fca00000000ff */
[----:B------:R0:W-:Y:S01]  /*30450*/  @P0 STG.E.U16 desc[UR44][R4.64+0x1f2], R6 ;  /* 0x0001f20604000986 */ /* 0x0001e2000c10152c */
[----:B------:R-:W-:Y:S05]  /*30460*/  @!P2 BRA `(.L_x_1041) ;  /* 0x000000000004a947 */ /* 0x000fea0003800000 */
[----:B------:R1:W5:Y:S02]  /*30470*/  LDG.E.LTC128B.U16 R3, desc[UR44][R14.64+0x1f0] ;  /* 0x0001f02c0e037981 */ /* 0x000364000c1e1520 */
.L_x_1041:
[----:B------:R-:W-:Y:S05]  /*30480*/  BSYNC B1 ;  /* 0x0000000000017941 */ /* 0x000fea0003800000 */
.L_x_1040:
[----:B0----5:R-:W-:Y:S01]  /*30490*/  HADD2.F32 R5, -RZ, R3.H0_H0 ;  /* 0x20000003ff057230 */ /* 0x021fe20000004100 */
[----:B------:R-:W-:Y:S01]  /*304a0*/  @P2 MOV R4, R10 ;  /* 0x0000000a00042202 */ /* 0x000fe20000000f00 */
        /* <DEDUP_REMOVED lines=10> */
.L_x_1043:
[----:B------:R-:W-:Y:S05]  /*30550*/  BSYNC B1 ;  /* 0x0000000000017941 */ /* 0x000fea0003800000 */
.L_x_1042:
[----:B------:R-:W-:Y:S05]  /*30560*/  @!P1 BRA `(.L_x_1044) ;  /* 0x000000b000089947 */ /* 0x000fea0003800000 */
[----:B-----5:R-:W-:-:S05]  /*30570*/  HADD2.F32 R3, -RZ, R3.H0_H0 ;  /* 0x20000003ff037230 */ /* 0x020fca0000004100 */
[----:B------:R-:W-:-:S04]  /*30580*/  FMUL R0, R3, R16 ;  /* 0x0000001003007220 */ /* 0x000fc80000400000 */
[----:B------:R-:W-:-:S05]  /*30590*/  FFMA R0, R151, R2, R0 ;  /* 0x0000000297007223 */ /* 0x000fca0000000000 */
[----:B------:R-:W-:-:S05]  /*305a0*/  F2FP.F16.F32.PACK_AB R0, RZ, R0 ;  /* 0x00000000ff00723e */ /* 0x000fca00000000ff */
[----:B------:R4:W-:Y:S01]  /*305b0*/  STG.E.U16 desc[UR44][R10.64+0x1f2], R0 ;  /* 0x0001f2000a007986 */ /* 0x0009e2000c10152c */
[----:B------:R-:W-:Y:S05]  /*305c0*/  BRA `(.L_x_1044) ;  /* 0x000000ac00f07947 */ /* 0x000fea0003800000 */
.L_x_29:
[----:B------:R-:W2:Y:S01]  /*305d0*/  LDL.LU R6, [R1+0x408] ;  /* 0x0004080001067983 */ /* 0x000ea20000300800 */
[----:B------:R-:W-:-:S03]  /*305e0*/  ULDC.64 UR4, c[0x0][0x5c0] ;  /* 0x0001700000047ab9 */ /* 0x000fc60000000a00 */
[----:B------:R-:W3:Y:S04]  /*305f0*/  LDL.LU R10, [R1+0x418] ;  /* 0x00041800010a7983 */ /* 0x000ee80000300800 */
[----:B------:R-:W4:Y:S04]  /*30600*/  LDL.LU R235, [R1+0x48c] ;  /* 0x00048c0001eb7983 */ /* 0x000f280000300800 */
        /* <DEDUP_REMOVED lines=92> */
[----:B------:R0:W-:Y:S04]  /*30bd0*/  STL [R1+0x66c], R127 ;  /* 0x00066c7f01007387 */ /* 0x0001e80000100800 */
[----:B0-----:R-:W4:Y:S04]  /*30be0*/  LDL.LU R127, [R1+0x488] ;  /* 0x00048800017f7983 */ /* 0x001f280000300800 */
[----:B------:R-:W-:Y:S04]  /*30bf0*/  STL [R1+0x668], R128 ;  /* 0x0006688001007387 */ /* 0x000fe80000100800 */
[----:B------:R0:W-:Y:S04]  /*30c00*/  STL [R1+0x664], R129 ;  /* 0x0006648101007387 */ /* 0x0001e80000100800 */
[----:B0-----:R-:W4:Y:S04]  /*30c10*/  LDL.LU R129, [R1+0x484] ;  /* 0x0004840001817983 */ /* 0x001f280000300800 */
        /* <DEDUP_REMOVED lines=32> */
[----:B------:R0:W-:Y:S01]  /*30e20*/  STL [R1+0x620], R146 ;  /* 0x0006209201007387 */ /* 0x0001e20000100800 */
[----:B------:R-:W-:-:S03]  /*30e30*/  LEA R8, P1, R4, UR4, 0x1 ;  /* 0x0000000404087c11 */ /* 0x000fc6000f8208ff */
[----:B0-----:R-:W4:Y:S04]  /*30e40*/  LDL.LU R146, [R1+0x440] ;  /* 0x0004400001927983 */ /* 0x001f280000300800 */
[----:B------:R0:W-:Y:S04]  /*30e50*/  STL [R1+0x61c], R147 ;  /* 0x00061c9301007387 */ /* 0x0001e80000100800 */
[----:B0-----:R-:W4:Y:S04]  /*30e60*/  LDL.LU R147, [R1+0x43c] ;  /* 0x00043c0001937983 */ /* 0x001f280000300800 */
[----:B------:R0:W-:Y:S01]  /*30e70*/  STL [R1+0x618], R148 ;  /* 0x0006189401007387 */ /* 0x0001e20000100800 */
[----:B------:R-:W-:-:S03]  /*30e80*/  LEA.HI.X R9, R4, UR5, R13, 0x1, P1 ;  /* 0x0000000504097c11 */ /* 0x000fc600088f0c0d */
        /* <DEDUP_REMOVED lines=9> */
[----:B------:R-:W3:Y:S04]  /*30f20*/  LDL.LU R4, [R1+0x404] ;  /* 0x0004040001047983 */ /* 0x000ee80000300800 */
[----:B------:R-:W4:Y:S01]  /*30f30*/  LDL.LU R5, [R1+0x400] ;  /* 0x0004000001057983 */ /* 0x000f220000300800 */
[----:B--2---:R-:W-:-:S03]  /*30f40*/  FMUL R6, R6, R2 ;  /* 0x0000000206067220 */ /* 0x004fc60000400000 */
[----:B------:R-:W2:Y:S01]  /*30f50*/  LDL.LU R13, [R1+0x424] ;  /* 0x00042400010d7983 */ /* 0x000ea20000300800 */
[----:B------:R-:W-:Y:S01]  /*30f60*/  ISETP.GT.AND P1, PT, R0, 0x1, P0 ;  /* 0x000000010000780c */ /* 0x000fe20000724270 */
[----:B------:R-:W-:Y:S01]  /*30f70*/  USHF.L.U32 UR5, UR8, 0x4, URZ ;  /* 0x0000000408057899 */ /* 0x000fe2000800063f */
[----:B------:R-:W-:Y:S01]  /*30f80*/  F2FP.F16.F32.PACK_AB R6, RZ, R6 ;  /* 0x00000006ff06723e */ /* 0x000fe200000000ff */
[----:B------:R-:W-:-:S03]  /*30f90*/  USHF.L.U64.HI UR4, UR8, 0x4, UR9 ;  /* 0x0000000408047899 */ /* 0x000fc60008010209 */
[----:B------:R-:W-:Y:S01]  /*30fa0*/  PRMT R7, R6, 0x7610, R7 ;  /* 0x0000761006077816 */ /* 0x000fe20000000007 */
[-C--:B---3--:R-:W-:Y:S01]  /*30fb0*/  FMUL R4, R4, R2.reuse ;  /* 0x0000000204047220 */ /* 0x088fe20000400000 */
[----:B----4-:R-:W-:-:S04]  /*30fc0*/  FMUL R5, R5, R2 ;  /* 0x0000000205057220 */ /* 0x010fc80000400000 */
[----:B------:R-:W-:Y:S02]  /*30fd0*/  F2FP.F16.F32.PACK_AB R4, RZ, R4 ;  /* 0x00000004ff04723e */ /* 0x000fe400000000ff */
[----:B------:R-:W-:-:S03]  /*30fe0*/  F2FP.F16.F32.PACK_AB R5, RZ, R5 ;  /* 0x00000005ff05723e */ /* 0x000fc600000000ff */
[----:B------:R0:W-:Y:S01]  /*30ff0*/  @P1 STG.E.U16 desc[UR44][R8.64+0x2], R4 ;  /* 0x0000020408001986 */ /* 0x0001e2000c10152c */
[----:B------:R-:W-:Y:S02]  /*31000*/  ISETP.GT.AND P1, PT, R3, 0x8, PT ;  /* 0x000000080300780c */ /* 0x000fe40003f24270 */
[----:B------:R-:W-:Y:S02]  /*31010*/  PRMT R6, R5, 0x7610, R6 ;  /* 0x0000761005067816 */ /* 0x000fe40000000006 */
[----:B------:R-:W-:-:S03]  /*31020*/  ISETP.GT.AND P3, PT, R0, RZ, P1 ;  /* 0x000000ff0000720c */ /* 0x000fc60000f64270 */
[----:B------:R1:W-:Y:S01]  /*31030*/  @P2 STG.E.U16 desc[UR44][R8.64], R6 ;  /* 0x0000000608002986 */ /* 0x0003e2000c10152c */
[----:B0-----:R-:W-:-:S03]  /*31040*/  IADD3 R4, P4, R8, UR5, RZ ;  /* 0x0000000508047c10 */ /* 0x001fc6000ff9e0ff */
[----:B-1----:R-:W3:Y:S01]  /*31050*/  LDL.LU R6, [R1+0x40c] ;  /* 0x00040c0001067983 */ /* 0x002ee20000300800 */
[----:B------:R-:W-:Y:S02]  /*31060*/  ISETP.GT.AND P2, PT, R0, 0x1, P1 ;  /* 0x000000010000780c */ /* 0x000fe40000f44270 */
[----:B------:R-:W-:-:S05]  /*31070*/  IADD3.X R5, R9, UR4, RZ, P4, !PT ;  /* 0x0000000409057c10 */ /* 0x000fca000a7fe4ff */
[----:B------:R0:W-:Y:S04]  /*31080*/  @P3 STG.E.U16 desc[UR44][R4.64], R7 ;  /* 0x0000000704003986 */ /* 0x0001e8000c10152c */
[----:B0-----:R-:W4:Y:S01]  /*31090*/  LDL.LU R7, [R1+0x414] ;  /* 0x0004140001077983 */ /* 0x001f220000300800 */
[----:B---3--:R-:W-:-:S05]  /*310a0*/  FMUL R6, R6, R2 ;  /* 0x0000000206067220 */ /* 0x008fca0000400000 */
[----:B------:R-:W-:-:S05]  /*310b0*/  F2FP.F16.F32.PACK_AB R6, RZ, R6 ;  /* 0x00000006ff06723e */ /* 0x000fca00000000ff */
[----:B------:R0:W-:Y:S04]  /*310c0*/  @P2 STG.E.U16 desc[UR44][R4.64+0x2], R6 ;  /* 0x0000020604002986 */ /* 0x0001e8000c10152c */
[----:B0-----:R-:W3:Y:S01]  /*310d0*/  LDL.LU R6, [R1+0x410] ;  /* 0x0004100001067983 */ /* 0x001ee20000300800 */
[----:B------:R-:W-:Y:S01]  /*310e0*/  ISETP.GT.AND P4, PT, R0, 0x9, P0 ;  /* 0x000000090000780c */ /* 0x000fe20000784270 */
[-C--:B----4-:R-:W-:Y:S01]  /*310f0*/  FMUL R7, R7, R2.reuse ;  /* 0x0000000207077220 */ /* 0x090fe20000400000 */
[----:B------:R-:W-:-:S04]  /*31100*/  FMUL R10, R10, R2 ;  /* 0x000000020a0a7220 */ /* 0x000fc80000400000 */
[----:B------:R-:W-:-:S07]  /*31110*/  F2FP.F16.F32.PACK_AB R7, RZ, R7 ;  /* 0x00000007ff07723e */ /* 0x000fce00000000ff */
[----:B------:R0:W-:Y:S01]  /*31120*/  @P4 STG.E.U16 desc[UR44][R8.64+0x12], R7 ;  /* 0x0000120708004986 */ /* 0x0001e2000c10152c */
[----:B---3--:R-:W-:-:S05]  /*31130*/  FMUL R6, R6, R2 ;  /* 0x0000000206067220 */ /* 0x008fca0000400000 */
[----:B------:R-:W-:-:S04]  /*31140*/  F2FP.F16.F32.PACK_AB R6, RZ, R6 ;  /* 0x00000006ff06723e */ /* 0x000fc800000000ff */
[----:B------:R-:W-:Y:S02]  /*31150*/  PRMT R11, R6, 0x7610, R11 ;  /* 0x00007610060b7816 */ /* 0x000fe4000000000b */
[----:B------:R-:W-:Y:S02]  /*31160*/  F2FP.F16.F32.PACK_AB R6, RZ, R10 ;  /* 0x0000000aff06723e */ /* 0x000fe400000000ff */
[----:B------:R-:W3:Y:S04]  /*31170*/  LDL.LU R10, [R1+0x420] ;  /* 0x00042000010a7983 */ /* 0x000ee80000300800 */
[----:B0-----:R-:W4:Y:S01]  /*31180*/  LDL.LU R7, [R1+0x41c] ;  /* 0x00041c0001077983 */ /* 0x001f220000300800 */
[C---:B------:R-:W-:Y:S02]  /*31190*/  ISETP.GT.AND P3, PT, R0.reuse, 0x8, P0 ;  /* 0x000000080000780c */ /* 0x040fe40000764270 */
[----:B------:R-:W-:-:S11]  /*311a0*/  ISETP.GT.AND P2, PT, R0, 0x8, P1 ;  /* 0x000000080000780c */ /* 0x000fd60000f44270 */
[----:B------:R-:W-:Y:S04]  /*311b0*/  @P3 STG.E.U16 desc[UR44][R8.64+0x10], R11 ;  /* 0x0000100b08003986 */ /* 0x000fe8000c10152c */
[----:B------:R4:W-:Y:S01]  /*311c0*/  @P2 STG.E.U16 desc[UR44][R4.64+0x10], R6 ;  /* 0x0000100604002986 */ /* 0x0009e2000c10152c */
[C---:B------:R-:W-:Y:S02]  /*311d0*/  ISETP.GT.AND P2, PT, R0.reuse, 0x9, P1 ;  /* 0x000000090000780c */ /* 0x040fe40000f44270 */
[C---:B------:R-:W-:Y:S02]  /*311e0*/  ISETP.GT.AND P3, PT, R0.reuse, 0x10, P0 ;  /* 0x000000100000780c */ /* 0x040fe40000764270 */
[C---:B------:R-:W-:Y:S02]  /*311f0*/  ISETP.GT.AND P4, PT, R0.reuse, 0x11, P0 ;  /* 0x000000110000780c */ /* 0x040fe40000784270 */
[----:B------:R-:W-:Y:S01]  /*31200*/  ISETP.GT.AND P5, PT, R0, 0x49, P0 ;  /* 0x000000490000780c */ /* 0x000fe200007a4270 */
[-C--:B------:R-:W-:Y:S01]  /*31210*/  FMUL R15, R15, R2.reuse ;  /* 0x000000020f0f7220 */ /* 0x080fe20000400000 */
        /* <DEDUP_REMOVED lines=11> */
[----:B----4-:R-:W-:-:S05]  /*312d0*/  FMUL R6, R7, R2 ;  /* 0x0000000207067220 */ /* 0x010fca0000400000 */
[----:B------:R-:W-:-:S05]  /*312e0*/  F2FP.F16.F32.PACK_AB R6, RZ, R6 ;  /* 0x00000006ff06723e */ /* 0x000fca00000000ff */
[----:B------:R3:W-:Y:S01]  /*312f0*/  @P2 STG.E.U16 desc[UR44][R4.64+0x12], R6 ;  /* 0x0000120604002986 */ /* 0x0007e2000c10152c */
[----:B------:R-:W-:Y:S01]  /*31300*/  ISETP.GT.AND P2, PT, R0, 0x10, P1 ;  /* 0x000000100000780c */ /* 0x000fe20000f44270 */
[-C--:B--2---:R-:W-:Y:S01]  /*31310*/  FMUL R7, R13, R2.reuse ;  /* 0x000000020d077220 */ /* 0x084fe20000400000 */
[-C--:B---3--:R-:W-:Y:S01]  /*31320*/  FMUL R6, R10, R2.reuse ;  /* 0x000000020a067220 */ /* 0x088fe20000400000 */
[----:B------:R-:W-:-:S04]  /*31330*/  FMUL R10, R16, R2 ;  /* 0x00000002100a7220 */ /* 0x000fc80000400000 */
[----:B------:R-:W-:Y:S02]  /*31340*/  F2FP.F16.F32.PACK_AB R6, RZ, R6 ;  /* 0x00000006ff06723e */ /* 0x000fe400000000ff */
[----:B------:R-:W-:Y:S02]  /*31350*/  F2FP.F16.F32.PACK_AB R7, RZ, R7 ;  /* 0x00000007ff07723e */ /* 0x000fe400000000ff */
[----:B------:R-:W-:Y:S02]  /*31360*/  PRMT R11, R6, 0x7610, R11 ;  /* 0x00007610060b7816 */ /* 0x000fe4000000000b */
[----:B------:R-:W-:Y:S01]  /*31370*/  F2FP.F16.F32.PACK_AB R6, RZ, R10 ;  /* 0x0000000aff06723e */ /* 0x000fe200000000ff */
[----:B------:R-:W-:Y:S04]  /*31380*/  @P4 STG.E.U16 desc[UR44][R8.64+0x22], R7 ;  /* 0x0000220708004986 */ /* 0x000fe8000c10152c */
[----:B------:R-:W-:Y:S04]  /*31390*/  @P3 STG.E.U16 desc[UR44][R8.64+0x20], R11 ;  /* 0x0000200b08003986 */ /* 0x000fe8000c10152c */
[----:B------:R0:W-:Y:S01]  /*313a0*/  @P2 STG.E.U16 desc[UR44][R4.64+0x20], R6 ;  /* 0x0000200604002986 */ /* 0x0001e2000c10152c */
[----:B------:R-:W-:Y:S01]  /*313b0*/  ISETP.GT.AND P2, PT, R0, 0x11, P1 ;  /* 0x000000110000780c */ /* 0x000fe20000f44270 */
[----:B0-----:R-:W-:-:S05]  /*313c0*/  FMUL R6, R151, R2 ;  /* 0x0000000297067220 */ /* 0x001fca0000400000 */
[----:B------:R-:W-:Y:S02]  /*313d0*/  F2FP.F16.F32.PACK_AB R6, RZ, R6 ;  /* 0x00000006ff06723e */ /* 0x000fe400000000ff */
[----:B------:R-:W-:-:S05]  /*313e0*/  ISETP.GT.AND P3, PT, R0, 0x18, P0 ;  /* 0x000000180000780c */ /* 0x000fca0000764270 */
[----:B------:R0:W-:Y:S01]  /*313f0*/  @P2 STG.E.U16 desc[UR44][R4.64+0x22], R6 ;  /* 0x0000220604002986 */ /* 0x0001e2000c10152c */
[C---:B------:R-:W-:Y:S02]  /*31400*/  ISETP.GT.AND P4, PT, R0.reuse, 0x19, P0 ;  /* 0x000000190000780c */ /* 0x040fe40000784270 */
[----:B------:R-:W-:Y:S01]  /*31410*/  ISETP.GT.AND P2, PT, R0, 0x18, P1 ;  /* 0x000000180000780c */ /* 0x000fe20000f44270 */
[-C--:B------:R-:W-:Y:S01]  /*31420*/  FMUL R7, R149, R2.reuse ;  /* 0x0000000295077220 */ /* 0x080fe20000400000 */
[-C--:B------:R-:W-:Y:S01]  /*31430*/  FMUL R10, R148, R2.reuse ;  /* 0x00000002940a7220 */ /* 0x080fe20000400000 */
[----:B0-----:R-:W-:-:S03]  /*31440*/  FMUL R6, R150, R2 ;  /* 0x0000000296067220 */ /* 0x001fc60000400000 */
[----:B------:R-:W-:Y:S02]  /*31450*/  F2FP.F16.F32.PACK_AB R7, RZ, R7 ;  /* 0x00000007ff07723e */ /* 0x000fe400000000ff */
[----:B------:R-:W-:-:S04]  /*31460*/  F2FP.F16.F32.PACK_AB R6, RZ, R6 ;  /* 0x00000006ff06723e */ /* 0x000fc800000000ff */
        /* <DEDUP_REMOVED lines=76> */
[C---:B------:R-:W-:Y:S02]  /*31930*/  ISETP.GT.AND P3, PT, R0.reuse, 0x40, P0 ;  /* 0x000000400000780c */ /* 0x040fe40000764270 */
[----:B------:R-:W-:-:S03]  /*31940*/  ISETP.GT.AND P4, PT, R0, 0x41, P0 ;  /* 0x000000410000780c */ /* 0x000fc60000784270 */
[----:B------:R0:W-:Y:S01]  /*31950*/  @P2 STG.E.U16 desc[UR44][R4.64+0x72], R6 ;  /* 0x0000720604002986 */ /* 0x0001e2000c10152c */
[----:B------:R-:W-:Y:S01]  /*31960*/  ISETP.GT.AND P2, PT, R0, 0x40, P1 ;  /* 0x000000400000780c */ /* 0x000fe20000f44270 */
[-C--:B------:R-:W-:Y:S01]  /*31970*/  FMUL R10, R130, R2.reuse ;  /* 0x00000002820a7220 */ /* 0x080fe20000400000 */
[----:B------:R-:W-:-:S04]  /*31980*/  FMUL R7, R129, R2 ;  /* 0x0000000281077220 */ /* 0x000fc80000400000 */
[----:B------:R-:W-:Y:S01]  /*31990*/  F2FP.F16.F32.PACK_AB R10, RZ, R10 ;  /* 0x0000000aff0a723e */ /* 0x000fe200000000ff */
[----:B0-----:R-:W-:Y:S01]  /*319a0*/  FMUL R6, R127, R2 ;  /* 0x000000027f067220 */ /* 0x001fe20000400000 */
[----:B------:R-:W-:-:S04]  /*319b0*/  F2FP.F16.F32.PACK_AB R7, RZ, R7 ;  /* 0x00000007ff07723e */ /* 0x000fc800000000ff */
[----:B------:R-:W-:Y:S01]  /*319c0*/  F2FP.F16.F32.PACK_AB R6, RZ, R6 ;  /* 0x00000006ff06723e */ /* 0x000fe200000000ff */
[----:B------:R0:W-:Y:S04]  /*319d0*/  @P3 STG.E.U16 desc[UR44][R8.64+0x80], R10 ;  /* 0x0000800a08003986 */ /* 0x0001e8000c10152c */
[----:B------:R1:W-:Y:S01]  /*319e0*/  @P4 STG.E.U16 desc[UR44][R8.64+0x82], R7 ;  /* 0x0000820708004986 */ /* 0x0003e2000c10152c */
[----:B------:R-:W-:-:S03]  /*319f0*/  ISETP.GT.AND P4, PT, R0, 0x48, P0 ;  /* 0x000000480000780c */ /* 0x000fc60000784270 */
[----:B------:R2:W-:Y:S01]  /*31a00*/  @P2 STG.E.U16 desc[UR44][R4.64+0x80], R6 ;  /* 0x0000800604002986 */ /* 0x0005e2000c10152c */
[C---:B------:R-:W-:Y:S01]  /*31a10*/  ISETP.GT.AND P2, PT, R0.reuse, 0x41, P1 ;  /* 0x000000410000780c */ /* 0x040fe20000f44270 */
[-C--:B0-----:R-:W-:Y:S01]  /*31a20*/  FMUL R10, R235, R2.reuse ;  /* 0x00000002eb0a7220 */ /* 0x081fe20000400000 */
[----:B------:R-:W-:Y:S01]  /*31a30*/  ISETP.GT.AND P3, PT, R0, 0x48, P1 ;  /* 0x000000480000780c */ /* 0x000fe20000f64270 */
[----:B-1----:R-:W-:-:S03]  /*31a40*/  FMUL R7, R234, R2 ;  /* 0x00000002ea077220 */ /* 0x002fc60000400000 */
[----:B------:R-:W-:Y:S01]  /*31a50*/  F2FP.F16.F32.PACK_AB R10, RZ, R10 ;  /* 0x0000000aff0a723e */ /* 0x000fe200000000ff */
[-C--:B------:R-:W-:Y:S01]  /*31a60*/  FMUL R11, R232, R2.reuse ;  /* 0x00000002e80b7220 */ /* 0x080fe20000400000 */
[-C--:B--2---:R-:W-:Y:S02]  /*31a70*/  FMUL R6, R233, R2.reuse ;  /* 0x00000002e9067220 */ /* 0x084fe40000400000 */
[----:B------:R-:W-:Y:S01]  /*31a80*/  PRMT R230, R10, 0x7610, R230 ;  /* 0x000076100ae67816 */ /* 0x000fe200000000e6 */
[-C--:B------:R-:W-:Y:S01]  /*31a90*/  FMUL R13, R231, R2.reuse ;  /* 0x00000002e70d7220 */ /* 0x080fe20000400000 */
[----:B------:R-:W-:Y:S01]  /*31aa0*/  F2FP.F16.F32.PACK_AB R7, RZ, R7 ;  /* 0x00000007ff07723e */ /* 0x000fe200000000ff */
[----:B------:R-:W-:Y:S01]  /*31ab0*/  FMUL R155, R155, R2 ;  /* 0x000000029b9b7220 */ /* 0x000fe20000400000 */
[----:B------:R-:W-:Y:S01]  /*31ac0*/  F2FP.F16.F32.PACK_AB R6, RZ, R6 ;  /* 0x00000006ff06723e */ /* 0x000fe200000000ff */
[----:B------:R-:W-:Y:S01]  /*31ad0*/  @P2 STG.E.U16 desc[UR44][R4.64+0x82], R230 ;  /* 0x000082e604002986 */ /* 0x000fe2000c10152c */
[----:B------:R-:W-:-:S02]  /*31ae0*/  F2FP.F16.F32.PACK_AB R10, RZ, R11 ;  /* 0x0000000bff0a723e */ /* 0x000fc400000000ff */
[C---:B------:R-:W-:Y:S01]  /*31af0*/  ISETP.GT.AND P2, PT, R0.reuse, 0x49, P1 ;  /* 0x000000490000780c */ /* 0x040fe20000f44270 */
[----:B------:R0:W-:Y:S01]  /*31b00*/  @P4 STG.E.U16 desc[UR44][R8.64+0x90], R7 ;  /* 0x0000900708004986 */ /* 0x0001e2000c10152c */
[----:B------:R-:W-:-:S03]  /*31b10*/  ISETP.GT.AND P4, PT, R0, 0x50, P0 ;  /* 0x000000500000780c */ /* 0x000fc60000784270 */
[----:B------:R-:W-:Y:S01]  /*31b20*/  @P5 STG.E.U16 desc[UR44][R8.64+0x92], R6 ;  /* 0x0000920608005986 */ /* 0x000fe2000c10152c */
[----:B------:R-:W-:-:S03]  /*31b30*/  ISETP.GT.AND P5, PT, R0, 0x51, P0 ;  /* 0x000000510000780c */ /* 0x000fc600007a4270 */
[----:B------:R1:W-:Y:S01]  /*31b40*/  @P3 STG.E.U16 desc[UR44][R4.64+0x90], R10 ;  /* 0x0000900a04003986 */ /* 0x0003e2000c10152c */
[----:B------:R-:W-:Y:S02]  /*31b50*/  ISETP.GT.AND P3, PT, R0, 0x50, P1 ;  /* 0x000000500000780c */ /* 0x000fe40000f64270 */
[----:B0-----:R-:W-:Y:S01]  /*31b60*/  F2FP.F16.F32.PACK_AB R7, RZ, R14 ;  /* 0x0000000eff07723e */ /* 0x001fe200000000ff */
[-C--:B------:R-:W-:Y:S01]  /*31b70*/  FMUL R154, R154, R2.reuse ;  /* 0x000000029a9a7220 */ /* 0x080fe20000400000 */
[-C--:B------:R-:W-:Y:S01]  /*31b80*/  FMUL R153, R153, R2.reuse ;  /* 0x0000000299997220 */ /* 0x080fe20000400000 */
[-C--:B------:R-:W-:Y:S01]  /*31b90*/  FMUL R160, R160, R2.reuse ;  /* 0x00000002a0a07220 */ /* 0x080fe20000400000 */
[-C--:B------:R-:W-:Y:S01]  /*31ba0*/  FMUL R159, R159, R2.reuse ;  /* 0x000000029f9f7220 */ /* 0x080fe20000400000 */
[-C--:B------:R-:W-:Y:S01]  /*31bb0*/  FMUL R158, R158, R2.reuse ;  /* 0x000000029e9e7220 */ /* 0x080fe20000400000 */
[-C--:B------:R-:W-:Y:S01]  /*31bc0*/  FMUL R157, R157, R2.reuse ;  /* 0x000000029d9d7220 */ /* 0x080fe20000400000 */
[-C--:B------:R-:W-:Y:S01]  /*31bd0*/  FMUL R164, R164, R2.reuse ;  /* 0x00000002a4a47220 */ /* 0x080fe20000400000 */
[----:B-1----:R-:W-:Y:S01]  /*31be0*/  F2FP.F16.F32.PACK_AB R10, RZ, R15 ;  /* 0x0000000fff0a723e */ /* 0x002fe200000000ff */
[-C--:B------:R-:W-:Y:S01]  /*31bf0*/  FMUL R163, R163, R2.reuse ;  /* 0x00000002a3a37220 */ /* 0x080fe20000400000 */
[-C--:B------:R-:W-:Y:S01]  /*31c00*/  FMUL R162, R162, R2.reuse ;  /* 0x00000002a2a27220 */ /* 0x080fe20000400000 */
[-C--:B------:R-:W-:Y:S01]  /*31c10*/  FMUL R161, R161, R2.reuse ;  /* 0x00000002a1a17220 */ /* 0x080fe20000400000 */
[----:B------:R-:W-:Y:S01]  /*31c20*/  PRMT R11, R10, 0x7610, R11 ;  /* 0x000076100a0b7816 */ /* 0x000fe2000000000b */
[-C--:B------:R-:W-:Y:S01]  /*31c30*/  FMUL R168, R168, R2.reuse ;  /* 0x00000002a8a87220 */ /* 0x080fe20000400000 */
[----:B------:R-:W-:Y:S01]  /*31c40*/  F2FP.F16.F32.PACK_AB R6, RZ, R13 ;  /* 0x0000000dff06723e */ /* 0x000fe200000000ff */
[----:B------:R-:W-:Y:S01]  /*31c50*/  FMUL R167, R167, R2 ;  /* 0x00000002a7a77220 */ /* 0x000fe20000400000 */
[----:B------:R-:W-:Y:S01]  /*31c60*/  F2FP.F16.F32.PACK_AB R10, RZ, R12 ;  /* 0x0000000cff0a723e */ /* 0x000fe200000000ff */
[----:B------:R-:W-:Y:S01]  /*31c70*/  @P2 STG.E.U16 desc[UR44][R4.64+0x92], R11 ;  /* 0x0000920b04002986 */ /* 0x000fe2000c10152c */
[----:B------:R-:W-:-:S03]  /*31c80*/  ISETP.GT.AND P2, PT, R0, 0x51, P1 ;  /* 0x000000510000780c */ /* 0x000fc60000f44270 */
        /* <DEDUP_REMOVED lines=13> */
[----:B------:R-:W-:Y:S01]  /*31d60*/  FMUL R176, R176, R2 ;  /* 0x00000002b0b07220 */ /* 0x000fe20000400000 */
[----:B-1----:R-:W-:Y:S01]  /*31d70*/  F2FP.F16.F32.PACK_AB R10, RZ, R20 ;  /* 0x00000014ff0a723e */ /* 0x002fe200000000ff */
[-C--:B------:R-:W-:Y:S01]  /*31d80*/  FMUL R175, R175, R2.reuse ;  /* 0x00000002afaf7220 */ /* 0x080fe20000400000 */
[-C--:B------:R-:W-:Y:S01]  /*31d90*/  FMUL R174, R174, R2.reuse ;  /* 0x00000002aeae7220 */ /* 0x080fe20000400000 */
[-C--:B------:R-:W-:Y:S01]  /*31da0*/  FMUL R173, R173, R2.reuse ;  /* 0x00000002adad7220 */ /* 0x080fe20000400000 */
[----:B------:R-:W-:Y:S01]  /*31db0*/  PRMT R11, R10, 0x7610, R11 ;  /* 0x000076100a0b7816 */ /* 0x000fe2000000000b */
[----:B------:R-:W-:Y:S01]  /*31dc0*/  FMUL R180, R180, R2 ;  /* 0x00000002b4b47220 */ /* 0x000fe20000400000 */
        /* <DEDUP_REMOVED lines=42> */
[----:B------:R-:W-:Y:S01]  /*32070*/  FMUL R193, R193, R2 ;  /* 0x00000002c1c17220 */ /* 0x000fe20000400000 */
[----:B------:R-:W2:Y:S01]  /*32080*/  LDL.LU R232, [R1+0x37c] ;  /* 0x00037c0001e87983 */ /* 0x000ea20000300800 */
[----:B-1----:R-:W-:-:S02]  /*32090*/  F2FP.F16.F32.PACK_AB R10, RZ, R156 ;  /* 0x0000009cff0a723e */ /* 0x002fc400000000ff */
[----:B------:R-:W-:Y:S01]  /*320a0*/  F2FP.F16.F32.PACK_AB R6, RZ, R154 ;  /* 0x0000009aff06723e */ /* 0x000fe200000000ff */
[----:B------:R-:W3:Y:S01]  /*320b0*/  LDL.LU R231, [R1+0x380] ;  /* 0x0003800001e77983 */ /* 0x000ee20000300800 */
[----:B------:R-:W-:Y:S02]  /*320c0*/  PRMT R11, R10, 0x7610, R11 ;  /* 0x000076100a0b7816 */ /* 0x000fe4000000000b */
[----:B------:R-:W-:Y:S01]  /*320d0*/  F2FP.F16.F32.PACK_AB R10, RZ, R153 ;  /* 0x00000099ff0a723e */ /* 0x000fe200000000ff */
[----:B------:R-:W4:Y:S04]  /*320e0*/  LDL.LU R127, [R1+0x38c] ;  /* 0x00038c00017f7983 */ /* 0x000f280000300800 */
[----:B------:R-:W-:Y:S01]  /*320f0*/  @P2 STG.E.U16 desc[UR44][R4.64+0xc2], R11 ;  /* 0x0000c20b04002986 */ /* 0x000fe2000c10152c */
[----:B------:R-:W-:-:S03]  /*32100*/  ISETP.GT.AND P2, PT, R0, 0x69, P1 ;  /* 0x000000690000780c */ /* 0x000fc60000f44270 */
[----:B------:R0:W-:Y:S01]  /*32110*/  @P4 STG.E.U16 desc[UR44][R8.64+0xd0], R7 ;  /* 0x0000d00708004986 */ /* 0x0001e2000c10152c */
[----:B------:R-:W-:-:S03]  /*32120*/  ISETP.GT.AND P4, PT, R0, 0x70, P0 ;  /* 0x000000700000780c */ /* 0x000fc60000784270 */
[----:B------:R1:W-:Y:S01]  /*32130*/  @P5 STG.E.U16 desc[UR44][R8.64+0xd2], R6 ;  /* 0x0000d20608005986 */ /* 0x0003e2000c10152c */
[----:B------:R-:W-:-:S03]  /*32140*/  ISETP.GT.AND P5, PT, R0, 0x71, P0 ;  /* 0x000000710000780c */ /* 0x000fc600007a4270 */
[----:B------:R1:W-:Y:S01]  /*32150*/  @P3 STG.E.U16 desc[UR44][R4.64+0xd0], R10 ;  /* 0x0000d00a04003986 */ /* 0x0003e2000c10152c */
[----:B------:R-:W-:Y:S02]  /*32160*/  ISETP.GT.AND P3, PT, R0, 0x70, P1 ;  /* 0x000000700000780c */ /* 0x000fe40000f64270 */
[----:B0-----:R-:W-:Y:S01]  /*32170*/  F2FP.F16.F32.PACK_AB R7, RZ, R159 ;  /* 0x0000009fff07723e */ /* 0x001fe200000000ff */
[----:B------:R-:W-:Y:S01]  /*32180*/  FMUL R200, R200, R2 ;  /* 0x00000002c8c87220 */ /* 0x000fe20000400000 */
[----:B------:R-:W4:Y:S01]  /*32190*/  LDL.LU R235, [R1+0x390] ;  /* 0x0003900001eb7983 */ /* 0x000f220000300800 */
[----:B-1----:R-:W-:-:S03]  /*321a0*/  F2FP.F16.F32.PACK_AB R6, RZ, R158 ;  /* 0x0000009eff06723e */ /* 0x002fc600000000ff */
[----:B------:R-:W4:Y:S01]  /*321b0*/  LDL.LU R234, [R1+0x394] ;  /* 0x0003940001ea7983 */ /* 0x000f220000300800 */
[----:B------:R-:W-:-:S03]  /*321c0*/  F2FP.F16.F32.PACK_AB R10, RZ, R160 ;  /* 0x000000a0ff0a723e */ /* 0x000fc600000000ff */
[----:B------:R-:W4:Y:S01]  /*321d0*/  LDL.LU R233, [R1+0x398] ;  /* 0x0003980001e97983 */ /* 0x000f220000300800 */
        /* <DEDUP_REMOVED lines=12> */
[----:B------:R-:W4:Y:S01]  /*322a0*/  LDL.LU R130, [R1+0x3a0] ;  /* 0x0003a00001827983 */ /* 0x000f220000300800 */
[----:B-1----:R-:W-:Y:S01]  /*322b0*/  F2FP.F16.F32.PACK_AB R6, RZ, R162 ;  /* 0x000000a2ff06723e */ /* 0x002fe200000000ff */
[----:B------:R-:W-:Y:S02]  /*322c0*/  FMUL R199, R199, R2 ;  /* 0x00000002c7c77220 */ /* 0x000fe40000400000 */
[----:B------:R-:W4:Y:S01]  /*322d0*/  LDL.LU R131, [R1+0x3a4] ;  /* 0x0003a40001837983 */ /* 0x000f220000300800 */
[----:B------:R-:W-:Y:S01]  /*322e0*/  F2FP.F16.F32.PACK_AB R10, RZ, R164 ;  /* 0x000000a4ff0a723e */ /* 0x000fe200000000ff */
[----:B------:R-:W-:-:S02]  /*322f0*/  FMUL R198, R198, R2 ;  /* 0x00000002c6c67220 */ /* 0x000fc40000400000 */
        /* <DEDUP_REMOVED lines=32> */
[----:B-1----:R-:W-:-:S03]  /*32500*/  F2FP.F16.F32.PACK_AB R6, RZ, R170 ;  /* 0x000000aaff06723e */ /* 0x002fc600000000ff */
[----:B------:R-:W4:Y:S01]  /*32510*/  LDL.LU R139, [R1+0x3c8] ;  /* 0x0003c800018b7983 */ /* 0x000f220000300800 */
[----:B------:R-:W-:Y:S01]  /*32520*/  F2FP.F16.F32.PACK_AB R10, RZ, R172 ;  /* 0x000000acff0a723e */ /* 0x000fe200000000ff */
[----:B------:R-:W-:Y:S02]  /*32530*/  FMUL R204, R204, R2 ;  /* 0x00000002cccc7220 */ /* 0x000fe40000400000 */
        /* <DEDUP_REMOVED lines=16> */
[----:B------:R-:W-:-:S03]  /*32640*/  F2FP.F16.F32.PACK_AB R10, RZ, R176 ;  /* 0x000000b0ff0a723e */ /* 0x000fc600000000ff */
[----:B------:R-:W4:Y:S01]  /*32650*/  LDL.LU R144, [R1+0x3dc] ;  /* 0x0003dc0001907983 */ /* 0x000f220000300800 */
[----:B------:R-:W-:Y:S01]  /*32660*/  PRMT R11, R10, 0x7610, R11 ;  /* 0x000076100a0b7816 */ /* 0x000fe2000000000b */
[----:B------:R-:W-:Y:S01]  /*32670*/  FMUL R203, R203, R2 ;  /* 0x00000002cbcb7220 */ /* 0x000fe20000400000 */
        /* <DEDUP_REMOVED lines=35> */
[----:B------:R-:W-:-:S03]  /*328b0*/  PRMT R11, R10, 0x7610, R11 ;  /* 0x000076100a0b7816 */ /* 0x000fc6000000000b */
[----:B------:R-:W4:Y:S01]  /*328c0*/  LDL.LU R230, [R1+0x384] ;  /* 0x0003840001e67983 */ /* 0x000f220000300800 */
[----:B------:R-:W-:-:S03]  /*328d0*/  F2FP.F16.F32.PACK_AB R10, RZ, R181 ;  /* 0x000000b5ff0a723e */ /* 0x000fc600000000ff */
        /* <DEDUP_REMOVED lines=10> */
[----:B------:R-:W2:Y:S01]  /*32980*/  LDL.LU R15, [R1+0x220] ;  /* 0x00022000010f7983 */ /* 0x000ea20000300800 */
[----:B-1----:R-:W-:-:S03]  /*32990*/  F2FP.F16.F32.PACK_AB R6, RZ, R186 ;  /* 0x000000baff06723e */ /* 0x002fc600000000ff */
[----:B------:R-:W3:Y:S01]  /*329a0*/  LDL.LU R14, [R1+0x224] ;  /* 0x00022400010e7983 */ /* 0x000ee20000300800 */
        /* <DEDUP_REMOVED lines=101> */
[----:B------:R-:W-:Y:S01]  /*33000*/  @P5 STG.E.U16 desc[UR44][R8.64+0x1a2], R6 ;  /* 0x0001a20608005986 */ /* 0x000fe2000c10152c */
[----:B------:R-:W-:-:S03]  /*33010*/  ISETP.GT.AND P5, PT, R0, 0xd9, P0 ;  /* 0x000000d90000780c */ /* 0x000fc600007a4270 */
[----:B------:R1:W-:Y:S01]  /*33020*/  @P3 STG.E.U16 desc[UR44][R4.64+0x1a0], R10 ;  /* 0x0001a00a04003986 */ /* 0x0003e2000c10152c */
[----:B------:R-:W-:-:S03]  /*33030*/  ISETP.GT.AND P3, PT, R0, 0xd8, P1 ;  /* 0x000000d80000780c */ /* 0x000fc60000f64270 */
[----:B------:R-:W4:Y:S01]  /*33040*/  LDL.LU R166, [R1+0x284] ;  /* 0x0002840001a67983 */ /* 0x000f220000300800 */
[----:B0-----:R-:W-:-:S03]  /*33050*/  F2FP.F16.F32.PACK_AB R7, RZ, R211 ;  /* 0x000000d3ff07723e */ /* 0x001fc600000000ff */
[----:B------:R-:W4:Y:S01]  /*33060*/  LDL.LU R165, [R1+0x288] ;  /* 0x0002880001a57983 */ /* 0x000f220000300800 */
[----:B-1----:R-:W-:-:S03]  /*33070*/  F2FP.F16.F32.PACK_AB R10, RZ, R212 ;  /* 0x000000d4ff0a723e */ /* 0x002fc600000000ff */
[----:B------:R-:W4:Y:S01]  /*33080*/  LDL.LU R172, [R1+0x28c] ;  /* 0x00028c0001ac7983 */ /* 0x000f220000300800 */
[----:B------:R-:W-:-:S03]  /*33090*/  PRMT R11, R10, 0x7610, R11 ;  /* 0x000076100a0b7816 */ /* 0x000fc6000000000b */
[----:B------:R-:W4:Y:S01]  /*330a0*/  LDL.LU R171, [R1+0x290] ;  /* 0x0002900001ab7983 */ /* 0x000f220000300800 */
[----:B------:R-:W-:Y:S01]  /*330b0*/  F2FP.F16.F32.PACK_AB R6, RZ, R210 ;  /* 0x000000d2ff06723e */ /* 0x000fe200000000ff */
[----:B------:R-:W-:Y:S01]  /*330c0*/  FMUL R216, R216, R2 ;  /* 0x00000002d8d87220 */ /* 0x000fe20000400000 */
[----:B------:R-:W-:Y:S01]  /*330d0*/  F2FP.F16.F32.PACK_AB R10, RZ, R209 ;  /* 0x000000d1ff0a723e */ /* 0x000fe200000000ff */
[----:B------:R-:W4:Y:S04]  /*330e0*/  LDL.LU R170, [R1+0x294] ;  /* 0x0002940001aa7983 */ /* 0x000f280000300800 */
[----:B------:R-:W-:Y:S01]  /*330f0*/  @P2 STG.E.U16 desc[UR44][R4.64+0x1a2], R11 ;  /* 0x0001a20b04002986 */ /* 0x000fe2000c10152c */
[----:B------:R-:W-:-:S03]  /*33100*/  ISETP.GT.AND P2, PT, R0, 0xd9, P1 ;  /* 0x000000d90000780c */ /* 0x000fc60000f44270 */
[----:B------:R-:W4:Y:S04]  /*33110*/  LDL.LU R169, [R1+0x298] ;  /* 0x0002980001a97983 */ /* 0x000f280000300800 */
[----:B------:R-:W-:Y:S01]  /*33120*/  @P4 STG.E.U16 desc[UR44][R8.64+0x1b0], R7 ;  /* 0x0001b00708004986 */ /* 0x000fe2000c10152c */
[----:B------:R-:W-:-:S03]  /*33130*/  ISETP.GT.AND P4, PT, R0, 0xe0, P0 ;  /* 0x000000e00000780c */ /* 0x000fc60000784270 */
[----:B------:R-:W4:Y:S01]  /*33140*/  LDL.LU R176, [R1+0x29c] ;  /* 0x00029c0001b07983 */ /* 0x000f220000300800 */
[----:B------:R-:W-:-:S03]  /*33150*/  FMUL R215, R215, R2 ;  /* 0x00000002d7d77220 */ /* 0x000fc60000400000 */
[----:B------:R-:W4:Y:S04]  /*33160*/  LDL.LU R175, [R1+0x2a0] ;  /* 0x0002a00001af7983 */ /* 0x000f280000300800 */
[----:B------:R-:W-:Y:S01]  /*33170*/  @P5 STG.E.U16 desc[UR44][R8.64+0x1b2], R6 ;  /* 0x0001b20608005986 */ /* 0x000fe2000c10152c */
[----:B------:R-:W-:-:S03]  /*33180*/  ISETP.GT.AND P5, PT, R0, 0xe1, P0 ;  /* 0x000000e10000780c */ /* 0x000fc600007a4270 */
[----:B------:R-:W4:Y:S01]  /*33190*/  LDL.LU R174, [R1+0x2a4] ;  /* 0x0002a40001ae7983 */ /* 0x000f220000300800 */
[----:B------:R-:W-:-:S03]  /*331a0*/  FMUL R214, R214, R2 ;  /* 0x00000002d6d67220 */ /* 0x000fc60000400000 */
[----:B------:R0:W-:Y:S01]  /*331b0*/  @P3 STG.E.U16 desc[UR44][R4.64+0x1b0], R10 ;  /* 0x0001b00a04003986 */ /* 0x0001e2000c10152c */
[----:B------:R-:W-:-:S03]  /*331c0*/  ISETP.GT.AND P3, PT, R0, 0xe0, P1 ;  /* 0x000000e00000780c */ /* 0x000fc60000f64270 */
[----:B------:R-:W4:Y:S01]  /*331d0*/  LDL.LU R173, [R1+0x2a8] ;  /* 0x0002a80001ad7983 */ /* 0x000f220000300800 */
[----:B------:R-:W-:-:S03]  /*331e0*/  FMUL R213, R213, R2 ;  /* 0x00000002d5d57220 */ /* 0x000fc60000400000 */
[----:B------:R-:W4:Y:S01]  /*331f0*/  LDL.LU R180, [R1+0x2ac] ;  /* 0x0002ac0001b47983 */ /* 0x000f220000300800 */
[----:B0-----:R-:W-:-:S03]  /*33200*/  F2FP.F16.F32.PACK_AB R10, RZ, R216 ;  /* 0x000000d8ff0a723e */ /* 0x001fc600000000ff */
[----:B------:R-:W4:Y:S01]  /*33210*/  LDL.LU R179, [R1+0x2b0] ;  /* 0x0002b00001b37983 */ /* 0x000f220000300800 */
[----:B------:R-:W-:Y:S02]  /*33220*/  F2FP.F16.F32.PACK_AB R7, RZ, R215 ;  /* 0x000000d7ff07723e */ /* 0x000fe400000000ff */
[----:B------:R-:W-:Y:S01]  /*33230*/  PRMT R11, R10, 0x7610, R11 ;  /* 0x000076100a0b7816 */ /* 0x000fe2000000000b */
[----:B------:R-:W4:Y:S01]  /*33240*/  LDL.LU R178, [R1+0x2b4] ;  /* 0x0002b40001b27983 */ /* 0x000f220000300800 */
[----:B------:R-:W-:-:S03]  /*33250*/  F2FP.F16.F32.PACK_AB R6, RZ, R214 ;  /* 0x000000d6ff06723e */ /* 0x000fc600000000ff */
[----:B------:R-:W4:Y:S01]  /*33260*/  LDL.LU R177, [R1+0x2b8] ;  /* 0x0002b80001b17983 */ /* 0x000f220000300800 */
[----:B------:R-:W-:-:S03]  /*33270*/  F2FP.F16.F32.PACK_AB R10, RZ, R213 ;  /* 0x000000d5ff0a723e */ /* 0x000fc600000000ff */
[----:B------:R-:W4:Y:S01]  /*33280*/  LDL.LU R184, [R1+0x2bc] ;  /* 0x0002bc0001b87983 */ /* 0x000f220000300800 */
[----:B------:R-:W-:-:S03]  /*33290*/  FMUL R220, R220, R2 ;  /* 0x00000002dcdc7220 */ /* 0x000fc60000400000 */
[----:B------:R-:W4:Y:S04]  /*332a0*/  LDL.LU R183, [R1+0x2c0] ;  /* 0x0002c00001b77983 */ /* 0x000f280000300800 */
[----:B------:R-:W4:Y:S04]  /*332b0*/  LDL.LU R182, [R1+0x2c4] ;  /* 0x0002c40001b67983 */ /* 0x000f280000300800 */
[----:B------:R-:W4:Y:S04]  /*332c0*/  LDL.LU R181, [R1+0x2c8] ;  /* 0x0002c80001b57983 */ /* 0x000f280000300800 */
        /* <DEDUP_REMOVED lines=42> */
[----:B------:R-:W4:Y:S04]  /*33570*/  LDL.LU R202, [R1+0x314] ;  /* 0x0003140001ca7983 */ /* 0x000f280000300800 */
[----:B------:R0:W-:Y:S04]  /*33580*/  @P3 STG.E.U16 desc[UR44][R4.64+0x1d0], R10 ;  /* 0x0001d00a04003986 */ /* 0x0001e8000c10152c */
[----:B------:R-:W4:Y:S04]  /*33590*/  LDL.LU R201, [R1+0x318] ;  /* 0x0003180001c97983 */ /* 0x000f280000300800 */
[----:B------:R-:W4:Y:S01]  /*335a0*/  LDL.LU R208, [R1+0x31c] ;  /* 0x00031c0001d07983 */ /* 0x000f220000300800 */
[----:B0-----:R-:W-:-:S03]  /*335b0*/  F2FP.F16.F32.PACK_AB R10, RZ, R224 ;  /* 0x000000e0ff0a723e */ /* 0x001fc600000000ff */
[----:B------:R-:W4:Y:S01]  /*335c0*/  LDL.LU R207, [R1+0x320] ;  /* 0x0003200001cf7983 */ /* 0x000f220000300800 */
[-C--:B------:R-:W-:Y:S01]  /*335d0*/  FMUL R222, R222, R2.reuse ;  /* 0x00000002dede7220 */ /* 0x080fe20000400000 */
[----:B------:R-:W-:Y:S02]  /*335e0*/  ISETP.GT.AND P3, PT, R0, 0xf0, P1 ;  /* 0x000000f00000780c */ /* 0x000fe40000f64270 */
[----:B------:R-:W4:Y:S01]  /*335f0*/  LDL.LU R206, [R1+0x324] ;  /* 0x0003240001ce7983 */ /* 0x000f220000300800 */
[----:B------:R-:W-:Y:S02]  /*33600*/  PRMT R11, R10, 0x7610, R11 ;  /* 0x000076100a0b7816 */ /* 0x000fe4000000000b */
[----:B------:R-:W-:Y:S01]  /*33610*/  F2FP.F16.F32.PACK_AB R7, RZ, R223 ;  /* 0x000000dfff07723e */ /* 0x000fe200000000ff */
[----:B------:R-:W4:Y:S01]  /*33620*/  LDL.LU R205, [R1+0x328] ;  /* 0x0003280001cd7983 */ /* 0x000f220000300800 */
[----:B------:R-:W-:-:S03]  /*33630*/  FMUL R221, R221, R2 ;  /* 0x00000002dddd7220 */ /* 0x000fc60000400000 */
[----:B------:R-:W4:Y:S04]  /*33640*/  LDL.LU R212, [R1+0x32c] ;  /* 0x00032c0001d47983 */ /* 0x000f280000300800 */
[----:B------:R-:W4:Y:S01]  /*33650*/  LDL.LU R211, [R1+0x330] ;  /* 0x0003300001d37983 */ /* 0x000f220000300800 */
[----:B------:R-:W-:-:S03]  /*33660*/  FMUL R227, R227, R2 ;  /* 0x00000002e3e37220 */ /* 0x000fc60000400000 */
[----:B------:R-:W4:Y:S01]  /*33670*/  LDL.LU R210, [R1+0x334] ;  /* 0x0003340001d27983 */ /* 0x000f220000300800 */
[----:B------:R-:W-:-:S03]  /*33680*/  F2FP.F16.F32.PACK_AB R6, RZ, R222 ;  /* 0x000000deff06723e */ /* 0x000fc600000000ff */
[----:B------:R-:W4:Y:S01]  /*33690*/  LDL.LU R209, [R1+0x338] ;  /* 0x0003380001d17983 */ /* 0x000f220000300800 */
[----:B------:R-:W-:-:S03]  /*336a0*/  FMUL R226, R226, R2 ;  /* 0x00000002e2e27220 */ /* 0x000fc60000400000 */
[----:B------:R-:W4:Y:S04]  /*336b0*/  LDL.LU R216, [R1+0x33c] ;  /* 0x00033c0001d87983 */ /* 0x000f280000300800 */
[----:B------:R-:W-:Y:S01]  /*336c0*/  @P2 STG.E.U16 desc[UR44][R4.64+0x1d2], R11 ;  /* 0x0001d20b04002986 */ /* 0x000fe2000c10152c */
[----:B------:R-:W-:-:S03]  /*336d0*/  ISETP.GT.AND P2, PT, R0, 0xf1, P1 ;  /* 0x000000f10000780c */ /* 0x000fc60000f44270 */
[----:B------:R-:W4:Y:S01]  /*336e0*/  LDL.LU R215, [R1+0x340] ;  /* 0x0003400001d77983 */ /* 0x000f220000300800 */
[----:B------:R-:W-:-:S03]  /*336f0*/  F2FP.F16.F32.PACK_AB R10, RZ, R221 ;  /* 0x000000ddff0a723e */ /* 0x000fc600000000ff */
[----:B------:R0:W-:Y:S01]  /*33700*/  @P4 STG.E.U16 desc[UR44][R8.64+0x1e0], R7 ;  /* 0x0001e00708004986 */ /* 0x0001e2000c10152c */
[C---:B------:R-:W-:Y:S02]  /*33710*/  ISETP.GT.AND P4, PT, R0.reuse, 0xf8, P0 ;  /* 0x000000f80000780c */ /* 0x040fe40000784270 */
[----:B------:R-:W-:Y:S01]  /*33720*/  ISETP.GT.AND P0, PT, R0, 0xf9, P0 ;  /* 0x000000f90000780c */ /* 0x000fe20000704270 */
[----:B------:R-:W4:Y:S01]  /*33730*/  LDL.LU R214, [R1+0x344] ;  /* 0x0003440001d67983 */ /* 0x000f220000300800 */
[----:B------:R-:W-:-:S03]  /*33740*/  FMUL R228, R228, R2 ;  /* 0x00000002e4e47220 */ /* 0x000fc60000400000 */
[----:B------:R-:W4:Y:S01]  /*33750*/  LDL.LU R213, [R1+0x348] ;  /* 0x0003480001d57983 */ /* 0x000f220000300800 */
[----:B------:R-:W-:-:S03]  /*33760*/  FMUL R229, R229, R2 ;  /* 0x00000002e5e57220 */ /* 0x000fc60000400000 */
[----:B------:R-:W4:Y:S01]  /*33770*/  LDL.LU R220, [R1+0x34c] ;  /* 0x00034c0001dc7983 */ /* 0x000f220000300800 */
[----:B0-----:R-:W-:-:S03]  /*33780*/  F2FP.F16.F32.PACK_AB R7, RZ, R227 ;  /* 0x000000e3ff07723e */ /* 0x001fc600000000ff */
[----:B------:R-:W4:Y:S01]  /*33790*/  LDL.LU R219, [R1+0x350] ;  /* 0x0003500001db7983 */ /* 0x000f220000300800 */
[----:B------:R-:W-:-:S03]  /*337a0*/  FMUL R225, R225, R2 ;  /* 0x00000002e1e17220 */ /* 0x000fc60000400000 */
[----:B------:R-:W4:Y:S04]  /*337b0*/  LDL.LU R218, [R1+0x354] ;  /* 0x0003540001da7983 */ /* 0x000f280000300800 */
[----:B------:R0:W-:Y:S01]  /*337c0*/  @P5 STG.E.U16 desc[UR44][R8.64+0x1e2], R6 ;  /* 0x0001e20608005986 */ /* 0x0001e2000c10152c */
[----:B------:R-:W-:-:S03]  /*337d0*/  PRMT R12, R7, 0x7610, R12 ;  /* 0x00007610070c7816 */ /* 0x000fc6000000000c */
[----:B------:R-:W4:Y:S04]  /*337e0*/  LDL.LU R217, [R1+0x358] ;  /* 0x0003580001d97983 */ /* 0x000f280000300800 */
[----:B------:R-:W4:Y:S01]  /*337f0*/  LDL.LU R224, [R1+0x35c] ;  /* 0x00035c0001e07983 */ /* 0x000f220000300800 */
[----:B0-----:R-:W-:-:S03]  /*33800*/  F2FP.F16.F32.PACK_AB R6, RZ, R226 ;  /* 0x000000e2ff06723e */ /* 0x001fc600000000ff */
[----:B------:R-:W4:Y:S04]  /*33810*/  LDL.LU R223, [R1+0x360] ;  /* 0x0003600001df7983 */ /* 0x000f280000300800 */
[----:B------:R0:W-:Y:S01]  /*33820*/  @P3 STG.E.U16 desc[UR44][R4.64+0x1e0], R10 ;  /* 0x0001e00a04003986 */ /* 0x0001e2000c10152c */
[----:B------:R-:W-:-:S03]  /*33830*/  PRMT R7, R6, 0x7610, R7 ;  /* 0x0000761006077816 */ /* 0x000fc60000000007 */
[----:B------:R-:W4:Y:S01]  /*33840*/  LDL.LU R222, [R1+0x364] ;  /* 0x0003640001de7983 */ /* 0x000f220000300800 */
[----:B------:R-:W-:-:S03]  /*33850*/  F2FP.F16.F32.PACK_AB R6, RZ, R229 ;  /* 0x000000e5ff06723e */ /* 0x000fc600000000ff */
[----:B------:R-:W4:Y:S01]  /*33860*/  LDL.LU R221, [R1+0x368] ;  /* 0x0003680001dd7983 */ /* 0x000f220000300800 */
[----:B0-----:R-:W-:-:S03]  /*33870*/  F2FP.F16.F32.PACK_AB R10, RZ, R228 ;  /* 0x000000e4ff0a723e */ /* 0x001fc600000000ff */
[----:B------:R-:W4:Y:S01]  /*33880*/  LDL.LU R228, [R1+0x36c] ;  /* 0x00036c0001e47983 */ /* 0x000f220000300800 */
[----:B------:R-:W-:-:S03]  /*33890*/  F2FP.F16.F32.PACK_AB R11, RZ, R225 ;  /* 0x000000e1ff0b723e */ /* 0x000fc600000000ff */
[----:B------:R-:W4:Y:S01]  /*338a0*/  LDL.LU R227, [R1+0x370] ;  /* 0x0003700001e37983 */ /* 0x000f220000300800 */
[----:B------:R-:W-:-:S03]  /*338b0*/  ISETP.GT.AND P3, PT, R0, 0xf8, P1 ;  /* 0x000000f80000780c */ /* 0x000fc60000f64270 */
[----:B------:R-:W4:Y:S01]  /*338c0*/  LDL.LU R226, [R1+0x374] ;  /* 0x0003740001e27983 */ /* 0x000f220000300800 */
[----:B------:R-:W-:-:S03]  /*338d0*/  ISETP.GT.AND P1, PT, R0, 0xf9, P1 ;  /* 0x000000f90000780c */ /* 0x000fc60000f24270 */
[----:B------:R-:W4:Y:S04]  /*338e0*/  LDL.LU R225, [R1+0x378] ;  /* 0x0003780001e17983 */ /* 0x000f280000300800 */
[----:B------:R-:W-:Y:S04]  /*338f0*/  @P2 STG.E.U16 desc[UR44][R4.64+0x1e2], R10 ;  /* 0x0001e20a04002986 */ /* 0x000fe8000c10152c */
[----:B------:R-:W4:Y:S04]  /*33900*/  LDL.LU R229, [R1+0x388] ;  /* 0x0003880001e57983 */ /* 0x000f280000300800 */
[----:B------:R0:W-:Y:S04]  /*33910*/  @P4 STG.E.U16 desc[UR44][R8.64+0x1f0], R12 ;  /* 0x0001f00c08004986 */ /* 0x0001e8000c10152c */
[----:B------:R1:W-:Y:S04]  /*33920*/  @P0 STG.E.U16 desc[UR44][R8.64+0x1f2], R7 ;  /* 0x0001f20708000986 */ /* 0x0003e8000c10152c */
[----:B0-----:R-:W2:Y:S01]  /*33930*/  LDL.LU R12, [R1+0x20c] ;  /* 0x00020c00010c7983 */ /* 0x001ea20000300800 */
[----:B-1----:R-:W-:-:S03]  /*33940*/  PRMT R7, R6, 0x7610, R7 ;  /* 0x0000761006077816 */ /* 0x002fc60000000007 */
[----:B------:R-:W3:Y:S04]  /*33950*/  LDL.LU R6, [R1+0x200] ;  /* 0x0002000001067983 */ /* 0x000ee80000300800 */
[----:B------:R0:W-:Y:S04]  /*33960*/  @P3 STG.E.U16 desc[UR44][R4.64+0x1f0], R11 ;  /* 0x0001f00b04003986 */ /* 0x0001e8000c10152c */
[----:B------:R1:W-:Y:S04]  /*33970*/  @P1 STG.E.U16 desc[UR44][R4.64+0x1f2], R7 ;  /* 0x0001f20704001986 */ /* 0x0003e8000c10152c */
[----:B0-----:R-:W4:Y:S04]  /*33980*/  LDL.LU R11, [R1+0x208] ;  /* 0x00020800010b7983 */ /* 0x001f280000300800 */
[----:B-1----:R-:W2:Y:S01]  /*33990*/  LDL.LU R5, [R1+0x204] ;  /* 0x0002040001057983 */ /* 0x002ea20000300800 */
[----:B------:R-:W-:Y:S01]  /*339a0*/  ISETP.GT.AND P0, PT, R3, 0x80, PT ;  /* 0x000000800300780c */ /* 0x000fe20003f04270 */
[----:B------:R-:W-:-:S03]  /*339b0*/  USHF.L.U32 UR11, UR8, 0x8, URZ ;  /* 0x00000008080b7899 */ /* 0x000fc6000800063f */
[C---:B------:R-:W-:Y:S01]  /*339c0*/  ISETP.GT.AND P4, PT, R0.reuse, RZ, P0 ;  /* 0x000000ff0000720c */ /* 0x040fe20000784270 */
[----:B------:R-:W-:Y:S01]  /*339d0*/  USHF.L.U64.HI UR10, UR8, 0x8, UR9 ;  /* 0x00000008080a7899 */ /* 0x000fe20008010209 */
[----:B------:R-:W-:Y:S02]  /*339e0*/  ISETP.GT.AND P1, PT, R3, 0x88, PT ;  /* 0x000000880300780c */ /* 0x000fe40003f24270 */
[----:B------:R-:W-:Y:S01]  /*339f0*/  ISETP.GT.AND P2, PT, R0, 0x1, P0 ;  /* 0x000000010000780c */ /* 0x000fe20000744270 */
[----:B---3--:R-:W-:-:S05]  /*33a00*/  FMUL R6, R6, R2 ;  /* 0x0000000206067220 */ /* 0x008fca0000400000 */
[----:B------:R-:W-:Y:S02]  /*33a10*/  F2FP.F16.F32.PACK_AB R4, RZ, R6 ;  /* 0x00000006ff04723e */ /* 0x000fe400000000ff */
[----:B------:R-:W-:Y:S02]  /*33a20*/  IADD3 R6, P3, R8, UR11, RZ ;  /* 0x0000000b08067c10 */ /* 0x000fe4000ff7e0ff */
[----:B------:R-:W-:Y:S02]  /*33a30*/  PRMT R10, R4, 0x7610, R10 ;  /* 0x00007610040a7816 */ /* 0x000fe4000000000a */
[----:B------:R-:W-:Y:S02]  /*33a40*/  IADD3.X R7, R9, UR10, RZ, P3, !PT ;  /* 0x0000000a09077c10 */ /* 0x000fe40009ffe4ff */
[----:B------:R-:W-:Y:S01]  /*33a50*/  ISETP.GT.AND P3, PT, R0, RZ, P1 ;  /* 0x000000ff0000720c */ /* 0x000fe20000f64270 */
[-C--:B----4-:R-:W-:Y:S02]  /*33a60*/  FMUL R4, R11, R2.reuse ;  /* 0x000000020b047220 */ /* 0x090fe40000400000 */
[----:B------:R0:W-:Y:S01]  /*33a70*/  @P4 STG.E.U16 desc[UR44][R6.64], R10 ;  /* 0x0000000a06004986 */ /* 0x0001e2000c10152c */
[----:B--2---:R-:W-:-:S02]  /*33a80*/  FMUL R5, R5, R2 ;  /* 0x0000000205057220 */ /* 0x004fc40000400000 */
[----:B------:R-:W-:Y:S01]  /*33a90*/  F2FP.F16.F32.PACK_AB R4, RZ, R4 ;  /* 0x00000004ff04723e */ /* 0x000fe200000000ff */
[----:B------:R-:W-:Y:S02]  /*33aa0*/  FMUL R12, R12, R2 ;  /* 0x000000020c0c7220 */ /* 0x000fe40000400000 */
[----:B------:R-:W-:Y:S02]  /*33ab0*/  F2FP.F16.F32.PACK_AB R5, RZ, R5 ;  /* 0x00000005ff05723e */ /* 0x000fe400000000ff */
[----:B0-----:R-:W-:Y:S02]  /*33ac0*/  IADD3 R10, P5, R6, UR5, RZ ;  /* 0x00000005060a7c10 */ /* 0x001fe4000ffbe0ff */
[----:B------:R-:W-:Y:S02]  /*33ad0*/  PRMT R13, R4, 0x7610, R13 ;  /* 0x00007610040d7816 */ /* 0x000fe4000000000d */
[----:B------:R-:W-:Y:S02]  /*33ae0*/  IADD3.X R11, R7, UR4, RZ, P5, !PT ;  /* 0x00000004070b7c10 */ /* 0x000fe4000affe4ff */
[----:B------:R-:W-:Y:S01]  /*33af0*/  F2FP.F16.F32.PACK_AB R12, RZ, R12 ;  /* 0x0000000cff0c723e */ /* 0x000fe200000000ff */
[----:B------:R-:W-:Y:S04]  /*33b00*/  @P2 STG.E.U16 desc[UR44][R6.64+0x2], R5 ;  /* 0x0000020506002986 */ /* 0x000fe8000c10152c */
[----:B------:R0:W-:Y:S04]  /*33b10*/  @P3 STG.E.U16 desc[UR44][R10.64], R13 ;  /* 0x0000000d0a003986 */ /* 0x0001e8000c10152c */
[----:B0-----:R-:W2:Y:S01]  /*33b20*/  LDL.LU R11, [R1+0x210] ;  /* 0x00021000010b7983 */ /* 0x001ea20000300800 */
[----:B------:R-:W-:-:S03]  /*33b30*/  PRMT R13, R12, 0x7610, R13 ;  /* 0x000076100c0d7816 */ /* 0x000fc6000000000d */
[----:B------:R-:W3:Y:S04]  /*33b40*/  LDL.LU R10, [R1+0x218] ;  /* 0x00021800010a7983 */ /* 0x000ee80000300800 */
[----:B------:R-:W4:Y:S01]  /*33b50*/  LDL.LU R12, [R1+0x214] ;  /* 0x00021400010c7983 */ /* 0x000f220000300800 */
[----:B------:R-:W-:Y:S02]  /*33b60*/  ISETP.GT.AND P4, PT, R0, 0x1, P1 ;  /* 0x000000010000780c */ /* 0x000fe40000f84270 */
[----:B------:R-:W-:-:S04]  /*33b70*/  IADD3 R4, P2, R6, UR5, RZ ;  /* 0x0000000506047c10 */ /* 0x000fc8000ff5e0ff */
[----:B------:R-:W-:-:S07]  /*33b80*/  IADD3.X R5, R7, UR4, RZ, P2, !PT ;  /* 0x0000000407057c10 */ /* 0x000fce00097fe4ff */
[----:B------:R0:W-:Y:S04]  /*33b90*/  @P4 STG.E.U16 desc[UR44][R4.64+0x2], R13 ;  /* 0x0000020d04004986 */ /* 0x0001e8000c10152c */
[----:B0-----:R-:W3:Y:S04]  /*33ba0*/  LDL.LU R13, [R1+0x228] ;  /* 0x00022800010d7983 */ /* 0x001ee80000300800 */
[----:B------:R-:W3:Y:S01]  /*33bb0*/  LDL.LU R4, [R1+0x3a8] ;  /* 0x0003a80001047983 */ /* 0x000ee20000300800 */
[----:B----4-:R-:W-:-:S05]  /*33bc0*/  FMUL R12, R12, R2 ;  /* 0x000000020c0c7220 */ /* 0x010fca0000400000 */
[----:B------:R-:W-:Y:S02]  /*33bd0*/  F2FP.F16.F32.PACK_AB R5, RZ, R12 ;  /* 0x0000000cff05723e */ /* 0x000fe400000000ff */
[----:B------:R-:W4:Y:S01]  /*33be0*/  LDL.LU R12, [R1+0x21c] ;  /* 0x00021c00010c7983 */ /* 0x000f220000300800 */
[-C--:B--2---:R-:W-:Y:S01]  /*33bf0*/  FMUL R11, R11, R2.reuse ;  /* 0x000000020b0b7220 */ /* 0x084fe20000400000 */
[C---:B------:R-:W-:Y:S02]  /*33c00*/  ISETP.GT.AND P3, PT, R0.reuse, 0x8, P0 ;  /* 0x000000080000780c */ /* 0x040fe40000764270 */
[C---:B------:R-:W-:Y:S02]  /*33c10*/  ISETP.GT.AND P4, PT, R0.reuse, 0x9, P0 ;  /* 0x000000090000780c */ /* 0x040fe40000784270 */
[----:B------:R-:W-:Y:S02]  /*33c20*/  F2FP.F16.F32.PACK_AB R11, RZ, R11 ;  /* 0x0000000bff0b723e */ /* 0x000fe400000000ff */
[----:B------:R-:W-:Y:S01]  /*33c30*/  ISETP.GT.AND P2, PT, R0, 0x8, P1 ;  /* 0x000000080000780c */ /* 0x000fe20000f44270 */
[----:B---3--:R-:W-:Y:S01]  /*33c40*/  FMUL R10, R10, R2 ;  /* 0x000000020a0a7220 */ /* 0x008fe20000400000 */
[----:B------:R-:W-:-:S02]  /*33c50*/  PRMT R128, R11, 0x7610, R128 ;  /* 0x000076100b807816 */ /* 0x000fc40000000080 */
[----:B------:R-:W-:Y:S02]  /*33c60*/  PRMT R11, R5, 0x7610, R11 ;  /* 0x00007610050b7816 */ /* 0x000fe4000000000b */
[----:B------:R-:W-:Y:S01]  /*33c70*/  MOV R5, UR4 ;  /* 0x0000000400057c02 */ /* 0x000fe20008000f00 */
[----:B------:R-:W-:Y:S01]  /*33c80*/  FMUL R237, R4, R2 ;  /* 0x0000000204ed7220 */ /* 0x000fe20000400000 */
[----:B------:R-:W-:Y:S01]  /*33c90*/  IMAD.U32 R4, RZ, RZ, UR5 ;  /* 0x00000005ff047e24 */ /* 0x000fe2000f8e00ff */
[----:B------:R-:W-:-:S04]  /*33ca0*/  F2FP.F16.F32.PACK_AB R10, RZ, R10 ;  /* 0x0000000aff0a723e */ /* 0x000fc800000000ff */
[----:B------:R-:W-:-:S04]  /*33cb0*/  IADD3 R4, P5, P6, R4, UR11, R8 ;  /* 0x0000000b04047c10 */ /* 0x000fc8000febe008 */
[----:B------:R-:W-:Y:S01]  /*33cc0*/  IADD3.X R5, R5, UR10, R9, P5, P6 ;  /* 0x0000000a05057c10 */ /* 0x000fe2000afec409 */
[----:B------:R-:W-:Y:S01]  /*33cd0*/  @P3 STG.E.U16 desc[UR44][R6.64+0x10], R128 ;  /* 0x0000108006003986 */ /* 0x000fe2000c10152c */
[----:B------:R-:W-:-:S03]  /*33ce0*/  ISETP.GT.AND P3, PT, R0, 0x9, P1 ;  /* 0x000000090000780c */ /* 0x000fc60000f64270 */
[----:B------:R0:W-:Y:S01]  /*33cf0*/  @P4 STG.E.U16 desc[UR44][R6.64+0x12], R11 ;  /* 0x0000120b06004986 */ /* 0x0001e2000c10152c */
[----:B------:R-:W-:-:S03]  /*33d00*/  FMUL R14, R14, R2 ;  /* 0x000000020e0e7220 */ /* 0x000fc60000400000 */
[----:B------:R1:W-:Y:S01]  /*33d10*/  @P2 STG.E.U16 desc[UR44][R4.64+0x10], R10 ;  /* 0x0000100a04002986 */ /* 0x0003e2000c10152c */
[C---:B------:R-:W-:Y:S01]  /*33d20*/  ISETP.GT.AND P2, PT, R0.reuse, 0x10, P0 ;  /* 0x000000100000780c */ /* 0x040fe20000744270 */
[-C--:B------:R-:W-:Y:S01]  /*33d30*/  FMUL R15, R15, R2.reuse ;  /* 0x000000020f0f7220 */ /* 0x080fe20000400000 */
[C---:B------:R-:W-:Y:S02]  /*33d40*/  ISETP.GT.AND P4, PT, R0.reuse, 0x11, P0 ;  /* 0x000000110000780c */ /* 0x040fe40000784270 */
[----:B------:R-:W-:Y:S01]  /*33d50*/  ISETP.GT.AND P5, PT, R0, 0x10, P1 ;  /* 0x000000100000780c */ /* 0x000fe20000fa4270 */
[----:B------:R-:W-:Y:S01]  /*33d60*/  FMUL R13, R13, R2 ;  /* 0x000000020d0d7220 */ /* 0x000fe20000400000 */
[----:B0-----:R-:W-:Y:S02]  /*33d70*/  F2FP.F16.F32.PACK_AB R11, RZ, R15 ;  /* 0x0000000fff0b723e */ /* 0x001fe400000000ff */
[----:B-1----:R-:W-:Y:S01]  /*33d80*/  F2FP.F16.F32.PACK_AB R10, RZ, R14 ;  /* 0x0000000eff0a723e */ /* 0x002fe200000000ff */
        /* <DEDUP_REMOVED lines=53> */
[----:B------:R-:W-:-:S04]  /*340e0*/  F2FP.F16.F32.PACK_AB R12, RZ, R12 ;  /* 0x0000000cff0c723e */ /* 0x000fc800000000ff */
[----:B------:R-:W-:Y:S02]  /*340f0*/  PRMT R14, R12, 0x7610, R14 ;  /* 0x000076100c0e7816 */ /* 0x000fe4000000000e */
[----:B------:R-:W-:-:S03]  /*34100*/  F2FP.F16.F32.PACK_AB R12, RZ, R13 ;  /* 0x0000000dff0c723e */ /* 0x000fc600000000ff */
[----:B------:R-:W-:Y:S04]  /*34110*/  @P3 STG.E.U16 desc[UR44][R4.64+0x12], R14 ;  /* 0x0000120e04003986 */ /* 0x000fe8000c10152c */
[----:B------:R0:W-:Y:S01]  /*34120*/  @P2 STG.E.U16 desc[UR44][R6.64+0x20], R11 ;  /* 0x0000200b06002986 */ /* 0x0001e2000c10152c */
[C---:B------:R-:W-:Y:S02]  /*34130*/  ISETP.GT.AND P2, PT, R0.reuse, 0x11, P1 ;  /* 0x000000110000780c */ /* 0x040fe40000f44270 */
[C---:B------:R-:W-:Y:S01]  /*34140*/  ISETP.GT.AND P3, PT, R0.reuse, 0x18, P0 ;  /* 0x000000180000780c */ /* 0x040fe20000764270 */
[----:B------:R-:W-:Y:S01]  /*34150*/  @P4 STG.E.U16 desc[UR44][R6.64+0x22], R10 ;  /* 0x0000220a06004986 */ /* 0x000fe2000c10152c */
[----:B------:R-:W-:-:S03]  /*34160*/  ISETP.GT.AND P4, PT, R0, 0x19, P0 ;  /* 0x000000190000780c */ /* 0x000fc60000784270 */
[----:B------:R1:W-:Y:S01]  /*34170*/  @P5 STG.E.U16 desc[UR44][R4.64+0x20], R12 ;  /* 0x0000200c04005986 */ /* 0x0003e2000c10152c */
[----:B------:R-:W-:Y:S02]  /*34180*/  ISETP.GT.AND P5, PT, R0, 0x18, P1 ;  /* 0x000000180000780c */ /* 0x000fe40000fa4270 */
[----:B0-----:R-:W-:Y:S02]  /*34190*/  F2FP.F16.F32.PACK_AB R11, RZ, R19 ;  /* 0x00000013ff0b723e */ /* 0x001fe400000000ff */
[----:B-1----:R-:W-:-:S04]  /*341a0*/  F2FP.F16.F32.PACK_AB R12, RZ, R20 ;  /* 0x00000014ff0c723e */ /* 0x002fc800000000ff */
[----:B------:R-:W-:Y:S02]  /*341b0*/  PRMT R13, R12, 0x7610, R13 ;  /* 0x000076100c0d7816 */ /* 0x000fe4000000000d */
[----:B------:R-:W-:Y:S02]  /*341c0*/  F2FP.F16.F32.PACK_AB R10, RZ, R18 ;  /* 0x00000012ff0a723e */ /* 0x000fe400000000ff */
        /* <DEDUP_REMOVED lines=151> */
[----:B------:R-:W-:Y:S01]  /*34b40*/  ISETP.GT.AND P5, PT, R0, 0x78, P1 ;  /* 0x000000780000780c */ /* 0x000fe20000fa4270 */
[----:B------:R-:W-:Y:S01]  /*34b50*/  FMUL R200, R200, R2 ;  /* 0x00000002c8c87220 */ /* 0x000fe20000400000 */
[----:B0-----:R-:W-:Y:S02]  /*34b60*/  F2FP.F16.F32.PACK_AB R11, RZ, R195 ;  /* 0x000000c3ff0b723e */ /* 0x001fe400000000ff */
[----:B-1----:R-:W-:-:S04]  /*34b70*/  F2FP.F16.F32.PACK_AB R12, RZ, R196 ;  /* 0x000000c4ff0c723e */ /* 0x002fc800000000ff */
[----:B------:R-:W-:Y:S02]  /*34b80*/  PRMT R13, R12, 0x7610, R13 ;  /* 0x000076100c0d7816 */ /* 0x000fe4000000000d */
[----:B------:R-:W-:Y:S02]  /*34b90*/  F2FP.F16.F32.PACK_AB R10, RZ, R194 ;  /* 0x000000c2ff0a723e */ /* 0x000fe400000000ff */
[----:B------:R-:W-:Y:S01]  /*34ba0*/  F2FP.F16.F32.PACK_AB R12, RZ, R193 ;  /* 0x000000c1ff0c723e */ /* 0x000fe200000000ff */
[----:B------:R-:W-:Y:S01]  /*34bb0*/  @P2 STG.E.U16 desc[UR44][R4.64+0xe2], R13 ;  /* 0x0000e20d04002986 */ /* 0x000fe2000c10152c */
[----:B------:R-:W-:-:S03]  /*34bc0*/  ISETP.GT.AND P2, PT, R0, 0x79, P1 ;  /* 0x000000790000780c */ /* 0x000fc60000f44270 */
[----:B------:R-:W-:Y:S01]  /*34bd0*/  @P3 STG.E.U16 desc[UR44][R6.64+0xf0], R11 ;  /* 0x0000f00b06003986 */ /* 0x000fe2000c10152c */
[----:B------:R-:W-:-:S03]  /*34be0*/  ISETP.GT.AND P3, PT, R0, 0x80, P0 ;  /* 0x000000800000780c */ /* 0x000fc60000764270 */
[----:B------:R-:W-:Y:S01]  /*34bf0*/  @P4 STG.E.U16 desc[UR44][R6.64+0xf2], R10 ;  /* 0x0000f20a06004986 */ /* 0x000fe2000c10152c */
[----:B------:R-:W-:-:S03]  /*34c00*/  ISETP.GT.AND P4, PT, R0, 0x81, P0 ;  /* 0x000000810000780c */ /* 0x000fc60000784270 */
[----:B------:R0:W-:Y:S01]  /*34c10*/  @P5 STG.E.U16 desc[UR44][R4.64+0xf0], R12 ;  /* 0x0000f00c04005986 */ /* 0x0001e2000c10152c */
[----:B------:R-:W-:Y:S01]  /*34c20*/  ISETP.GT.AND P5, PT, R0, 0x80, P1 ;  /* 0x000000800000780c */ /* 0x000fe20000fa4270 */
[-C--:B------:R-:W-:Y:S01]  /*34c30*/  FMUL R199, R199, R2.reuse ;  /* 0x00000002c7c77220 */ /* 0x080fe20000400000 */
[-C--:B------:R-:W-:Y:S01]  /*34c40*/  FMUL R198, R198, R2.reuse ;  /* 0x00000002c6c67220 */ /* 0x080fe20000400000 */
[----:B------:R-:W-:Y:S01]  /*34c50*/  FMUL R197, R197, R2 ;  /* 0x00000002c5c57220 */ /* 0x000fe20000400000 */
[----:B0-----:R-:W-:-:S04]  /*34c60*/  F2FP.F16.F32.PACK_AB R12, RZ, R200 ;  /* 0x000000c8ff0c723e */ /* 0x001fc800000000ff */
[----:B------:R-:W-:Y:S02]  /*34c70*/  PRMT R13, R12, 0x7610, R13 ;  /* 0x000076100c0d7816 */ /* 0x000fe4000000000d */
[----:B------:R-:W-:Y:S02]  /*34c80*/  F2FP.F16.F32.PACK_AB R11, RZ, R199 ;  /* 0x000000c7ff0b723e */ /* 0x000fe400000000ff */
[----:B------:R-:W-:Y:S01]  /*34c90*/  F2FP.F16.F32.PACK_AB R10, RZ, R198 ;  /* 0x000000c6ff0a723e */ /* 0x000fe200000000ff */
[----:B------:R-:W-:Y:S01]  /*34ca0*/  FMUL R204, R204, R2 ;  /* 0x00000002cccc7220 */ /* 0x000fe20000400000 */
        /* <DEDUP_REMOVED lines=154> */
[----:B------:R-:W-:Y:S01]  /*35650*/  FMUL R135, R135, R2 ;  /* 0x0000000287877220 */ /* 0x000fe20000400000 */
[----:B0-----:R-:W-:Y:S01]  /*35660*/  F2FP.F16.F32.PACK_AB R12, RZ, R236 ;  /* 0x000000ecff0c723e */ /* 0x001fe200000000ff */
        /* <DEDUP_REMOVED lines=21> */
[----:B------:R-:W-:Y:S01]  /*357c0*/  FMUL R144, R144, R2 ;  /* 0x0000000290907220 */ /* 0x000fe20000400000 */
[----:B------:R-:W2:Y:S01]  /*357d0*/  LDL.LU R127, [R1+0x66c] ;  /* 0x00066c00017f7983 */ /* 0x000ea20000300800 */
[----:B-1----:R-:W-:-:S03]  /*357e0*/  F2FP.F16.F32.PACK_AB R12, RZ, R129 ;  /* 0x00000081ff0c723e */ /* 0x002fc600000000ff */
[----:B------:R-:W3:Y:S01]  /*357f0*/  LDL.LU R128, [R1+0x668] ;  /* 0x0006680001807983 */ /* 0x000ee20000300800 */
[----:B------:R-:W-:-:S03]  /*35800*/  PRMT R13, R12, 0x7610, R13 ;  /* 0x000076100c0d7816 */ /* 0x000fc6000000000d */
[----:B------:R-:W4:Y:S01]  /*35810*/  LDL.LU R129, [R1+0x664] ;  /* 0x0006640001817983 */ /* 0x000f220000300800 */
[----:B------:R-:W-:Y:S02]  /*35820*/  F2FP.F16.F32.PACK_AB R10, RZ, R131 ;  /* 0x00000083ff0a723e */ /* 0x000fe400000000ff */
[----:B------:R-:W-:Y:S01]  /*35830*/  F2FP.F16.F32.PACK_AB R12, RZ, R237 ;  /* 0x000000edff0c723e */ /* 0x000fe200000000ff */
        /* <DEDUP_REMOVED lines=50> */
[-C--:B------:R-:W-:Y:S02]  /*35b60*/  FMUL R149, R149, R2.reuse ;  /* 0x0000000295957220 */ /* 0x080fe40000400000 */
[----:B------:R-:W4:Y:S01]  /*35b70*/  LDL.LU R140, [R1+0x638] ;  /* 0x00063800018c7983 */ /* 0x000f220000300800 */
[----:B------:R-:W-:Y:S02]  /*35b80*/  PRMT R13, R12, 0x7610, R13 ;  /* 0x000076100c0d7816 */ /* 0x000fe4000000000d */
[----:B------:R-:W-:Y:S01]  /*35b90*/  F2FP.F16.F32.PACK_AB R12, RZ, R143 ;  /* 0x0000008fff0c723e */ /* 0x000fe200000000ff */
[----:B------:R-:W-:Y:S01]  /*35ba0*/  FMUL R150, R150, R2 ;  /* 0x0000000296967220 */ /* 0x000fe20000400000 */
[----:B------:R-:W4:Y:S04]  /*35bb0*/  LDL.LU R141, [R1+0x634] ;  /* 0x00063400018d7983 */ /* 0x000f280000300800 */
[----:B------:R-:W-:Y:S01]  /*35bc0*/  @P2 STG.E.U16 desc[UR44][R4.64+0x1c2], R13 ;  /* 0x0001c20d04002986 */ /* 0x000fe2000c10152c */
[----:B------:R-:W-:-:S03]  /*35bd0*/  ISETP.GT.AND P2, PT, R0, 0xe9, P1 ;  /* 0x000000e90000780c */ /* 0x000fc60000f44270 */
[----:B------:R0:W-:Y:S04]  /*35be0*/  @P3 STG.E.U16 desc[UR44][R6.64+0x1d0], R11 ;  /* 0x0001d00b06003986 */ /* 0x0001e8000c10152c */
[----:B------:R1:W-:Y:S01]  /*35bf0*/  @P4 STG.E.U16 desc[UR44][R6.64+0x1d2], R10 ;  /* 0x0001d20a06004986 */ /* 0x0003e2000c10152c */
[----:B------:R-:W-:-:S03]  /*35c00*/  ISETP.GT.AND P3, PT, R0, 0xf0, P0 ;  /* 0x000000f00000780c */ /* 0x000fc60000764270 */
[----:B------:R1:W-:Y:S01]  /*35c10*/  @P5 STG.E.U16 desc[UR44][R4.64+0x1d0], R12 ;  /* 0x0001d00c04005986 */ /* 0x0003e2000c10152c */
[C---:B------:R-:W-:Y:S02]  /*35c20*/  ISETP.GT.AND P4, PT, R0.reuse, 0xf1, P0 ;  /* 0x000000f10000780c */ /* 0x040fe40000784270 */
[----:B------:R-:W-:Y:S01]  /*35c30*/  ISETP.GT.AND P5, PT, R0, 0xf0, P1 ;  /* 0x000000f00000780c */ /* 0x000fe20000fa4270 */
[----:B------:R-:W-:Y:S01]  /*35c40*/  FMUL R148, R148, R2 ;  /* 0x0000000294947220 */ /* 0x000fe20000400000 */
[----:B------:R-:W4:Y:S01]  /*35c50*/  LDL.LU R142, [R1+0x630] ;  /* 0x00063000018e7983 */ /* 0x000f220000300800 */
[----:B0-----:R-:W-:Y:S02]  /*35c60*/  F2FP.F16.F32.PACK_AB R11, RZ, R145 ;  /* 0x00000091ff0b723e */ /* 0x001fe400000000ff */
[----:B-1----:R-:W-:Y:S01]  /*35c70*/  F2FP.F16.F32.PACK_AB R10, RZ, R146 ;  /* 0x00000092ff0a723e */ /* 0x002fe200000000ff */
        /* <DEDUP_REMOVED lines=8> */
[----:B------:R-:W-:Y:S01]  /*35d00*/  ISETP.GT.AND P2, PT, R0, 0xf1, P1 ;  /* 0x000000f10000780c */ /* 0x000fe20000f44270 */
[----:B------:R-:W-:-:S02]  /*35d10*/  FMUL R16, R16, R2 ;  /* 0x0000000210107220 */ /* 0x000fc40000400000 */
[----:B------:R0:W-:Y:S04]  /*35d20*/  @P3 STG.E.U16 desc[UR44][R6.64+0x1e0], R11 ;  /* 0x0001e00b06003986 */ /* 0x0001e8000c10152c */
[----:B------:R1:W-:Y:S04]  /*35d30*/  @P4 STG.E.U16 desc[UR44][R6.64+0x1e2], R10 ;  /* 0x0001e20a06004986 */ /* 0x0003e8000c10152c */
[----:B------:R-:W4:Y:S01]  /*35d40*/  LDL.LU R146, [R1+0x620] ;  /* 0x0006200001927983 */ /* 0x000f220000300800 */
[----:B0-----:R-:W-:-:S03]  /*35d50*/  F2FP.F16.F32.PACK_AB R11, RZ, R149 ;  /* 0x00000095ff0b723e */ /* 0x001fc600000000ff */
[----:B------:R0:W-:Y:S01]  /*35d60*/  @P5 STG.E.U16 desc[UR44][R4.64+0x1e0], R12 ;  /* 0x0001e00c04005986 */ /* 0x0001e2000c10152c */
[----:B-1----:R-:W-:-:S03]  /*35d70*/  F2FP.F16.F32.PACK_AB R10, RZ, R150 ;  /* 0x00000096ff0a723e */ /* 0x002fc600000000ff */
[----:B------:R-:W4:Y:S01]  /*35d80*/  LDL.LU R147, [R1+0x61c] ;  /* 0x00061c0001937983 */ /* 0x000f220000300800 */
[----:B------:R-:W-:Y:S02]  /*35d90*/  PRMT R14, R11, 0x7610, R14 ;  /* 0x000076100b0e7816 */ /* 0x000fe4000000000e */
[----:B------:R-:W-:Y:S02]  /*35da0*/  F2FP.F16.F32.PACK_AB R13, RZ, R151 ;  /* 0x00000097ff0d723e */ /* 0x000fe400000000ff */
[----:B------:R-:W-:Y:S02]  /*35db0*/  PRMT R11, R10, 0x7610, R11 ;  /* 0x000076100a0b7816 */ /* 0x000fe4000000000b */
[----:B0-----:R-:W-:Y:S02]  /*35dc0*/  F2FP.F16.F32.PACK_AB R12, RZ, R148 ;  /* 0x00000094ff0c723e */ /* 0x001fe400000000ff */
[----:B------:R-:W4:Y:S01]  /*35dd0*/  LDL.LU R148, [R1+0x618] ;  /* 0x0006180001947983 */ /* 0x000f220000300800 */
[----:B------:R-:W-:-:S03]  /*35de0*/  F2FP.F16.F32.PACK_AB R10, RZ, R16 ;  /* 0x00000010ff0a723e */ /* 0x000fc600000000ff */
[----:B------:R-:W4:Y:S04]  /*35df0*/  LDL.LU R149, [R1+0x614] ;  /* 0x0006140001957983 */ /* 0x000f280000300800 */
[----:B------:R-:W4:Y:S04]  /*35e00*/  LDL.LU R150, [R1+0x610] ;  /* 0x0006100001967983 */ /* 0x000f280000300800 */
[----:B------:R-:W4:Y:S04]  /*35e10*/  LDL.LU R151, [R1+0x60c] ;  /* 0x00060c0001977983 */ /* 0x000f280000300800 */
[----:B------:R0:W-:Y:S04]  /*35e20*/  @P2 STG.E.U16 desc[UR44][R4.64+0x1e2], R12 ;  /* 0x0001e20c04002986 */ /* 0x0001e8000c10152c */
[----:B------:R1:W5:Y:S04]  /*35e30*/  LDL.LU R16, [R1+0x608] ;  /* 0x0006080001107983 */ /* 0x0003680000300800 */
[----:B0-----:R-:W2:Y:S04]  /*35e40*/  LDL.LU R12, [R1+0x8] ;  /* 0x00000800010c7983 */ /* 0x001ea80000300800 */
[----:B------:R-:W3:Y:S04]  /*35e50*/  LDL.LU R233, [R1+0xa4] ;  /* 0x0000a40001e97983 */ /* 0x000ee80000300800 */
[----:B------:R-:W4:Y:S04]  /*35e60*/  LDL.LU R234, [R1+0xa8] ;  /* 0x0000a80001ea7983 */ /* 0x000f280000300800 */
[----:B------:R-:W3:Y:S04]  /*35e70*/  LDL.LU R235, [R1+0xac] ;  /* 0x0000ac0001eb7983 */ /* 0x000ee80000300800 */
        /* <DEDUP_REMOVED lines=66> */
[----:B------:R-:W3:Y:S01]  /*362a0*/  LDL.LU R167, [R1+0x1b8] ;  /* 0x0001b80001a77983 */ /* 0x000ee20000300800 */
[----:B------:R-:W-:-:S03]  /*362b0*/  ISETP.GT.AND P3, PT, R0, 0xf8, P0 ;  /* 0x000000f80000780c */ /* 0x000fc60000764270 */
[----:B------:R-:W3:Y:S01]  /*362c0*/  LDL.LU R168, [R1+0x1bc] ;  /* 0x0001bc0001a87983 */ /* 0x000ee20000300800 */
[----:B------:R-:W-:-:S03]  /*362d0*/  ISETP.GT.AND P0, PT, R0, 0xf9, P0 ;  /* 0x000000f90000780c */ /* 0x000fc60000704270 */
        /* <DEDUP_REMOVED lines=16> */
[----:B------:R0:W-:Y:S04]  /*363e0*/  @P3 STG.E.U16 desc[UR44][R6.64+0x1f0], R14 ;  /* 0x0001f00e06003986 */ /* 0x0001e8000c10152c */
[----:B------:R1:W-:Y:S04]  /*363f0*/  @P0 STG.E.U16 desc[UR44][R6.64+0x1f2], R11 ;  /* 0x0001f20b06000986 */ /* 0x0003e8000c10152c */
[----:B0-----:R-:W4:Y:S04]  /*36400*/  LDL.LU R14, [R1+0xc] ;  /* 0x00000c00010e7983 */ /* 0x001f280000300800 */
[----:B-1----:R-:W3:Y:S04]  /*36410*/  LDL.LU R11, [R1] ;  /* 0x00000000010b7983 */ /* 0x002ee80000300800 */
[----:B------:R-:W4:Y:S01]  /*36420*/  LDL.LU R7, [R1+0x4] ;  /* 0x0000040001077983 */ /* 0x000f220000300800 */
[----:B------:R-:W-:-:S02]  /*36430*/  ISETP.GT.AND P4, PT, R0, 0xf8, P1 ;  /* 0x000000f80000780c */ /* 0x000fc40000f84270 */
[----:B------:R-:W-:Y:S01]  /*36440*/  ISETP.GT.AND P1, PT, R0, 0xf9, P1 ;  /* 0x000000f90000780c */ /* 0x000fe20000f24270 */
[----:B------:R-:W-:Y:S01]  /*36450*/  USHF.L.U32 UR11, UR8, 0x9, URZ ;  /* 0x00000009080b7899 */ /* 0x000fe2000800063f */
[----:B------:R-:W-:Y:S01]  /*36460*/  PRMT R6, R10, 0x7610, R6 ;  /* 0x000076100a067816 */ /* 0x000fe20000000006 */
[----:B------:R-:W-:Y:S01]  /*36470*/  USHF.L.U64.HI UR10, UR8, 0x9, UR9 ;  /* 0x00000009080a7899 */ /* 0x000fe20008010209 */
[----:B------:R-:W-:-:S07]  /*36480*/  ISETP.GT.AND P3, PT, R3, 0x100, PT ;  /* 0x000001000300780c */ /* 0x000fce0003f64270 */
[----:B------:R-:W-:Y:S01]  /*36490*/  @P4 STG.E.U16 desc[UR44][R4.64+0x1f0], R13 ;  /* 0x0001f00d04004986 */ /* 0x000fe2000c10152c */
[----:B------:R-:W-:-:S03]  /*364a0*/  ISETP.GT.AND P0, PT, R0, RZ, P3 ;  /* 0x000000ff0000720c */ /* 0x000fc60001f04270 */
[----:B------:R0:W-:Y:S01]  /*364b0*/  @P1 STG.E.U16 desc[UR44][R4.64+0x1f2], R6 ;  /* 0x0001f20604001986 */ /* 0x0001e2000c10152c */
[----:B--2---:R-:W-:Y:S01]  /*364c0*/  FMUL R12, R12, R2 ;  /* 0x000000020c0c7220 */ /* 0x004fe20000400000 */
[----:B------:R-:W-:Y:S02]  /*364d0*/  ISETP.GT.AND P2, PT, R3, 0x108, PT ;  /* 0x000001080300780c */ /* 0x000fe40003f44270 */
[----:B------:R-:W-:Y:S01]  /*364e0*/  ISETP.GT.AND P1, PT, R0, 0x1, P3 ;  /* 0x000000010000780c */ /* 0x000fe20001f24270 */
[----:B0-----:R-:W-:Y:S02]  /*364f0*/  IMAD.U32 R4, RZ, RZ, UR11 ;  /* 0x0000000bff047e24 */ /* 0x001fe4000f8e00ff */
[----:B------:R-:W-:Y:S01]  /*36500*/  IMAD.U32 R5, RZ, RZ, UR10 ;  /* 0x0000000aff057e24 */ /* 0x000fe2000f8e00ff */
[C---:B------:R-:W-:Y:S02]  /*36510*/  IADD3 R6, P4, R8.reuse, UR11, RZ ;  /* 0x0000000b08067c10 */ /* 0x040fe4000ff9e0ff */
[----:B------:R-:W-:-:S02]  /*36520*/  IADD3 R4, P5, P6, R8, UR5, R4 ;  /* 0x0000000508047c10 */ /* 0x000fc4000febe004 */
[----:B------:R-:W-:Y:S02]  /*36530*/  F2FP.F16.F32.PACK_AB R12, RZ, R12 ;  /* 0x0000000cff0c723e */ /* 0x000fe400000000ff */
[----:B------:R-:W-:Y:S02]  /*36540*/  IADD3.X R5, R9, UR4, R5, P5, P6 ;  /* 0x0000000409057c10 */ /* 0x000fe4000afec405 */
[----:B------:R-:W-:Y:S01]  /*36550*/  ISETP.GT.AND P5, PT, R0, RZ, P2 ;  /* 0x000000ff0000720c */ /* 0x000fe200017a4270 */
[-C--:B---3--:R-:W-:Y:S01]  /*36560*/  FMUL R10, R11, R2.reuse ;  /* 0x000000020b0a7220 */ /* 0x088fe20000400000 */
[----:B----4-:R-:W-:-:S04]  /*36570*/  FMUL R11, R7, R2 ;  /* 0x00000002070b7220 */ /* 0x010fc80000400000 */
[----:B------:R-:W-:Y:S02]  /*36580*/  F2FP.F16.F32.PACK_AB R10, RZ, R10 ;  /* 0x0000000aff0a723e */ /* 0x000fe400000000ff */
[----:B------:R-:W-:Y:S02]  /*36590*/  IADD3.X R7, R9, UR10, RZ, P4, !PT ;  /* 0x0000000a09077c10 */ /* 0x000fe4000a7fe4ff */
[----:B------:R-:W-:Y:S02]  /*365a0*/  PRMT R13, R10, 0x7610, R13 ;  /* 0x000076100a0d7816 */ /* 0x000fe4000000000d */
[----:B------:R-:W-:Y:S02]  /*365b0*/  F2FP.F16.F32.PACK_AB R11, RZ, R11 ;  /* 0x0000000bff0b723e */ /* 0x000fe400000000ff */
[----:B------:R-:W-:Y:S01]  /*365c0*/  IADD3 R10, P4, R6, UR5, RZ ;  /* 0x00000005060a7c10 */ /* 0x000fe2000ff9e0ff */
[----:B------:R0:W-:Y:S01]  /*365d0*/  @P0 STG.E.U16 desc[UR44][R6.64], R13 ;  /* 0x0000000d06000986 */ /* 0x0001e2000c10152c */
[----:B------:R-:W-:-:S02]  /*365e0*/  PRMT R15, R11, 0x7610, R15 ;  /* 0x000076100b0f7816 */ /* 0x000fc4000000000f */
[----:B------:R-:W-:-:S03]  /*365f0*/  IADD3.X R11, R7, UR4, RZ, P4, !PT ;  /* 0x00000004070b7c10 */ /* 0x000fc6000a7fe4ff */
[----:B------:R1:W-:Y:S01]  /*36600*/  @P1 STG.E.U16 desc[UR44][R6.64+0x2], R15 ;  /* 0x0000020f06001986 */ /* 0x0003e2000c10152c */
[----:B0-----:R-:W-:-:S03]  /*36610*/  PRMT R13, R12, 0x7610, R13 ;  /* 0x000076100c0d7816 */ /* 0x001fc6000000000d */
[----:B------:R-:W2:Y:S04]  /*36620*/  LDL.LU R12, [R1+0x10] ;  /* 0x00001000010c7983 */ /* 0x000ea80000300800 */
[----:B-1----:R-:W3:Y:S04]  /*36630*/  LDL.LU R15, [R1+0x18] ;  /* 0x00001800010f7983 */ /* 0x002ee80000300800 */
[----:B------:R0:W-:Y:S04]  /*36640*/  @P5 STG.E.U16 desc[UR44][R10.64], R13 ;  /* 0x0000000d0a005986 */ /* 0x0001e8000c10152c */
[----:B0-----:R-:W4:Y:S01]  /*36650*/  LDL.LU R11, [R1+0x14] ;  /* 0x00001400010b7983 */ /* 0x001f220000300800 */
[----:B------:R-:W-:Y:S01]  /*36660*/  FMUL R14, R14, R2 ;  /* 0x000000020e0e7220 */ /* 0x000fe20000400000 */
[----:B------:R-:W-:-:S02]  /*36670*/  ISETP.GT.AND P0, PT, R0, 0x1, P2 ;  /* 0x000000010000780c */ /* 0x000fc40001704270 */
[----:B------:R-:W-:Y:S02]  /*36680*/  IADD3 R10, P6, R6, UR5, RZ ;  /* 0x00000005060a7c10 */ /* 0x000fe4000ffde0ff */
[----:B------:R-:W-:Y:S02]  /*36690*/  F2FP.F16.F32.PACK_AB R14, RZ, R14 ;  /* 0x0000000eff0e723e */ /* 0x000fe400000000ff */
[----:B------:R-:W-:Y:S02]  /*366a0*/  ISETP.GT.AND P4, PT, R0, 0x9, P3 ;  /* 0x000000090000780c */ /* 0x000fe40001f84270 */
[----:B------:R-:W-:Y:S02]  /*366b0*/  PRMT R17, R14, 0x7610, R17 ;  /* 0x000076100e117816 */ /* 0x000fe40000000011 */
[C---:B------:R-:W-:Y:S02]  /*366c0*/  ISETP.GT.AND P1, PT, R0.reuse, 0x8, P3 ;  /* 0x000000080000780c */ /* 0x040fe40001f24270 */
[----:B------:R-:W-:Y:S01]  /*366d0*/  ISETP.GT.AND P5, PT, R0, 0x8, P2 ;  /* 0x000000080000780c */ /* 0x000fe200017a4270 */
[-C--:B--2---:R-:W-:Y:S01]  /*366e0*/  FMUL R12, R12, R2.reuse ;  /* 0x000000020c0c7220 */ /* 0x084fe20000400000 */
[----:B---3--:R-:W-:-:S04]  /*366f0*/  FMUL R15, R15, R2 ;  /* 0x000000020f0f7220 */ /* 0x008fc80000400000 */
[----:B------:R-:W-:-:S04]  /*36700*/  F2FP.F16.F32.PACK_AB R12, RZ, R12 ;  /* 0x0000000cff0c723e */ /* 0x000fc800000000ff */
[----:B------:R-:W-:Y:S02]  /*36710*/  PRMT R14, R12, 0x7610, R14 ;  /* 0x000076100c0e7816 */ /* 0x000fe4000000000e */
[----:B------:R-:W-:Y:S01]  /*36720*/  F2FP.F16.F32.PACK_AB R12, RZ, R15 ;  /* 0x0000000fff0c723e */ /* 0x000fe200000000ff */
[----:B----4-:R-:W-:Y:S01]  /*36730*/  FMUL R13, R11, R2 ;  /* 0x000000020b0d7220 */ /* 0x010fe20000400000 */
[----:B------:R-:W-:-:S05]  /*36740*/  IADD3.X R11, R7, UR4, RZ, P6, !PT ;  /* 0x00000004070b7c10 */ /* 0x000fca000b7fe4ff */
[----:B------:R0:W-:Y:S01]  /*36750*/  @P0 STG.E.U16 desc[UR44][R10.64+0x2], R17 ;  /* 0x000002110a000986 */ /* 0x0001e2000c10152c */
[----:B------:R-:W-:-:S03]  /*36760*/  F2FP.F16.F32.PACK_AB R13, RZ, R13 ;  /* 0x0000000dff0d723e */ /* 0x000fc600000000ff */
[----:B0-----:R-:W2:Y:S01]  /*36770*/  LDL.LU R11, [R1+0x20] ;  /* 0x00002000010b7983 */ /* 0x001ea20000300800 */
[----:B------:R-:W-:-:S03]  /*36780*/  PRMT R10, R12, 0x7610, R10 ;  /* 0x000076100c0a7816 */ /* 0x000fc6000000000a */
[----:B------:R-:W3:Y:S04]  /*36790*/  LDL.LU R17, [R1+0x98] ;  /* 0x0000980001117983 */ /* 0x000ee80000300800 */
[----:B------:R-:W4:Y:S04]  /*367a0*/  LDL.LU R12, [R1+0x1c] ;  /* 0x00001c00010c7983 */ /* 0x000f280000300800 */
[----:B------:R0:W-:Y:S04]  /*367b0*/  @P4 STG.E.U16 desc[UR44][R6.64+0x12], R13 ;  /* 0x0000120d06004986 */ /* 0x0001e8000c10152c */
[----:B------:R-:W-:Y:S04]  /*367c0*/  @P1 STG.E.U16 desc[UR44][R6.64+0x10], R14 ;  /* 0x0000100e06001986 */ /* 0x000fe8000c10152c */
[----:B------:R1:W-:Y:S04]  /*367d0*/  @P5 STG.E.U16 desc[UR44][R4.64+0x10], R10 ;  /* 0x0000100a04005986 */ /* 0x0003e8000c10152c */
[----:B0-----:R-:W3:Y:S04]  /*367e0*/  LDL.LU R13, [R1+0x28] ;  /* 0x00002800010d7983 */ /* 0x001ee80000300800 */
[----:B-1----:R-:W3:Y:S01]  /*367f0*/  LDL.LU R10, [R1+0x24] ;  /* 0x00002400010a7983 */ /* 0x002ee20000300800 */
[----:B------:R-:W-:-:S02]  /*36800*/  ISETP.GT.AND P0, PT, R0, 0x9, P2 ;  /* 0x000000090000780c */ /* 0x000fc40001704270 */
[C---:B------:R-:W-:Y:S02]  /*36810*/  ISETP.GT.AND P1, PT, R0.reuse, 0x10, P3 ;  /* 0x000000100000780c */ /* 0x040fe40001f24270 */
[C---:B------:R-:W-:Y:S02]  /*36820*/  ISETP.GT.AND P4, PT, R0.reuse, 0x11, P3 ;  /* 0x000000110000780c */ /* 0x040fe40001f84270 */
[----:B------:R-:W-:Y:S01]  /*36830*/  ISETP.GT.AND P5, PT, R0, 0x10, P2 ;  /* 0x000000100000780c */ /* 0x000fe200017a4270 */
[-C--:B--2---:R-:W-:Y:S01]  /*36840*/  FMUL R11, R11, R2.reuse ;  /* 0x000000020b0b7220 */ /* 0x084fe20000400000 */
[----:B----4-:R-:W-:-:S04]  /*36850*/  FMUL R12, R12, R2 ;  /* 0x000000020c0c7220 */ /* 0x010fc80000400000 */
[----:B------:R-:W-:Y:S02]  /*36860*/  F2FP.F16.F32.PACK_AB R11, RZ, R11 ;  /* 0x0000000bff0b723e */ /* 0x000fe400000000ff */
[----:B------:R-:W-:-:S04]  /*36870*/  F2FP.F16.F32.PACK_AB R12, RZ, R12 ;  /* 0x0000000cff0c723e */ /* 0x000fc800000000ff */
[----:B------:R-:W-:Y:S02]  /*36880*/  PRMT R14, R12, 0x7610, R14 ;  /* 0x000076100c0e7816 */ /* 0x000fe4000000000e */
[----:B------:R-:W-:Y:S01]  /*36890*/  PRMT R12, R11, 0x7610, R12 ;  /* 0x000076100b0c7816 */ /* 0x000fe2000000000c */
[-C--:B---3--:R-:W-:Y:S02]  /*368a0*/  FMUL R13, R13, R2.reuse ;  /* 0x000000020d0d7220 */ /* 0x088fe40000400000 */
[----:B------:R-:W-:Y:S03]  /*368b0*/  @P0 STG.E.U16 desc[UR44][R4.64+0x12], R14 ;  /* 0x0000120e04000986 */ /* 0x000fe6000c10152c */
[----:B------:R-:W-:Y:S01]  /*368c0*/  F2FP.F16.F32.PACK_AB R11, RZ, R13 ;  /* 0x0000000dff0b723e */ /* 0x000fe200000000ff */
[----:B------:R-:W-:Y:S01]  /*368d0*/  FMUL R10, R10, R2 ;  /* 0x000000020a0a7220 */ /* 0x000fe20000400000 */
[----:B------:R0:W-:Y:S02]  /*368e0*/  @P1 STG.E.U16 desc[UR44][R6.64+0x20], R12 ;  /* 0x0000200c06001986 */ /* 0x0001e4000c10152c */
[----:B------:R-:W-:-:S02]  /*368f0*/  PRMT R13, R11, 0x7610, R13 ;  /* 0x000076100b0d7816 */ /* 0x000fc4000000000d */
[----:B------:R-:W-:Y:S01]  /*36900*/  F2FP.F16.F32.PACK_AB R10, RZ, R10 ;  /* 0x0000000aff0a723e */ /* 0x000fe200000000ff */
[----:B0-----:R-:W2:Y:S04]  /*36910*/  LDL.LU R12, [R1+0x2c] ;  /* 0x00002c00010c7983 */ /* 0x001ea80000300800 */
[----:B------:R-:W3:Y:S04]  /*36920*/  LDL.LU R11, [R1+0x30] ;  /* 0x00003000010b7983 */ /* 0x000ee80000300800 */
[----:B------:R0:W-:Y:S04]  /*36930*/  @P4 STG.E.U16 desc[UR44][R6.64+0x22], R10 ;  /* 0x0000220a06004986 */ /* 0x0001e8000c10152c */
[----:B------:R1:W-:Y:S04]  /*36940*/  @P5 STG.E.U16 desc[UR44][R4.64+0x20], R13 ;  /* 0x0000200d04005986 */ /* 0x0003e8000c10152c */
[----:B0-----:R-:W4:Y:S04]  /*36950*/  LDL.LU R10, [R1+0x34] ;  /* 0x00003400010a7983 */ /* 0x001f280000300800 */
[----:B-1----:R-:W4:Y:S01]  /*36960*/  LDL.LU R13, [R1+0x38] ;  /* 0x00003800010d7983 */ /* 0x002f220000300800 */
[----:B------:R-:W-:-:S02]  /*36970*/  ISETP.GT.AND P0, PT, R0, 0x11, P2 ;  /* 0x000000110000780c */ /* 0x000fc40001704270 */
[C---:B------:R-:W-:Y:S02]  /*36980*/  ISETP.GT.AND P1, PT, R0.reuse, 0x18, P3 ;  /* 0x000000180000780c */ /* 0x040fe40001f24270 */
[C---:B------:R-:W-:Y:S02]  /*36990*/  ISETP.GT.AND P4, PT, R0.reuse, 0x19, P3 ;  /* 0x000000190000780c */ /* 0x040fe40001f84270 */
[----:B------:R-:W-:Y:S01]  /*369a0*/  ISETP.GT.AND P5, PT, R0, 0x18, P2 ;  /* 0x000000180000780c */ /* 0x000fe200017a4270 */
[-C--:B--2---:R-:W-:Y:S01]  /*369b0*/  FMUL R12, R12, R2.reuse ;  /* 0x000000020c0c7220 */ /* 0x084fe20000400000 */
[----:B---3--:R-:W-:-:S04]  /*369c0*/  FMUL R11, R11, R2 ;  /* 0x000000020b0b7220 */ /* 0x008fc80000400000 */
[----:B------:R-:W-:Y:S02]  /*369d0*/  F2FP.F16.F32.PACK_AB R12, RZ, R12 ;  /* 0x0000000cff0c723e */ /* 0x000fe400000000ff */
[----:B------:R-:W-:Y:S02]  /*369e0*/  F2FP.F16.F32.PACK_AB R11, RZ, R11 ;  /* 0x0000000bff0b723e */ /* 0x000fe400000000ff */
[----:B------:R-:W-:Y:S02]  /*369f0*/  PRMT R14, R12, 0x7610, R14 ;  /* 0x000076100c0e7816 */ /* 0x000fe4000000000e */
[----:B------:R-:W-:-:S03]  /*36a00*/  PRMT R12, R11, 0x7610, R12 ;  /* 0x000076100b0c7816 */ /* 0x000fc6000000000c */
[----:B------:R-:W-:Y:S01]  /*36a10*/  @P0 STG.E.U16 desc[UR44][R4.64+0x22], R14 ;  /* 0x0000220e04000986 */ /* 0x000fe2000c10152c */
[-C--:B----4-:R-:W-:Y:S01]  /*36a20*/  FMUL R10, R10, R2.reuse ;  /* 0x000000020a0a7220 */ /* 0x090fe20000400000 */
[----:B------:R-:W-:-:S04]  /*36a30*/  FMUL R13, R13, R2 ;  /* 0x000000020d0d7220 */ /* 0x000fc80000400000 */
[----:B------:R-:W-:Y:S02]  /*36a40*/  F2FP.F16.F32.PACK_AB R10, RZ, R10 ;  /* 0x0000000aff0a723e */ /* 0x000fe400000000ff */
[----:B------:R-:W-:Y:S01]  /*36a50*/  F2FP.F16.F32.PACK_AB R11, RZ, R13 ;  /* 0x0000000dff0b723e */ /* 0x000fe200000000ff */
[----:B------:R0:W-:Y:S03]  /*36a60*/  @P1 STG.E.U16 desc[UR44][R6.64+0x30], R12 ;  /* 0x0000300c06001986 */ /* 0x0001e6000c10152c */
[----:B------:R-:W-:Y:S01]  /*36a70*/  PRMT R13, R11, 0x7610, R13 ;  /* 0x000076100b0d7816 */ /* 0x000fe2000000000d */
[----:B------:R1:W-:Y:S04]  /*36a80*/  @P4 STG.E.U16 desc[UR44][R6.64+0x32], R10 ;  /* 0x0000320a06004986 */ /* 0x0003e8000c10152c */
[----:B0-----:R-:W2:Y:S04]  /*36a90*/  LDL.LU R12, [R1+0x3c] ;  /* 0x00003c00010c7983 */ /* 0x001ea80000300800 */
[----:B------:R-:W3:Y:S04]  /*36aa0*/  LDL.LU R11, [R1+0x40] ;  /* 0x00004000010b7983 */ /* 0x000ee80000300800 */
[----:B-1----:R-:W4:Y:S04]  /*36ab0*/  LDL.LU R10, [R1+0x44] ;  /* 0x00004400010a7983 */ /* 0x002f280000300800 */
[----:B------:R0:W-:Y:S04]  /*36ac0*/  @P5 STG.E.U16 desc[UR44][R4.64+0x30], R13 ;  /* 0x0000300d04005986 */ /* 0x0001e8000c10152c */
[----:B0-----:R-:W4:Y:S01]  /*36ad0*/  LDL.LU R13, [R1+0x48] ;  /* 0x00004800010d7983 */ /* 0x001f220000300800 */
[----:B------:R-:W-:-:S02]  /*36ae0*/  ISETP.GT.AND P0, PT, R0, 0x19, P2 ;  /* 0x000000190000780c */ /* 0x000fc40001704270 */
[C---:B------:R-:W-:Y:S02]  /*36af0*/  ISETP.GT.AND P1, PT, R0.reuse, 0x20, P3 ;  /* 0x000000200000780c */ /* 0x040fe40001f24270 */
[C---:B------:R-:W-:Y:S02]  /*36b00*/  ISETP.GT.AND P4, PT, R0.reuse, 0x21, P3 ;  /* 0x000000210000780c */ /* 0x040fe40001f84270 */
[----:B------:R-:W-:Y:S01]  /*36b10*/  ISETP.GT.AND P5, PT, R0, 0x20, P2 ;  /* 0x000000200000780c */ /* 0x000fe200017a4270 */
[-C--:B--2---:R-:W-:Y:S01]  /*36b20*/  FMUL R12, R12, R2.reuse ;  /* 0x000000020c0c7220 */ /* 0x084fe20000400000 */
[----:B---3--:R-:W-:-:S04]  /*36b30*/  FMUL R11, R11, R2 ;  /* 0x000000020b0b7220 */ /* 0x008fc80000400000 */
[----:B------:R-:W-:Y:S02]  /*36b40*/  F2FP.F16.F32.PACK_AB R12, RZ, R12 ;  /* 0x0000000cff0c723e */ /* 0x000fe400000000ff */
[----:B------:R-:W-:Y:S01]  /*36b50*/  F2FP.F16.F32.PACK_AB R11, RZ, R11 ;  /* 0x0000000bff0b723e */ /* 0x000fe200000000ff */
[----:B----4-:R-:W-:Y:S01]  /*36b60*/  FMUL R10, R10, R2 ;  /* 0x000000020a0a7220 */ /* 0x010fe20000400000 */
[----:B------:R-:W-:Y:S02]  /*36b70*/  PRMT R14, R12, 0x7610, R14 ;  /* 0x000076100c0e7816 */ /* 0x000fe4000000000e */
[----:B------:R-:W-:Y:S02]  /*36b80*/  PRMT R12, R11, 0x7610, R12 ;  /* 0x000076100b0c7816 */ /* 0x000fe4000000000c */
[----:B------:R-:W-:Y:S01]  /*36b90*/  F2FP.F16.F32.PACK_AB R10, RZ, R10 ;  /* 0x0000000aff0a723e */ /* 0x000fe200000000ff */
[----:B------:R-:W-:Y:S01]  /*36ba0*/  @P0 STG.E.U16 desc[UR44][R4.64+0x32], R14 ;  /* 0x0000320e04000986 */ /* 0x000fe2000c10152c */
[----:B------:R-:W-:-:S03]  /*36bb0*/  FMUL R13, R13, R2 ;  /* 0x000000020d0d7220 */ /* 0x000fc60000400000 */
[----:B------:R0:W-:Y:S02]  /*36bc0*/  @P1 STG.E.U16 desc[UR44][R6.64+0x40], R12 ;  /* 0x0000400c06001986 */ /* 0x0001e4000c10152c */
[----:B------:R-:W-:-:S04]  /*36bd0*/  F2FP.F16.F32.PACK_AB R11, RZ, R13 ;  /* 0x0000000dff0b723e */ /* 0x000fc800000000ff */
[----:B------:R-:W-:Y:S01]  /*36be0*/  PRMT R13, R11, 0x7610, R13 ;  /* 0x000076100b0d7816 */ /* 0x000fe2000000000d */
        /* <DEDUP_REMOVED lines=19> */
[----:B------:R-:W-:Y:S01]  /*36d20*/  F2FP.F16.F32.PACK_AB R11, RZ, R13 ;  /* 0x0000000dff0b723e */ /* 0x000fe200000000ff */
[----:B------:R0:W-:Y:S01]  /*36d30*/  @P1 STG.E.U16 desc[UR44][R6.64+0x50], R12 ;  /* 0x0000500c06001986 */ /* 0x0001e2000c10152c */
[----:B------:R-:W-:Y:S02]  /*36d40*/  F2FP.F16.F32.PACK_AB R10, RZ, R10 ;  /* 0x0000000aff0a723e */ /* 0x000fe400000000ff */
[----:B------:R-:W-:-:S03]  /*36d50*/  PRMT R13, R11, 0x7610, R13 ;  /* 0x000076100b0d7816 */ /* 0x000fc6000000000d */
        /* <DEDUP_REMOVED lines=8> */
[----:B------:R-:W-:Y:S01]  /*36de0*/  ISETP.GT.AND P4, PT, R0, 0x31, P3 ;  /* 0x000000310000780c */ /* 0x000fe20001f84270 */
[-C--:B--2---:R-:W-:Y:S01]  /*36df0*/  FMUL R12, R12, R2.reuse ;  /* 0x000000020c0c7220 */ /* 0x084fe20000400000 */
[----:B---3--:R-:W-:-:S04]  /*36e00*/  FMUL R11, R11, R2 ;  /* 0x000000020b0b7220 */ /* 0x008fc80000400000 */
[----:B------:R-:W-:Y:S01]  /*36e10*/  F2FP.F16.F32.PACK_AB R12, RZ, R12 ;  /* 0x0000000cff0c723e */ /* 0x000fe200000000ff */
[----:B----4-:R-:W-:Y:S01]  /*36e20*/  FMUL R10, R10, R2 ;  /* 0x000000020a0a7220 */ /* 0x010fe20000400000 */
[----:B------:R-:W-:Y:S02]  /*36e30*/  F2FP.F16.F32.PACK_AB R11, RZ, R11 ;  /* 0x0000000bff0b723e */ /* 0x000fe400000000ff */
[----:B------:R-:W-:Y:S02]  /*36e40*/  PRMT R14, R12, 0x7610, R14 ;  /* 0x000076100c0e7816 */ /* 0x000fe4000000000e */
[----:B------:R-:W-:Y:S02]  /*36e50*/  PRMT R12, R11, 0x7610, R12 ;  /* 0x000076100b0c7816 */ /* 0x000fe4000000000c */
[----:B------:R-:W-:Y:S01]  /*36e60*/  F2FP.F16.F32.PACK_AB R10, RZ, R10 ;  /* 0x0000000aff0a723e */ /* 0x000fe200000000ff */
[----:B------:R-:W-:Y:S01]  /*36e70*/  @P0 STG.E.U16 desc[UR44][R4.64+0x52], R14 ;  /* 0x0000520e04000986 */ /* 0x000fe2000c10152c */
[----:B------:R-:W-:-:S03]  /*36e80*/  FMUL R13, R13, R2 ;  /* 0x000000020d0d7220 */ /* 0x000fc60000400000 */
[----:B------:R0:W-:Y:S02]  /*36e90*/  @P1 STG.E.U16 desc[UR44][R6.64+0x60], R12 ;  /* 0x0000600c06001986 */ /* 0x0001e4000c10152c */
[----:B------:R-:W-:Y:S02]  /*36ea0*/  F2FP.F16.F32.PACK_AB R11, RZ, R13 ;  /* 0x0000000dff0b723e */ /* 0x000fe400000000ff */
[----:B------:R1:W-:Y:S04]  /*36eb0*/  @P4 STG.E.U16 desc[UR44][R6.64+0x62], R10 ;  /* 0x0000620a06004986 */ /* 0x0003e8000c10152c */
[----:B------:R-:W2:Y:S04]  /*36ec0*/  LDL.LU R13, [R1+0x78] ;  /* 0x00007800010d7983 */ /* 0x000ea80000300800 */
[----:B0-----:R-:W3:Y:S04]  /*36ed0*/  LDL.LU R12, [R1+0x6c] ;  /* 0x00006c00010c7983 */ /* 0x001ee80000300800 */
[----:B-1----:R-:W4:Y:S01]  /*36ee0*/  LDL.LU R10, [R1+0x70] ;  /* 0x00007000010a7983 */ /* 0x002f220000300800 */
[----:B------:R-:W-:-:S02]  /*36ef0*/  ISETP.GT.AND P5, PT, R0, 0x30, P2 ;  /* 0x000000300000780c */ /* 0x000fc400017a4270 */
[C---:B------:R-:W-:Y:S02]  /*36f00*/  ISETP.GT.AND P0, PT, R0.reuse, 0x31, P2 ;  /* 0x000000310000780c */ /* 0x040fe40001704270 */
[----:B------:R-:W-:-:S09]  /*36f10*/  ISETP.GT.AND P1, PT, R0, 0x38, P3 ;  /* 0x000000380000780c */ /* 0x000fd20001f24270 */
[----:B------:R0:W-:Y:S04]  /*36f20*/  @P5 STG.E.U16 desc[UR44][R4.64+0x60], R11 ;  /* 0x0000600b04005986 */ /* 0x0001e8000c10152c */
[----:B0-----:R-:W2:Y:S01]  /*36f30*/  LDL.LU R11, [R1+0x74] ;  /* 0x00007400010b7983 */ /* 0x001ea20000300800 */
[-C--:B---3--:R-:W-:Y:S01]  /*36f40*/  FMUL R12, R12, R2.reuse ;  /* 0x000000020c0c7220 */ /* 0x088fe20000400000 */
[----:B----4-:R-:W-:-:S04]  /*36f50*/  FMUL R10, R10, R2 ;  /* 0x000000020a0a7220 */ /* 0x010fc80000400000 */
[----:B------:R-:W-:Y:S01]  /*36f60*/  F2FP.F16.F32.PACK_AB R12, RZ, R12 ;  /* 0x0000000cff0c723e */ /* 0x000fe200000000ff */
[----:B--2---:R-:W-:Y:S01]  /*36f70*/  FMUL R13, R13, R2 ;  /* 0x000000020d0d7220 */ /* 0x004fe20000400000 */
[----:B------:R-:W-:Y:S02]  /*36f80*/  F2FP.F16.F32.PACK_AB R10, RZ, R10 ;  /* 0x0000000aff0a723e */ /* 0x000fe400000000ff */
[----:B------:R-:W-:Y:S02]  /*36f90*/  PRMT R14, R12, 0x7610, R14 ;  /* 0x000076100c0e7816 */ /* 0x000fe4000000000e */
[----:B------:R-:W-:Y:S02]  /*36fa0*/  PRMT R12, R10, 0x7610, R12 ;  /* 0x000076100a0c7816 */ /* 0x000fe4000000000c */
[----:B------:R-:W-:Y:S01]  /*36fb0*/  F2FP.F16.F32.PACK_AB R10, RZ, R13 ;  /* 0x0000000dff0a723e */ /* 0x000fe200000000ff */
[----:B------:R-:W-:Y:S04]  /*36fc0*/  @P0 STG.E.U16 desc[UR44][R4.64+0x62], R14 ;  /* 0x0000620e04000986 */ /* 0x000fe8000c10152c */
[----:B------:R0:W-:Y:S04]  /*36fd0*/  @P1 STG.E.U16 desc[UR44][R6.64+0x70], R12 ;  /* 0x0000700c06001986 */ /* 0x0001e8000c10152c */
[----:B------:R-:W2:Y:S01]  /*36fe0*/  LDL.LU R13, [R1+0x88] ;  /* 0x00008800010d7983 */ /* 0x000ea20000300800 */
[----:B0-----:R-:W-:-:S03]  /*36ff0*/  PRMT R12, R10, 0x7610, R12 ;  /* 0x000076100a0c7816 */ /* 0x001fc6000000000c */
[----:B------:R-:W3:Y:S01]  /*37000*/  LDL.LU R10, [R1+0x7c] ;  /* 0x00007c00010a7983 */ /* 0x000ee20000300800 */
[C---:B------:R-:W-:Y:S01]  /*37010*/  ISETP.GT.AND P4, PT, R0.reuse, 0x39, P3 ;  /* 0x000000390000780c */ /* 0x040fe20001f84270 */
[----:B------:R-:W-:Y:S01]  /*37020*/  FMUL R11, R11, R2 ;  /* 0x000000020b0b7220 */ /* 0x000fe20000400000 */
[C---:B------:R-:W-:Y:S02]  /*37030*/  ISETP.GT.AND P5, PT, R0.reuse, 0x38, P2 ;  /* 0x000000380000780c */ /* 0x040fe400017a4270 */
[----:B------:R-:W-:Y:S02]  /*37040*/  ISETP.GT.AND P0, PT, R0, 0x39, P2 ;  /* 0x000000390000780c */ /* 0x000fe40001704270 */
[----:B------:R-:W-:-:S07]  /*37050*/  F2FP.F16.F32.PACK_AB R11, RZ, R11 ;  /* 0x0000000bff0b723e */ /* 0x000fce00000000ff */
[----:B------:R0:W-:Y:S04]  /*37060*/  @P4 STG.E.U16 desc[UR44][R6.64+0x72], R11 ;  /* 0x0000720b06004986 */ /* 0x0001e8000c10152c */
[----:B------:R1:W-:Y:S04]  /*37070*/  @P5 STG.E.U16 desc[UR44][R4.64+0x70], R12 ;  /* 0x0000700c04005986 */ /* 0x0003e8000c10152c */
[----:B0-----:R-:W4:Y:S04]  /*37080*/  LDL.LU R11, [R1+0x80] ;  /* 0x00008000010b7983 */ /* 0x001f280000300800 */
[----:B-1----:R-:W2:Y:S01]  /*37090*/  LDL.LU R12, [R1+0x84] ;  /* 0x00008400010c7983 */ /* 0x002ea20000300800 */
[----:B---3--:R-:W-:-:S05]  /*370a0*/  FMUL R10, R10, R2 ;  /* 0x000000020a0a7220 */ /* 0x008fca0000400000 */
[----:B------:R-:W-:-:S05]  /*370b0*/  F2FP.F16.F32.PACK_AB R10, RZ, R10 ;  /* 0x0000000aff0a723e */ /* 0x000fca00000000ff */
[----:B------:R0:W-:Y:S04]  /*370c0*/  @P0 STG.E.U16 desc[UR44][R4.64+0x72], R10 ;  /* 0x0000720a04000986 */ /* 0x0001e8000c10152c */
[----:B0-----:R-:W3:Y:S01]  /*370d0*/  LDL.LU R10, [R1+0x8c] ;  /* 0x00008c00010a7983 */ /* 0x001ee20000300800 */
[----:B------:R-:W-:Y:S01]  /*370e0*/  ISETP.GT.AND P1, PT, R0, 0x40, P3 ;  /* 0x000000400000780c */ /* 0x000fe20001f24270 */
[----:B----4-:R-:W-:-:S05]  /*370f0*/  FMUL R11, R11, R2 ;  /* 0x000000020b0b7220 */ /* 0x010fca0000400000 */
[----:B------:R-:W-:-:S07]  /*37100*/  F2FP.F16.F32.PACK_AB R11, RZ, R11 ;  /* 0x0000000bff0b723e */ /* 0x000fce00000000ff */
[----:B------:R0:W-:Y:S04]  /*37110*/  @P1 STG.E.U16 desc[UR44][R6.64+0x80], R11 ;  /* 0x0000800b06001986 */ /* 0x0001e8000c10152c */
[----:B0-----:R-:W4:Y:S01]  /*37120*/  LDL.LU R11, [R1+0x90] ;  /* 0x00009000010b7983 */ /* 0x001f220000300800 */
[----:B---3--:R-:W-:-:S05]  /*37130*/  FMUL R10, R10, R2 ;  /* 0x000000020a0a7220 */ /* 0x008fca0000400000 */
[----:B------:R-:W-:Y:S02]  /*37140*/  F2FP.F16.F32.PACK_AB R14, RZ, R10 ;  /* 0x0000000aff0e723e */ /* 0x000fe400000000ff */
[----:B------:R-:W3:Y:S01]  /*37150*/  LDL.LU R10, [R1+0x94] ;  /* 0x00009400010a7983 */ /* 0x000ee20000300800 */
[C---:B------:R-:W-:Y:S02]  /*37160*/  ISETP.GT.AND P4, PT, R0.reuse, 0x41, P3 ;  /* 0x000000410000780c */ /* 0x040fe40001f84270 */
[----:B------:R-:W-:Y:S01]  /*37170*/  ISETP.GT.AND P5, PT, R0, 0x40, P2 ;  /* 0x000000400000780c */ /* 0x000fe200017a4270 */
[-C--:B--2---:R-:W-:Y:S01]  /*37180*/  FMUL R12, R12, R2.reuse ;  /* 0x000000020c0c7220 */ /* 0x084fe20000400000 */
[----:B------:R-:W-:Y:S01]  /*37190*/  ISETP.GT.AND P0, PT, R0, 0x41, P2 ;  /* 0x000000410000780c */ /* 0x000fe20001704270 */
[----:B------:R-:W-:-:S03]  /*371a0*/  FMUL R13, R13, R2 ;  /* 0x000000020d0d7220 */ /* 0x000fc60000400000 */
[----:B------:R-:W-:Y:S02]  /*371b0*/  F2FP.F16.F32.PACK_AB R12, RZ, R12 ;  /* 0x0000000cff0c723e */ /* 0x000fe400000000ff */
[----:B------:R-:W-:Y:S01]  /*371c0*/  F2FP.F16.F32.PACK_AB R13, RZ, R13 ;  /* 0x0000000dff0d723e */ /* 0x000fe200000000ff */
[----:B----4-:R-:W-:-:S05]  /*371d0*/  FMUL R11, R11, R2 ;  /* 0x000000020b0b7220 */ /* 0x010fca0000400000 */
[----:B------:R-:W-:Y:S01]  /*371e0*/  F2FP.F16.F32.PACK_AB R15, RZ, R11 ;  /* 0x0000000bff0f723e */ /* 0x000fe200000000ff */
[----:B------:R-:W-:Y:S04]  /*371f0*/  @P4 STG.E.U16 desc[UR44][R6.64+0x82], R12 ;  /* 0x0000820c06004986 */ /* 0x000fe8000c10152c */
[----:B------:R-:W-:Y:S01]  /*37200*/  @P5 STG.E.U16 desc[UR44][R4.64+0x80], R13 ;  /* 0x0000800d04005986 */ /* 0x000fe2000c10152c */
[----:B---3--:R-:W-:-:S05]  /*37210*/  FMUL R10, R10, R2 ;  /* 0x000000020a0a7220 */ /* 0x008fca0000400000 */
[----:B------:R-:W-:Y:S02]  /*37220*/  F2FP.F16.F32.PACK_AB R11, RZ, R10 ;  /* 0x0000000aff0b723e */ /* 0x000fe400000000ff */
[----:B------:R-:W-:Y:S02]  /*37230*/  PRMT R10, R14, 0x7610, R10 ;  /* 0x000076100e0a7816 */ /* 0x000fe4000000000a */
[----:B------:R-:W2:Y:S04]  /*37240*/  LDL.LU R14, [R1+0xa0] ;  /* 0x0000a000010e7983 */ /* 0x000ea80000300800 */
[----:B------:R0:W-:Y:S04]  /*37250*/  @P0 STG.E.U16 desc[UR44][R4.64+0x82], R10 ;  /* 0x0000820a04000986 */ /* 0x0001e8000c10152c */
[----:B0-----:R-:W3:Y:S01]  /*37260*/  LDL.LU R10, [R1+0x9c] ;  /* 0x00009c00010a7983 */ /* 0x001ee20000300800 */
[C---:B------:R-:W-:Y:S01]  /*37270*/  ISETP.GT.AND P4, PT, R0.reuse, 0x49, P3 ;  /* 0x000000490000780c */ /* 0x040fe20001f84270 */
[----:B------:R-:W-:Y:S01]  /*37280*/  FMUL R17, R17, R2 ;  /* 0x0000000211117220 */ /* 0x000fe20000400000 */
[----:B------:R-:W-:-:S02]  /*37290*/  ISETP.GT.AND P1, PT, R0, 0x48, P3 ;  /* 0x000000480000780c */ /* 0x000fc40001f24270 */
[----:B------:R-:W-:Y:S02]  /*372a0*/  ISETP.GT.AND P5, PT, R0, 0x48, P2 ;  /* 0x000000480000780c */ /* 0x000fe400017a4270 */
[----:B------:R-:W-:Y:S02]  /*372b0*/  F2FP.F16.F32.PACK_AB R13, RZ, R17 ;  /* 0x00000011ff0d723e */ /* 0x000fe400000000ff */
[----:B------:R-:W-:Y:S02]  /*372c0*/  PRMT R12, R15, 0x7610, R12 ;  /* 0x000076100f0c7816 */ /* 0x000fe4000000000c */
[----:B------:R-:W-:-:S03]  /*372d0*/  PRMT R15, R13, 0x7610, R15 ;  /* 0x000076100d0f7816 */ /* 0x000fc6000000000f */
[----:B------:R0:W-:Y:S01]  /*372e0*/  @P4 STG.E.U16 desc[UR44][R6.64+0x92], R11 ;  /* 0x0000920b06004986 */ /* 0x0001e2000c10152c */
[----:B------:R-:W-:-:S03]  /*372f0*/  ISETP.GT.AND P0, PT, R0, 0x49, P2 ;  /* 0x000000490000780c */ /* 0x000fc60001704270 */
[----:B------:R-:W-:Y:S01]  /*37300*/  @P1 STG.E.U16 desc[UR44][R6.64+0x90], R12 ;  /* 0x0000900c06001986 */ /* 0x000fe2000c10152c */
[----:B------:R-:W-:Y:S01]  /*37310*/  ISETP.GT.AND P1, PT, R0, 0x50, P3 ;  /* 0x000000500000780c */ /* 0x000fe20001f24270 */
[-C--:B0-----:R-:W-:Y:S02]  /*37320*/  FMUL R11, R234, R2.reuse ;  /* 0x00000002ea0b7220 */ /* 0x081fe40000400000 */
[----:B------:R0:W-:Y:S03]  /*37330*/  @P5 STG.E.U16 desc[UR44][R4.64+0x90], R15 ;  /* 0x0000900f04005986 */ /* 0x0001e6000c10152c */
[----:B------:R-:W-:Y:S02]  /*37340*/  F2FP.F16.F32.PACK_AB R11, RZ, R11 ;  /* 0x0000000bff0b723e */ /* 0x000fe400000000ff */
[C---:B------:R-:W-:Y:S02]  /*37350*/  ISETP.GT.AND P4, PT, R0.reuse, 0x51, P3 ;  /* 0x000000510000780c */ /* 0x040fe40001f84270 */
[----:B------:R-:W-:Y:S01]  /*37360*/  PRMT R17, R11, 0x7610, R17 ;  /* 0x000076100b117816 */ /* 0x000fe20000000011 */
[-C--:B------:R-:W-:Y:S01]  /*37370*/  FMUL R11, R229, R2.reuse ;  /* 0x00000002e50b7220 */ /* 0x080fe20000400000 */
[----:B------:R-:W-:Y:S01]  /*37380*/  ISETP.GT.AND P5, PT, R0, 0x50, P2 ;  /* 0x000000500000780c */ /* 0x000fe200017a4270 */
[-C--:B--2---:R-:W-:Y:S01]  /*37390*/  FMUL R14, R14, R2.reuse ;  /* 0x000000020e0e7220 */ /* 0x084fe20000400000 */
[-C--:B---3--:R-:W-:Y:S01]  /*373a0*/  FMUL R13, R10, R2.reuse ;  /* 0x000000020a0d7220 */ /* 0x088fe20000400000 */
[----:B------:R-:W-:-:S05]  /*373b0*/  FMUL R10, R233, R2 ;  /* 0x00000002e90a7220 */ /* 0x000fca0000400000 */
[----:B------:R-:W-:Y:S02]  /*373c0*/  F2FP.F16.F32.PACK_AB R10, RZ, R10 ;  /* 0x0000000aff0a723e */ /* 0x000fe400000000ff */
[----:B------:R-:W-:Y:S02]  /*373d0*/  F2FP.F16.F32.PACK_AB R13, RZ, R13 ;  /* 0x0000000dff0d723e */ /* 0x000fe400000000ff */
[----:B0-----:R-:W-:Y:S01]  /*373e0*/  PRMT R15, R10, 0x7610, R15 ;  /* 0x000076100a0f7816 */ /* 0x001fe2000000000f */
[----:B------:R-:W-:Y:S01]  /*373f0*/  FMUL R10, R235, R2 ;  /* 0x00000002eb0a7220 */ /* 0x000fe20000400000 */
[----:B------:R-:W-:Y:S01]  /*37400*/  F2FP.F16.F32.PACK_AB R14, RZ, R14 ;  /* 0x0000000eff0e723e */ /* 0x000fe200000000ff */
[----:B------:R0:W-:Y:S03]  /*37410*/  @P0 STG.E.U16 desc[UR44][R4.64+0x92], R13 ;  /* 0x0000920d04000986 */ /* 0x0001e6000c10152c */
[----:B------:R-:W-:Y:S01]  /*37420*/  F2FP.F16.F32.PACK_AB R12, RZ, R10 ;  /* 0x0000000aff0c723e */ /* 0x000fe200000000ff */
[----:B------:R-:W-:Y:S01]  /*37430*/  FMUL R10, R230, R2 ;  /* 0x00000002e60a7220 */ /* 0x000fe20000400000 */
[----:B------:R1:W-:Y:S01]  /*37440*/  @P1 STG.E.U16 desc[UR44][R6.64+0xa0], R14 ;  /* 0x0000a00e06001986 */ /* 0x0003e2000c10152c */
[----:B------:R-:W-:-:S02]  /*37450*/  ISETP.GT.AND P0, PT, R0, 0x51, P2 ;  /* 0x000000510000780c */ /* 0x000fc40001704270 */
[----:B------:R-:W-:Y:S02]  /*37460*/  ISETP.GT.AND P1, PT, R0, 0x58, P3 ;  /* 0x000000580000780c */ /* 0x000fe40001f24270 */
[----:B0-----:R-:W-:Y:S01]  /*37470*/  F2FP.F16.F32.PACK_AB R13, RZ, R11 ;  /* 0x0000000bff0d723e */ /* 0x001fe200000000ff */
[----:B------:R-:W-:Y:S01]  /*37480*/  FMUL R11, R231, R2 ;  /* 0x00000002e70b7220 */ /* 0x000fe20000400000 */
[----:B------:R-:W-:Y:S01]  /*37490*/  F2FP.F16.F32.PACK_AB R10, RZ, R10 ;  /* 0x0000000aff0a723e */ /* 0x000fe200000000ff */
[----:B------:R0:W-:Y:S03]  /*374a0*/  @P4 STG.E.U16 desc[UR44][R6.64+0xa2], R15 ;  /* 0x0000a20f06004986 */ /* 0x0001e6000c10152c */
[----:B------:R-:W-:Y:S01]  /*374b0*/  F2FP.F16.F32.PACK_AB R11, RZ, R11 ;  /* 0x0000000bff0b723e */ /* 0x000fe200000000ff */
[----:B------:R2:W-:Y:S01]  /*374c0*/  @P5 STG.E.U16 desc[UR44][R4.64+0xa0], R17 ;  /* 0x0000a01104005986 */ /* 0x0005e2000c10152c */
[----:B-1----:R-:W-:-:S02]  /*374d0*/  PRMT R14, R12, 0x7610, R14 ;  /* 0x000076100c0e7816 */ /* 0x002fc4000000000e */
[----:B------:R-:W-:Y:S02]  /*374e0*/  ISETP.GT.AND P4, PT, R0, 0x59, P3 ;  /* 0x000000590000780c */ /* 0x000fe40001f84270 */
[----:B0-----:R-:W-:Y:S01]  /*374f0*/  PRMT R15, R10, 0x7610, R15 ;  /* 0x000076100a0f7816 */ /* 0x001fe2000000000f */
[-C--:B------:R-:W-:Y:S01]  /*37500*/  FMUL R10, R232, R2.reuse ;  /* 0x00000002e80a7220 */ /* 0x080fe20000400000 */
[----:B------:R-:W-:Y:S02]  /*37510*/  ISETP.GT.AND P5, PT, R0, 0x58, P2 ;  /* 0x000000580000780c */ /* 0x000fe400017a4270 */
[----:B--2---:R-:W-:Y:S01]  /*37520*/  PRMT R17, R11, 0x7610, R17 ;  /* 0x000076100b117816 */ /* 0x004fe20000000011 */
[----:B------:R-:W-:Y:S01]  /*37530*/  FMUL R11, R225, R2 ;  /* 0x00000002e10b7220 */ /* 0x000fe20000400000 */
[----:B------:R-:W-:Y:S01]  /*37540*/  @P0 STG.E.U16 desc[UR44][R4.64+0xa2], R14 ;  /* 0x0000a20e04000986 */ /* 0x000fe2000c10152c */
[----:B------:R-:W-:Y:S01]  /*37550*/  F2FP.F16.F32.PACK_AB R12, RZ, R10 ;  /* 0x0000000aff0c723e */ /* 0x000fe200000000ff */
[----:B------:R-:W-:-:S02]  /*37560*/  FMUL R10, R226, R2 ;  /* 0x00000002e20a7220 */ /* 0x000fc40000400000 */
[----:B------:R0:W-:Y:S01]  /*37570*/  @P1 STG.E.U16 desc[UR44][R6.64+0xb0], R13 ;  /* 0x0000b00d06001986 */ /* 0x0001e2000c10152c */
[C---:B------:R-:W-:Y:S02]  /*37580*/  ISETP.GT.AND P0, PT, R0.reuse, 0x59, P2 ;  /* 0x000000590000780c */ /* 0x040fe40001704270 */
[----:B------:R-:W-:Y:S02]  /*37590*/  ISETP.GT.AND P1, PT, R0, 0x60, P3 ;  /* 0x000000600000780c */ /* 0x000fe40001f24270 */
[----:B------:R-:W-:Y:S02]  /*375a0*/  F2FP.F16.F32.PACK_AB R10, RZ, R10 ;  /* 0x0000000aff0a723e */ /* 0x000fe400000000ff */
[----:B0-----:R-:W-:Y:S01]  /*375b0*/  F2FP.F16.F32.PACK_AB R13, RZ, R11 ;  /* 0x0000000bff0d723e */ /* 0x001fe200000000ff */
[----:B------:R-:W-:Y:S01]  /*375c0*/  FMUL R11, R227, R2 ;  /* 0x00000002e30b7220 */ /* 0x000fe20000400000 */
[----:B------:R0:W-:Y:S01]  /*375d0*/  @P4 STG.E.U16 desc[UR44][R6.64+0xb2], R15 ;  /* 0x0000b20f06004986 */ /* 0x0001e2000c10152c */
[----:B------:R-:W-:-:S03]  /*375e0*/  PRMT R14, R12, 0x7610, R14 ;  /* 0x000076100c0e7816 */ /* 0x000fc6000000000e */
[----:B------:R-:W-:Y:S01]  /*375f0*/  F2FP.F16.F32.PACK_AB R11, RZ, R11 ;  /* 0x0000000bff0b723e */ /* 0x000fe200000000ff */
[----:B------:R1:W-:Y:S01]  /*37600*/  @P5 STG.E.U16 desc[UR44][R4.64+0xb0], R17 ;  /* 0x0000b01104005986 */ /* 0x0003e2000c10152c */
[C---:B------:R-:W-:Y:S02]  /*37610*/  ISETP.GT.AND P4, PT, R0.reuse, 0x61, P3 ;  /* 0x000000610000780c */ /* 0x040fe40001f84270 */
[----:B------:R-:W-:Y:S02]  /*37620*/  ISETP.GT.AND P5, PT, R0, 0x60, P2 ;  /* 0x000000600000780c */ /* 0x000fe400017a4270 */
[----:B0-----:R-:W-:Y:S01]  /*37630*/  PRMT R15, R10, 0x7610, R15 ;  /* 0x000076100a0f7816 */ /* 0x001fe2000000000f */
[-C--:B------:R-:W-:Y:S01]  /*37640*/  FMUL R10, R228, R2.reuse ;  /* 0x00000002e40a7220 */ /* 0x080fe20000400000 */
[----:B-1----:R-:W-:Y:S01]  /*37650*/  PRMT R17, R11, 0x7610, R17 ;  /* 0x000076100b117816 */ /* 0x002fe20000000011 */
[----:B------:R-:W-:Y:S01]  /*37660*/  FMUL R11, R221, R2 ;  /* 0x00000002dd0b7220 */ /* 0x000fe20000400000 */
[----:B------:R-:W-:Y:S02]  /*37670*/  @P0 STG.E.U16 desc[UR44][R4.64+0xb2], R14 ;  /* 0x0000b20e04000986 */ /* 0x000fe4000c10152c */
[----:B------:R-:W-:Y:S01]  /*37680*/  F2FP.F16.F32.PACK_AB R12, RZ, R10 ;  /* 0x0000000aff0c723e */ /* 0x000fe200000000ff */
[----:B------:R-:W-:Y:S01]  /*37690*/  FMUL R10, R222, R2 ;  /* 0x00000002de0a7220 */ /* 0x000fe20000400000 */
[----:B------:R0:W-:Y:S01]  /*376a0*/  @P1 STG.E.U16 desc[UR44][R6.64+0xc0], R13 ;  /* 0x0000c00d06001986 */ /* 0x0001e2000c10152c */
[----:B------:R-:W-:-:S02]  /*376b0*/  ISETP.GT.AND P0, PT, R0, 0x61, P2 ;  /* 0x000000610000780c */ /* 0x000fc40001704270 */
        /* <DEDUP_REMOVED lines=188> */
[C---:B------:R-:W-:Y:S01]  /*38280*/  ISETP.GT.AND P0, PT, R0.reuse, 0xb1, P2 ;  /* 0x000000b10000780c */ /* 0x040fe20001704270 */
[----:B------:R0:W-:Y:S01]  /*38290*/  @P1 STG.E.U16 desc[UR44][R6.64+0x160], R13 ;  /* 0x0001600d06001986 */ /* 0x0001e2000c10152c */
[----:B------:R-:W-:-:S02]  /*382a0*/  ISETP.GT.AND P1, PT, R0, 0xb8, P3 ;  /* 0x000000b80000780c */ /* 0x000fc40001f24270 */
[----:B------:R-:W-:Y:S01]  /*382b0*/  F2FP.F16.F32.PACK_AB R10, RZ, R10 ;  /* 0x0000000aff0a723e */ /* 0x000fe200000000ff */
[----:B------:R1:W-:Y:S01]  /*382c0*/  @P4 STG.E.U16 desc[UR44][R6.64+0x162], R15 ;  /* 0x0001620f06004986 */ /* 0x0003e2000c10152c */
[----:B0-----:R-:W-:Y:S01]  /*382d0*/  F2FP.F16.F32.PACK_AB R13, RZ, R11 ;  /* 0x0000000bff0d723e */ /* 0x001fe200000000ff */
[-C--:B------:R-:W-:Y:S01]  /*382e0*/  FMUL R11, R183, R2.reuse ;  /* 0x00000002b70b7220 */ /* 0x080fe20000400000 */
[----:B------:R-:W-:Y:S01]  /*382f0*/  PRMT R14, R12, 0x7610, R14 ;  /* 0x000076100c0e7816 */ /* 0x000fe2000000000e */
[----:B------:R0:W-:Y:S01]  /*38300*/  @P5 STG.E.U16 desc[UR44][R4.64+0x160], R17 ;  /* 0x0001601104005986 */ /* 0x0001e2000c10152c */
[----:B-1----:R-:W-:Y:S02]  /*38310*/  PRMT R15, R10, 0x7610, R15 ;  /* 0x000076100a0f7816 */ /* 0x002fe4000000000f */
[----:B------:R-:W-:Y:S01]  /*38320*/  F2FP.F16.F32.PACK_AB R11, RZ, R11 ;  /* 0x0000000bff0b723e */ /* 0x000fe200000000ff */
[----:B------:R-:W-:Y:S01]  /*38330*/  FMUL R10, R184, R2 ;  /* 0x00000002b80a7220 */ /* 0x000fe20000400000 */
[C---:B------:R-:W-:Y:S01]  /*38340*/  ISETP.GT.AND P4, PT, R0.reuse, 0xb9, P3 ;  /* 0x000000b90000780c */ /* 0x040fe20001f84270 */
[----:B------:R-:W-:Y:S01]  /*38350*/  @P0 STG.E.U16 desc[UR44][R4.64+0x162], R14 ;  /* 0x0001620e04000986 */ /* 0x000fe2000c10152c */
[----:B------:R-:W-:-:S02]  /*38360*/  ISETP.GT.AND P5, PT, R0, 0xb8, P2 ;  /* 0x000000b80000780c */ /* 0x000fc400017a4270 */
[----:B0-----:R-:W-:Y:S01]  /*38370*/  PRMT R17, R11, 0x7610, R17 ;  /* 0x000076100b117816 */ /* 0x001fe20000000011 */
[----:B------:R-:W-:Y:S01]  /*38380*/  FMUL R11, R177, R2 ;  /* 0x00000002b10b7220 */ /* 0x000fe20000400000 */
[----:B------:R0:W-:Y:S01]  /*38390*/  @P1 STG.E.U16 desc[UR44][R6.64+0x170], R13 ;  /* 0x0001700d06001986 */ /* 0x0001e2000c10152c */
[----:B------:R-:W-:Y:S02]  /*383a0*/  ISETP.GT.AND P0, PT, R0, 0xb9, P2 ;  /* 0x000000b90000780c */ /* 0x000fe40001704270 */
[----:B------:R-:W-:Y:S01]  /*383b0*/  F2FP.F16.F32.PACK_AB R12, RZ, R10 ;  /* 0x0000000aff0c723e */ /* 0x000fe200000000ff */
[-C--:B------:R-:W-:Y:S01]  /*383c0*/  FMUL R10, R178, R2.reuse ;  /* 0x00000002b20a7220 */ /* 0x080fe20000400000 */
[----:B------:R-:W-:Y:S02]  /*383d0*/  ISETP.GT.AND P1, PT, R0, 0xc0, P3 ;  /* 0x000000c00000780c */ /* 0x000fe40001f24270 */
[----:B------:R1:W-:Y:S01]  /*383e0*/  @P4 STG.E.U16 desc[UR44][R6.64+0x172], R15 ;  /* 0x0001720f06004986 */ /* 0x0003e2000c10152c */
[----:B0-----:R-:W-:Y:S01]  /*383f0*/  F2FP.F16.F32.PACK_AB R13, RZ, R11 ;  /* 0x0000000bff0d723e */ /* 0x001fe200000000ff */
[----:B------:R-:W-:Y:S01]  /*38400*/  FMUL R11, R179, R2 ;  /* 0x00000002b30b7220 */ /* 0x000fe20000400000 */
[----:B------:R-:W-:-:S02]  /*38410*/  F2FP.F16.F32.PACK_AB R10, RZ, R10 ;  /* 0x0000000aff0a723e */ /* 0x000fc400000000ff */
[----:B------:R-:W-:Y:S02]  /*38420*/  PRMT R14, R12, 0x7610, R14 ;  /* 0x000076100c0e7816 */ /* 0x000fe4000000000e */
[----:B------:R-:W-:Y:S02]  /*38430*/  F2FP.F16.F32.PACK_AB R11, RZ, R11 ;  /* 0x0000000bff0b723e */ /* 0x000fe400000000ff */
[----:B------:R-:W-:Y:S01]  /*38440*/  ISETP.GT.AND P4, PT, R0, 0xc1, P3 ;  /* 0x000000c10000780c */ /* 0x000fe20001f84270 */
[----:B------:R0:W-:Y:S01]  /*38450*/  @P5 STG.E.U16 desc[UR44][R4.64+0x170], R17 ;  /* 0x0001701104005986 */ /* 0x0001e2000c10152c */
[----:B-1----:R-:W-:Y:S01]  /*38460*/  PRMT R15, R10, 0x7610, R15 ;  /* 0x000076100a0f7816 */ /* 0x002fe2000000000f */
[----:B------:R-:W-:Y:S01]  /*38470*/  FMUL R10, R180, R2 ;  /* 0x00000002b40a7220 */ /* 0x000fe20000400000 */
[C---:B------:R-:W-:Y:S01]  /*38480*/  ISETP.GT.AND P5, PT, R0.reuse, 0xc0, P2 ;  /* 0x000000c00000780c */ /* 0x040fe200017a4270 */
[----:B------:R-:W-:Y:S01]  /*38490*/  @P0 STG.E.U16 desc[UR44][R4.64+0x172], R14 ;  /* 0x0001720e04000986 */ /* 0x000fe2000c10152c */
[----:B------:R-:W-:-:S03]  /*384a0*/  ISETP.GT.AND P0, PT, R0, 0xc1, P2 ;  /* 0x000000c10000780c */ /* 0x000fc60001704270 */
[----:B------:R1:W-:Y:S01]  /*384b0*/  @P1 STG.E.U16 desc[UR44][R6.64+0x180], R13 ;  /* 0x0001800d06001986 */ /* 0x0003e2000c10152c */
[----:B------:R-:W-:Y:S02]  /*384c0*/  ISETP.GT.AND P1, PT, R0, 0xc8, P3 ;  /* 0x000000c80000780c */ /* 0x000fe40001f24270 */
[----:B0-----:R-:W-:Y:S01]  /*384d0*/  PRMT R17, R11, 0x7610, R17 ;  /* 0x000076100b117816 */ /* 0x001fe20000000011 */
[----:B------:R-:W-:Y:S01]  /*384e0*/  FMUL R11, R173, R2 ;  /* 0x00000002ad0b7220 */ /* 0x000fe20000400000 */
[----:B------:R-:W-:Y:S01]  /*384f0*/  F2FP.F16.F32.PACK_AB R12, RZ, R10 ;  /* 0x0000000aff0c723e */ /* 0x000fe200000000ff */
[-C--:B------:R-:W-:Y:S01]  /*38500*/  FMUL R10, R174, R2.reuse ;  /* 0x00000002ae0a7220 */ /* 0x080fe20000400000 */
[----:B------:R0:W-:Y:S02]  /*38510*/  @P4 STG.E.U16 desc[UR44][R6.64+0x182], R15 ;  /* 0x0001820f06004986 */ /* 0x0001e4000c10152c */
[----:B-1----:R-:W-:Y:S01]  /*38520*/  F2FP.F16.F32.PACK_AB R13, RZ, R11 ;  /* 0x0000000bff0d723e */ /* 0x002fe200000000ff */
[----:B------:R-:W-:Y:S01]  /*38530*/  FMUL R11, R175, R2 ;  /* 0x00000002af0b7220 */ /* 0x000fe20000400000 */
[----:B------:R-:W-:-:S02]  /*38540*/  F2FP.F16.F32.PACK_AB R10, RZ, R10 ;  /* 0x0000000aff0a723e */ /* 0x000fc400000000ff */
[----:B------:R-:W-:Y:S02]  /*38550*/  PRMT R14, R12, 0x7610, R14 ;  /* 0x000076100c0e7816 */ /* 0x000fe4000000000e */
[----:B------:R-:W-:Y:S02]  /*38560*/  ISETP.GT.AND P4, PT, R0, 0xc9, P3 ;  /* 0x000000c90000780c */ /* 0x000fe40001f84270 */
[----:B------:R-:W-:Y:S01]  /*38570*/  F2FP.F16.F32.PACK_AB R11, RZ, R11 ;  /* 0x0000000bff0b723e */ /* 0x000fe200000000ff */
[----:B------:R1:W-:Y:S01]  /*38580*/  @P5 STG.E.U16 desc[UR44][R4.64+0x180], R17 ;  /* 0x0001801104005986 */ /* 0x0003e2000c10152c */
[----:B0-----:R-:W-:Y:S01]  /*38590*/  PRMT R15, R10, 0x7610, R15 ;  /* 0x000076100a0f7816 */ /* 0x001fe2000000000f */
[----:B------:R-:W-:Y:S01]  /*385a0*/  FMUL R10, R176, R2 ;  /* 0x00000002b00a7220 */ /* 0x000fe20000400000 */
[C---:B------:R-:W-:Y:S01]  /*385b0*/  ISETP.GT.AND P5, PT, R0.reuse, 0xc8, P2 ;  /* 0x000000c80000780c */ /* 0x040fe200017a4270 */
[----:B------:R-:W-:Y:S01]  /*385c0*/  @P0 STG.E.U16 desc[UR44][R4.64+0x182], R14 ;  /* 0x0001820e04000986 */ /* 0x000fe2000c10152c */
[----:B------:R-:W-:-:S03]  /*385d0*/  ISETP.GT.AND P0, PT, R0, 0xc9, P2 ;  /* 0x000000c90000780c */ /* 0x000fc60001704270 */
[----:B------:R0:W-:Y:S01]  /*385e0*/  @P1 STG.E.U16 desc[UR44][R6.64+0x190], R13 ;  /* 0x0001900d06001986 */ /* 0x0001e2000c10152c */
[----:B------:R-:W-:Y:S02]  /*385f0*/  ISETP.GT.AND P1, PT, R0, 0xd0, P3 ;  /* 0x000000d00000780c */ /* 0x000fe40001f24270 */
[----:B-1----:R-:W-:Y:S01]  /*38600*/  PRMT R17, R11, 0x7610, R17 ;  /* 0x000076100b117816 */ /* 0x002fe20000000011 */
[----:B------:R-:W-:Y:S01]  /*38610*/  FMUL R11, R169, R2 ;  /* 0x00000002a90b7220 */ /* 0x000fe20000400000 */
[----:B------:R-:W-:Y:S01]  /*38620*/  F2FP.F16.F32.PACK_AB R12, RZ, R10 ;  /* 0x0000000aff0c723e */ /* 0x000fe200000000ff */
[-C--:B------:R-:W-:Y:S01]  /*38630*/  FMUL R10, R170, R2.reuse ;  /* 0x00000002aa0a7220 */ /* 0x080fe20000400000 */
[----:B------:R1:W-:Y:S01]  /*38640*/  @P4 STG.E.U16 desc[UR44][R6.64+0x192], R15 ;  /* 0x0001920f06004986 */ /* 0x0003e2000c10152c */
[----:B------:R-:W-:Y:S02]  /*38650*/  ISETP.GT.AND P4, PT, R0, 0xd1, P3 ;  /* 0x000000d10000780c */ /* 0x000fe40001f84270 */
[----:B0-----:R-:W-:Y:S01]  /*38660*/  F2FP.F16.F32.PACK_AB R13, RZ, R11 ;  /* 0x0000000bff0d723e */ /* 0x001fe200000000ff */
[----:B------:R-:W-:Y:S01]  /*38670*/  FMUL R11, R171, R2 ;  /* 0x00000002ab0b7220 */ /* 0x000fe20000400000 */
[----:B------:R-:W-:Y:S01]  /*38680*/  PRMT R14, R12, 0x7610, R14 ;  /* 0x000076100c0e7816 */ /* 0x000fe2000000000e */
[----:B------:R0:W-:Y:S01]  /*38690*/  @P5 STG.E.U16 desc[UR44][R4.64+0x190], R17 ;  /* 0x0001901104005986 */ /* 0x0001e2000c10152c */
[----:B------:R-:W-:-:S02]  /*386a0*/  F2FP.F16.F32.PACK_AB R10, RZ, R10 ;  /* 0x0000000aff0a723e */ /* 0x000fc400000000ff */
[----:B------:R-:W-:Y:S01]  /*386b0*/  F2FP.F16.F32.PACK_AB R11, RZ, R11 ;  /* 0x0000000bff0b723e */ /* 0x000fe200000000ff */
[----:B------:R-:W-:Y:S01]  /*386c0*/  @P0 STG.E.U16 desc[UR44][R4.64+0x192], R14 ;  /* 0x0001920e04000986 */ /* 0x000fe2000c10152c */
[----:B------:R-:W-:Y:S02]  /*386d0*/  ISETP.GT.AND P5, PT, R0, 0xd0, P2 ;  /* 0x000000d00000780c */ /* 0x000fe400017a4270 */
[----:B-1----:R-:W-:Y:S01]  /*386e0*/  PRMT R15, R10, 0x7610, R15 ;  /* 0x000076100a0f7816 */ /* 0x002fe2000000000f */
[----:B------:R1:W-:Y:S01]  /*386f0*/  @P1 STG.E.U16 desc[UR44][R6.64+0x1a0], R13 ;  /* 0x0001a00d06001986 */ /* 0x0003e2000c10152c */
[----:B------:R-:W-:Y:S01]  /*38700*/  ISETP.GT.AND P1, PT, R0, 0xd1, P2 ;  /* 0x000000d10000780c */ /* 0x000fe20001724270 */
[-C--:B------:R-:W-:Y:S01]  /*38710*/  FMUL R10, R172, R2.reuse ;  /* 0x00000002ac0a7220 */ /* 0x080fe20000400000 */
[----:B0-----:R-:W-:Y:S01]  /*38720*/  PRMT R17, R11, 0x7610, R17 ;  /* 0x000076100b117816 */ /* 0x001fe20000000011 */
[-C--:B------:R-:W-:Y:S01]  /*38730*/  FMUL R11, R165, R2.reuse ;  /* 0x00000002a50b7220 */ /* 0x080fe20000400000 */
[----:B------:R0:W-:Y:S01]  /*38740*/  @P4 STG.E.U16 desc[UR44][R6.64+0x1a2], R15 ;  /* 0x0001a20f06004986 */ /* 0x0001e2000c10152c */
[----:B------:R-:W-:Y:S01]  /*38750*/  FMUL R12, R166, R2 ;  /* 0x00000002a60c7220 */ /* 0x000fe20000400000 */
[----:B------:R-:W-:-:S02]  /*38760*/  ISETP.GT.AND P4, PT, R0, 0xd8, P3 ;  /* 0x000000d80000780c */ /* 0x000fc40001f84270 */
[----:B------:R-:W-:Y:S02]  /*38770*/  F2FP.F16.F32.PACK_AB R11, RZ, R11 ;  /* 0x0000000bff0b723e */ /* 0x000fe400000000ff */
[----:B-1----:R-:W-:Y:S01]  /*38780*/  F2FP.F16.F32.PACK_AB R13, RZ, R10 ;  /* 0x0000000aff0d723e */ /* 0x002fe200000000ff */
[----:B------:R-:W-:Y:S01]  /*38790*/  FMUL R10, R167, R2 ;  /* 0x00000002a70a7220 */ /* 0x000fe20000400000 */
[----:B------:R1:W-:Y:S01]  /*387a0*/  @P5 STG.E.U16 desc[UR44][R4.64+0x1a0], R17 ;  /* 0x0001a01104005986 */ /* 0x0003e2000c10152c */
[----:B------:R-:W-:Y:S02]  /*387b0*/  PRMT R14, R11, 0x7610, R14 ;  /* 0x000076100b0e7816 */ /* 0x000fe4000000000e */
[----:B------:R-:W-:Y:S01]  /*387c0*/  ISETP.GT.AND P5, PT, R0, 0xd9, P3 ;  /* 0x000000d90000780c */ /* 0x000fe20001fa4270 */
[----:B------:R2:W-:Y:S01]  /*387d0*/  @P1 STG.E.U16 desc[UR44][R4.64+0x1a2], R13 ;  /* 0x0001a20d04001986 */ /* 0x0005e2000c10152c */
[----:B------:R-:W-:Y:S01]  /*387e0*/  F2FP.F16.F32.PACK_AB R11, RZ, R10 ;  /* 0x0000000aff0b723e */ /* 0x000fe200000000ff */
[----:B------:R-:W-:Y:S01]  /*387f0*/  FMUL R10, R168, R2 ;  /* 0x00000002a80a7220 */ /* 0x000fe20000400000 */
[----:B------:R-:W-:-:S02]  /*38800*/  F2FP.F16.F32.PACK_AB R12, RZ, R12 ;  /* 0x0000000cff0c723e */ /* 0x000fc400000000ff */
[C---:B------:R-:W-:Y:S02]  /*38810*/  ISETP.GT.AND P0, PT, R0.reuse, 0xd8, P2 ;  /* 0x000000d80000780c */ /* 0x040fe40001704270 */
[C---:B------:R-:W-:Y:S02]  /*38820*/  ISETP.GT.AND P1, PT, R0.reuse, 0xd9, P2 ;  /* 0x000000d90000780c */ /* 0x040fe40001724270 */
[----:B------:R-:W-:Y:S02]  /*38830*/  ISETP.GT.AND P6, PT, R0, 0xe0, P3 ;  /* 0x000000e00000780c */ /* 0x000fe40001fc4270 */
[----:B0-----:R-:W-:Y:S02]  /*38840*/  PRMT R15, R12, 0x7610, R15 ;  /* 0x000076100c0f7816 */ /* 0x001fe4000000000f */
[----:B-1----:R-:W-:Y:S01]  /*38850*/  PRMT R17, R11, 0x7610, R17 ;  /* 0x000076100b117816 */ /* 0x002fe20000000011 */
[----:B------:R-:W-:Y:S01]  /*38860*/  FMUL R11, R161, R2 ;  /* 0x00000002a10b7220 */ /* 0x000fe20000400000 */
[----:B------:R-:W-:Y:S01]  /*38870*/  F2FP.F16.F32.PACK_AB R12, RZ, R10 ;  /* 0x0000000aff0c723e */ /* 0x000fe200000000ff */
[----:B------:R0:W-:Y:S01]  /*38880*/  @P4 STG.E.U16 desc[UR44][R6.64+0x1b0], R14 ;  /* 0x0001b00e06004986 */ /* 0x0001e2000c10152c */
[----:B------:R-:W-:-:S02]  /*38890*/  FMUL R10, R162, R2 ;  /* 0x00000002a20a7220 */ /* 0x000fc40000400000 */
[----:B--2---:R-:W-:Y:S01]  /*388a0*/  F2FP.F16.F32.PACK_AB R13, RZ, R11 ;  /* 0x0000000bff0d723e */ /* 0x004fe200000000ff */
[----:B------:R1:W-:Y:S01]  /*388b0*/  @P5 STG.E.U16 desc[UR44][R6.64+0x1b2], R15 ;  /* 0x0001b20f06005986 */ /* 0x0003e2000c10152c */
[----:B------:R-:W-:Y:S01]  /*388c0*/  FMUL R11, R163, R2 ;  /* 0x00000002a30b7220 */ /* 0x000fe20000400000 */
[----:B------:R-:W-:Y:S02]  /*388d0*/  ISETP.GT.AND P4, PT, R0, 0xe1, P3 ;  /* 0x000000e10000780c */ /* 0x000fe40001f84270 */
[----:B------:R-:W-:Y:S01]  /*388e0*/  @P0 STG.E.U16 desc[UR44][R4.64+0x1b0], R17 ;  /* 0x0001b01104000986 */ /* 0x000fe2000c10152c */
[----:B0-----:R-:W-:Y:S02]  /*388f0*/  PRMT R14, R12, 0x7610, R14 ;  /* 0x000076100c0e7816 */ /* 0x001fe4000000000e */
[----:B------:R-:W-:Y:S01]  /*38900*/  F2FP.F16.F32.PACK_AB R12, RZ, R10 ;  /* 0x0000000aff0c723e */ /* 0x000fe200000000ff */
[----:B------:R-:W-:Y:S01]  /*38910*/  FMUL R10, R164, R2 ;  /* 0x00000002a40a7220 */ /* 0x000fe20000400000 */
[C---:B------:R-:W-:Y:S01]  /*38920*/  ISETP.GT.AND P5, PT, R0.reuse, 0xe0, P2 ;  /* 0x000000e00000780c */ /* 0x040fe200017a4270 */
[----:B------:R-:W-:Y:S04]  /*38930*/  @P1 STG.E.U16 desc[UR44][R4.64+0x1b2], R14 ;  /* 0x0001b20e04001986 */ /* 0x000fe8000c10152c */
[----:B------:R-:W-:Y:S01]  /*38940*/  @P6 STG.E.U16 desc[UR44][R6.64+0x1c0], R13 ;  /* 0x0001c00d06006986 */ /* 0x000fe2000c10152c */
[----:B------:R-:W-:-:S02]  /*38950*/  ISETP.GT.AND P6, PT, R0, 0xe1, P2 ;  /* 0x000000e10000780c */ /* 0x000fc400017c4270 */
[----:B------:R-:W-:Y:S02]  /*38960*/  F2FP.F16.F32.PACK_AB R11, RZ, R11 ;  /* 0x0000000bff0b723e */ /* 0x000fe400000000ff */
[----:B------:R-:W-:Y:S02]  /*38970*/  F2FP.F16.F32.PACK_AB R10, RZ, R10 ;  /* 0x0000000aff0a723e */ /* 0x000fe400000000ff */
[----:B-1----:R-:W-:Y:S02]  /*38980*/  PRMT R15, R11, 0x7610, R15 ;  /* 0x000076100b0f7816 */ /* 0x002fe4000000000f */
[----:B------:R-:W-:Y:S01]  /*38990*/  PRMT R20, R10, 0x7610, R20 ;  /* 0x000076100a147816 */ /* 0x000fe20000000014 */
[----:B------:R-:W-:Y:S01]  /*389a0*/  @P4 STG.E.U16 desc[UR44][R6.64+0x1c2], R12 ;  /* 0x0001c20c06004986 */ /* 0x000fe2000c10152c */
[-C--:B------:R-:W-:Y:S01]  /*389b0*/  FMUL R10, R158, R2.reuse ;  /* 0x000000029e0a7220 */ /* 0x080fe20000400000 */
[----:B------:R-:W-:Y:S01]  /*389c0*/  FMUL R11, R159, R2 ;  /* 0x000000029f0b7220 */ /* 0x000fe20000400000 */
[C---:B------:R-:W-:Y:S01]  /*389d0*/  ISETP.GT.AND P4, PT, R0.reuse, 0xe8, P3 ;  /* 0x000000e80000780c */ /* 0x040fe20001f84270 */
[----:B------:R-:W-:Y:S01]  /*389e0*/  @P5 STG.E.U16 desc[UR44][R4.64+0x1c0], R15 ;  /* 0x0001c00f04005986 */ /* 0x000fe2000c10152c */
[----:B------:R-:W-:-:S03]  /*389f0*/  ISETP.GT.AND P5, PT, R0, 0xe9, P3 ;  /* 0x000000e90000780c */ /* 0x000fc60001fa4270 */
[----:B------:R0:W-:Y:S01]  /*38a00*/  @P6 STG.E.U16 desc[UR44][R4.64+0x1c2], R20 ;  /* 0x0001c21404006986 */ /* 0x0001e2000c10152c */
[----:B------:R-:W-:Y:S02]  /*38a10*/  ISETP.GT.AND P6, PT, R0, 0xe8, P2 ;  /* 0x000000e80000780c */ /* 0x000fe400017c4270 */
[C---:B------:R-:W-:Y:S02]  /*38a20*/  ISETP.GT.AND P1, PT, R3.reuse, 0x180, PT ;  /* 0x000001800300780c */ /* 0x040fe40003f24270 */
[----:B------:R-:W-:Y:S01]  /*38a30*/  ISETP.GT.AND P0, PT, R3, 0x188, PT ;  /* 0x000001880300780c */ /* 0x000fe20003f04270 */
[----:B------:R-:W-:Y:S01]  /*38a40*/  FMUL R3, R157, R2 ;  /* 0x000000029d037220 */ /* 0x000fe20000400000 */
[----:B------:R-:W-:Y:S02]  /*38a50*/  F2FP.F16.F32.PACK_AB R10, RZ, R10 ;  /* 0x0000000aff0a723e */ /* 0x000fe400000000ff */
[----:B------:R-:W-:Y:S02]  /*38a60*/  F2FP.F16.F32.PACK_AB R11, RZ, R11 ;  /* 0x0000000bff0b723e */ /* 0x000fe400000000ff */
[----:B------:R-:W-:-:S02]  /*38a70*/  F2FP.F16.F32.PACK_AB R19, RZ, R3 ;  /* 0x00000003ff13723e */ /* 0x000fc400000000ff */
[----:B0-----:R-:W-:Y:S02]  /*38a80*/  PRMT R20, R10, 0x7610, R20 ;  /* 0x000076100a147816 */ /* 0x001fe40000000014 */
[----:B------:R-:W-:Y:S01]  /*38a90*/  PRMT R21, R11, 0x7610, R21 ;  /* 0x000076100b157816 */ /* 0x000fe20000000015 */
[----:B------:R0:W-:Y:S01]  /*38aa0*/  @P4 STG.E.U16 desc[UR44][R6.64+0x1d0], R19 ;  /* 0x0001d01306004986 */ /* 0x0001e2000c10152c */
[----:B------:R-:W-:-:S03]  /*38ab0*/  FMUL R17, R160, R2 ;  /* 0x00000002a0117220 */ /* 0x000fc60000400000 */
[----:B------:R-:W-:Y:S01]  /*38ac0*/  @P5 STG.E.U16 desc[UR44][R6.64+0x1d2], R20 ;  /* 0x0001d21406005986 */ /* 0x000fe2000c10152c */
[----:B------:R-:W-:-:S03]  /*38ad0*/  ISETP.GT.AND P4, PT, R0, 0xf0, P3 ;  /* 0x000000f00000780c */ /* 0x000fc60001f84270 */
[----:B------:R-:W-:Y:S01]  /*38ae0*/  @P6 STG.E.U16 desc[UR44][R4.64+0x1d0], R21 ;  /* 0x0001d01504006986 */ /* 0x000fe2000c10152c */
[----:B------:R-:W-:Y:S01]  /*38af0*/  ISETP.GT.AND P6, PT, R0, 0xe9, P2 ;  /* 0x000000e90000780c */ /* 0x000fe200017c4270 */
[-C--:B------:R-:W-:Y:S01]  /*38b00*/  FMUL R18, R18, R2.reuse ;  /* 0x0000000212127220 */ /* 0x080fe20000400000 */
[----:B------:R-:W-:Y:S02]  /*38b10*/  F2FP.F16.F32.PACK_AB R17, RZ, R17 ;  /* 0x00000011ff11723e */ /* 0x000fe400000000ff */
[----:B------:R-:W-:Y:S01]  /*38b20*/  ISETP.GT.AND P5, PT, R0, 0xf1, P3 ;  /* 0x000000f10000780c */ /* 0x000fe20001fa4270 */
[----:B------:R-:W-:Y:S01]  /*38b30*/  FMUL R14, R153, R2 ;  /* 0x00000002990e7220 */ /* 0x000fe20000400000 */
[----:B0-----:R-:W-:Y:S02]  /*38b40*/  PRMT R19, R17, 0x7610, R19 ;  /* 0x0000761011137816 */ /* 0x001fe40000000013 */
[----:B------:R-:W-:Y:S02]  /*38b50*/  F2FP.F16.F32.PACK_AB R18, RZ, R18 ;  /* 0x00000012ff12723e */ /* 0x000fe400000000ff */
[----:B------:R-:W-:-:S03]  /*38b60*/  F2FP.F16.F32.PACK_AB R14, RZ, R14 ;  /* 0x0000000eff0e723e */ /* 0x000fc600000000ff */
[----:B------:R-:W-:Y:S01]  /*38b70*/  @P6 STG.E.U16 desc[UR44][R4.64+0x1d2], R19 ;  /* 0x0001d21304006986 */ /* 0x000fe2000c10152c */
[----:B------:R-:W-:-:S03]  /*38b80*/  ISETP.GT.AND P6, PT, R0, 0xf0, P2 ;  /* 0x000000f00000780c */ /* 0x000fc600017c4270 */
[----:B------:R-:W-:Y:S01]  /*38b90*/  @P4 STG.E.U16 desc[UR44][R6.64+0x1e0], R18 ;  /* 0x0001e01206004986 */ /* 0x000fe2000c10152c */
[----:B------:R-:W-:Y:S01]  /*38ba0*/  ISETP.GT.AND P4, PT, R0, 0xf1, P2 ;  /* 0x000000f10000780c */ /* 0x000fe20001784270 */
[-C--:B------:R-:W-:Y:S01]  /*38bb0*/  FMUL R13, R154, R2.reuse ;  /* 0x000000029a0d7220 */ /* 0x080fe20000400000 */
[-C--:B------:R-:W-:Y:S01]  /*38bc0*/  FMUL R15, R155, R2.reuse ;  /* 0x000000029b0f7220 */ /* 0x080fe20000400000 */
[----:B------:R-:W-:Y:S01]  /*38bd0*/  @P5 STG.E.U16 desc[UR44][R6.64+0x1e2], R14 ;  /* 0x0001e20e06005986 */ /* 0x000fe2000c10152c */
[----:B------:R-:W-:Y:S01]  /*38be0*/  ISETP.GT.AND P5, PT, R0, 0xf8, P3 ;  /* 0x000000f80000780c */ /* 0x000fe20001fa4270 */
[-C--:B------:R-:W-:Y:S01]  /*38bf0*/  FMUL R12, R156, R2.reuse ;  /* 0x000000029c0c7220 */ /* 0x080fe20000400000 */
[----:B------:R-:W-:Y:S02]  /*38c00*/  F2FP.F16.F32.PACK_AB R13, RZ, R13 ;  /* 0x0000000dff0d723e */ /* 0x000fe400000000ff */
[----:B------:R-:W-:Y:S02]  /*38c10*/  F2FP.F16.F32.PACK_AB R15, RZ, R15 ;  /* 0x0000000fff0f723e */ /* 0x000fe400000000ff */
[----:B------:R-:W-:Y:S01]  /*38c20*/  ISETP.GT.AND P3, PT, R0, 0xf9, P3 ;  /* 0x000000f90000780c */ /* 0x000fe20001f64270 */
[----:B------:R-:W-:Y:S01]  /*38c30*/  FMUL R3, R22, R2 ;  /* 0x0000000216037220 */ /* 0x000fe20000400000 */
[----:B------:R-:W-:Y:S01]  /*38c40*/  F2FP.F16.F32.PACK_AB R12, RZ, R12 ;  /* 0x0000000cff0c723e */ /* 0x000fe200000000ff */
[----:B------:R0:W-:Y:S01]  /*38c50*/  @P6 STG.E.U16 desc[UR44][R4.64+0x1e0], R13 ;  /* 0x0001e00d04006986 */ /* 0x0001e2000c10152c */
[-C--:B------:R-:W-:Y:S01]  /*38c60*/  FMUL R10, R23, R2.reuse ;  /* 0x00000002170a7220 */ /* 0x080fe20000400000 */
[----:B------:R-:W-:-:S02]  /*38c70*/  FMUL R11, R152, R2 ;  /* 0x00000002980b7220 */ /* 0x000fc40000400000 */
[----:B------:R-:W-:Y:S01]  /*38c80*/  @P4 STG.E.U16 desc[UR44][R4.64+0x1e2], R15 ;  /* 0x0001e20f04004986 */ /* 0x000fe2000c10152c */
[C---:B------:R-:W-:Y:S02]  /*38c90*/  ISETP.GT.AND P4, PT, R0.reuse, 0xf8, P2 ;  /* 0x000000f80000780c */ /* 0x040fe40001784270 */
[C---:B------:R-:W-:Y:S01]  /*38ca0*/  ISETP.GT.AND P2, PT, R0.reuse, 0xf9, P2 ;  /* 0x000000f90000780c */ /* 0x040fe20001744270 */
[----:B------:R-:W-:Y:S01]  /*38cb0*/  @P5 STG.E.U16 desc[UR44][R6.64+0x1f0], R12 ;  /* 0x0001f00c06005986 */ /* 0x000fe2000c10152c */
[----:B------:R-:W-:Y:S02]  /*38cc0*/  F2FP.F16.F32.PACK_AB R3, RZ, R3 ;  /* 0x00000003ff03723e */ /* 0x000fe400000000ff */
[----:B------:R-:W-:Y:S02]  /*38cd0*/  ISETP.GT.AND P5, PT, R0, RZ, P1 ;  /* 0x000000ff0000720c */ /* 0x000fe40000fa4270 */
[----:B------:R-:W-:Y:S02]  /*38ce0*/  F2FP.F16.F32.PACK_AB R10, RZ, R10 ;  /* 0x0000000aff0a723e */ /* 0x000fe400000000ff */
[----:B------:R-:W-:Y:S01]  /*38cf0*/  F2FP.F16.F32.PACK_AB R11, RZ, R11 ;  /* 0x0000000bff0b723e */ /* 0x000fe200000000ff */
[----:B------:R1:W-:Y:S01]  /*38d00*/  @P3 STG.E.U16 desc[UR44][R6.64+0x1f2], R3 ;  /* 0x0001f20306003986 */ /* 0x0003e2000c10152c */
[----:B------:R-:W-:-:S02]  /*38d10*/  MOV R17, UR8 ;  /* 0x0000000800117c02 */ /* 0x000fc40008000f00 */
[----:B0-----:R-:W-:Y:S01]  /*38d20*/  PRMT R13, R10, 0x7610, R13 ;  /* 0x000076100a0d7816 */ /* 0x001fe2000000000d */
[----:B------:R-:W-:Y:S01]  /*38d30*/  UIMAD UR10, UR9, 0x300, URZ ;  /* 0x00000300090a78a4 */ /* 0x000fe2000f8e023f */
[----:B------:R-:W-:Y:S01]  /*38d40*/  FMUL R24, R24, R2 ;  /* 0x0000000218187220 */ /* 0x000fe20000400000 */
[----:B------:R-:W-:Y:S02]  /*38d50*/  IMAD.WIDE.U32 R8, R17, 0x300, R8 ;  /* 0x0000030011087825 */ /* 0x000fe400078e0008 */
[----:B------:R-:W-:Y:S01]  /*38d60*/  @P4 STG.E.U16 desc[UR44][R4.64+0x1f0], R13 ;  /* 0x0001f00d04004986 */ /* 0x000fe2000c10152c */
[----:B-1----:R-:W-:Y:S01]  /*38d70*/  PRMT R7, R11, 0x7610, R7 ;  /* 0x000076100b077816 */ /* 0x002fe20000000007 */
[----:B------:R-:W-:Y:S01]  /*38d80*/  VIADD R11, R9, UR10 ;  /* 0x0000000a090b7c36 */ /* 0x000fe20008000000 */
[----:B------:R-:W-:Y:S01]  /*38d90*/  F2FP.F16.F32.PACK_AB R24, RZ, R24 ;  /* 0x00000018ff18723e */ /* 0x000fe200000000ff */
[----:B------:R-:W-:Y:S02]  /*38da0*/  @P5 IMAD.MOV.U32 R10, RZ, RZ, R8 ;  /* 0x000000ffff0a5224 */ /* 0x000fe400078e0008 */
[----:B------:R-:W-:Y:S01]  /*38db0*/  @P2 STG.E.U16 desc[UR44][R4.64+0x1f2], R7 ;  /* 0x0001f20704002986 */ /* 0x000fe2000c10152c */
[----:B------:R-:W-:-:S02]  /*38dc0*/  ISETP.GT.AND P2, PT, R0, 0x1, P1 ;  /* 0x000000010000780c */ /* 0x000fc40000f44270 */
[C---:B------:R-:W-:Y:S01]  /*38dd0*/  ISETP.GT.AND P4, PT, R0.reuse, RZ, P0 ;  /* 0x000000ff0000720c */ /* 0x040fe20000784270 */
[----:B------:R0:W-:Y:S01]  /*38de0*/  @P5 STG.E.U16 desc[UR44][R10.64], R24 ;  /* 0x000000180a005986 */ /* 0x0001e2000c10152c */
[----:B------:R-:W-:Y:S01]  /*38df0*/  ISETP.GT.AND P5, PT, R0, 0x1, P0 ;  /* 0x000000010000780c */ /* 0x000fe200007a4270 */
[-C--:B------:R-:W-:Y:S01]  /*38e00*/  FMUL R25, R25, R2.reuse ;  /* 0x0000000219197220 */ /* 0x080fe20000400000 */
[-C--:B------:R-:W-:Y:S01]  /*38e10*/  FMUL R26, R26, R2.reuse ;  /* 0x000000021a1a7220 */ /* 0x080fe20000400000 */
[----:B------:R-:W-:Y:S01]  /*38e20*/  FMUL R27, R27, R2 ;  /* 0x000000021b1b7220 */ /* 0x000fe20000400000 */
[----:B------:R-:W-:Y:S02]  /*38e30*/  IADD3 R6, P6, R8, UR5, RZ ;  /* 0x0000000508067c10 */ /* 0x000fe4000ffde0ff */
[----:B------:R-:W-:Y:S02]  /*38e40*/  F2FP.F16.F32.PACK_AB R25, RZ, R25 ;  /* 0x00000019ff19723e */ /* 0x000fe400000000ff */
[----:B------:R-:W-:-:S02]  /*38e50*/  ISETP.GT.AND P3, PT, R0, 0x8, P1 ;  /* 0x000000080000780c */ /* 0x000fc40000f64270 */
[----:B------:R-:W-:Y:S02]  /*38e60*/  F2FP.F16.F32.PACK_AB R26, RZ, R26 ;  /* 0x0000001aff1a723e */ /* 0x000fe400000000ff */
[----:B0-----:R-:W-:Y:S02]  /*38e70*/  @P2 MOV R10, R8 ;  /* 0x00000008000a2202 */ /* 0x001fe40000000f00 */
[----:B------:R-:W-:Y:S01]  /*38e80*/  IADD3.X R7, R11, UR4, RZ, P6, !PT ;  /* 0x000000040b077c10 */ /* 0x000fe2000b7fe4ff */
[----:B------:R-:W-:Y:S01]  /*38e90*/  FMUL R28, R28, R2 ;  /* 0x000000021c1c7220 */ /* 0x000fe20000400000 */
[----:B------:R-:W-:Y:S01]  /*38ea0*/  F2FP.F16.F32.PACK_AB R27, RZ, R27 ;  /* 0x0000001bff1b723e */ /* 0x000fe200000000ff */
[----:B------:R-:W-:Y:S01]  /*38eb0*/  @P2 STG.E.U16 desc[UR44][R10.64+0x2], R25 ;  /* 0x000002190a002986 */ /* 0x000fe2000c10152c */
[----:B------:R-:W-:-:S03]  /*38ec0*/  VIADD R9, R9, UR10 ;  /* 0x0000000a09097c36 */ /* 0x000fc60008000000 */
[----:B------:R-:W-:Y:S01]  /*38ed0*/  @P4 STG.E.U16 desc[UR44][R6.64], R26 ;  /* 0x0000001a06004986 */ /* 0x000fe2000c10152c */
[----:B------:R-:W-:-:S03]  /*38ee0*/  F2FP.F16.F32.PACK_AB R28, RZ, R28 ;  /* 0x0000001cff1c723e */ /* 0x000fc600000000ff */
[----:B------:R0:W-:Y:S01]  /*38ef0*/  @P5 STG.E.U16 desc[UR44][R6.64+0x2], R27 ;  /* 0x0000021b06005986 */ /* 0x0001e2000c10152c */
[----:B------:R-:W-:-:S03]  /*38f00*/  ISETP.GT.AND P5, PT, R0, 0x9, P1 ;  /* 0x000000090000780c */ /* 0x000fc60000fa4270 */
[----:B------:R-:W-:Y:S01]  /*38f10*/  @P3 STG.E.U16 desc[UR44][R8.64+0x10], R28 ;  /* 0x0000101c08003986 */ /* 0x000fe2000c10152c */
[----:B------:R-:W-:Y:S01]  /*38f20*/  ISETP.GT.AND P3, PT, R0, 0x8, P0 ;  /* 0x000000080000780c */ /* 0x000fe20000764270 */
[-C--:B------:R-:W-:Y:S01]  /*38f30*/  FMUL R29, R29, R2.reuse ;  /* 0x000000021d1d7220 */ /* 0x080fe20000400000 */
[----:B------:R-:W-:Y:S01]  /*38f40*/  FMUL R30, R30, R2 ;  /* 0x000000021e1e7220 */ /* 0x000fe20000400000 */
[----:B------:R-:W-:Y:S02]  /*38f50*/  IADD3 R4, P6, R8, UR5, RZ ;  /* 0x0000000508047c10 */ /* 0x000fe4000ffde0ff */
[----:B------:R-:W-:Y:S02]  /*38f60*/  ISETP.GT.AND P2, PT, R0, 0x10, P1 ;  /* 0x000000100000780c */ /* 0x000fe40000f44270 */
[----:B------:R-:W-:Y:S02]  /*38f70*/  F2FP.F16.F32.PACK_AB R29, RZ, R29 ;  /* 0x0000001dff1d723e */ /* 0x000fe400000000ff */
[----:B0-----:R-:W-:Y:S01]  /*38f80*/  @P5 IMAD.MOV.U32 R6, RZ, RZ, R8 ;  /* 0x000000ffff065224 */ /* 0x001fe200078e0008 */
[----:B------:R-:W-:-:S02]  /*38f90*/  @P5 MOV R7, R9 ;  /* 0x0000000900075202 */ /* 0x000fc40000000f00 */
[----:B------:R-:W-:Y:S02]  /*38fa0*/  F2FP.F16.F32.PACK_AB R30, RZ, R30 ;  /* 0x0000001eff1e723e */ /* 0x000fe400000000ff */
[----:B------:R-:W-:Y:S01]  /*38fb0*/  IADD3.X R5, R9, UR4, RZ, P6, !PT ;  /* 0x0000000409057c10 */ /* 0x000fe2000b7fe4ff */
[----:B------:R0:W-:Y:S01]  /*38fc0*/  @P5 STG.E.U16 desc[UR44][R6.64+0x12], R29 ;  /* 0x0000121d06005986 */ /* 0x0001e2000c10152c */
[C---:B------:R-:W-:Y:S01]  /*38fd0*/  ISETP.GT.AND P4, PT, R0.reuse, 0x9, P0 ;  /* 0x000000090000780c */ /* 0x040fe20000784270 */
[-C--:B------:R-:W-:Y:S02]  /*38fe0*/  FMUL R31, R31, R2.reuse ;  /* 0x000000021f1f7220 */ /* 0x080fe40000400000 */
[----:B------:R-:W-:Y:S01]  /*38ff0*/  @P3 STG.E.U16 desc[UR44][R4.64+0x10], R30 ;  /* 0x0000101e04003986 */ /* 0x000fe2000c10152c */
[----:B------:R-:W-:Y:S01]  /*39000*/  ISETP.GT.AND P3, PT, R0, 0x11, P1 ;  /* 0x000000110000780c */ /* 0x000fe20000f64270 */
[-C--:B------:R-:W-:Y:S01]  /*39010*/  FMUL R32, R32, R2.reuse ;  /* 0x0000000220207220 */ /* 0x080fe20000400000 */
[----:B------:R-:W-:Y:S01]  /*39020*/  F2FP.F16.F32.PACK_AB R31, RZ, R31 ;  /* 0x0000001fff1f723e */ /* 0x000fe200000000ff */
[----:B------:R-:W-:-:S03]  /*39030*/  FMUL R33, R33, R2 ;  /* 0x0000000221217220 */ /* 0x000fc60000400000 */
[----:B------:R-:W-:Y:S01]  /*39040*/  F2FP.F16.F32.PACK_AB R32, RZ, R32 ;  /* 0x00000020ff20723e */ /* 0x000fe200000000ff */
[----:B0-----:R-:W-:Y:S02]  /*39050*/  @P2 IMAD.MOV.U32 R6, RZ, RZ, R8 ;  /* 0x000000ffff062224 */ /* 0x001fe400078e0008 */
[----:B------:R-:W-:Y:S01]  /*39060*/  @P2 IMAD.MOV.U32 R7, RZ, RZ, R9 ;  /* 0x000000ffff072224 */ /* 0x000fe200078e0009 */
[----:B------:R-:W-:Y:S01]  /*39070*/  @P4 STG.E.U16 desc[UR44][R4.64+0x12], R31 ;  /* 0x0000121f04004986 */ /* 0x000fe2000c10152c */
[----:B------:R-:W-:-:S03]  /*39080*/  F2FP.F16.F32.PACK_AB R33, RZ, R33 ;  /* 0x00000021ff21723e */ /* 0x000fc600000000ff */
[----:B------:R0:W-:Y:S01]  /*39090*/  @P2 STG.E.U16 desc[UR44][R6.64+0x20], R32 ;  /* 0x0000202006002986 */ /* 0x0001e2000c10152c */
[C---:B------:R-:W-:Y:S02]  /*390a0*/  ISETP.GT.AND P2, PT, R0.reuse, 0x18, P1 ;  /* 0x000000180000780c */ /* 0x040fe40000f44270 */
[C---:B------:R-:W-:Y:S02]  /*390b0*/  ISETP.GT.AND P4, PT, R0.reuse, 0x10, P0 ;  /* 0x000000100000780c */ /* 0x040fe40000784270 */
[----:B------:R-:W-:Y:S01]  /*390c0*/  ISETP.GT.AND P5, PT, R0, 0x11, P0 ;  /* 0x000000110000780c */ /* 0x000fe200007a4270 */
[----:B------:R-:W-:Y:S01]  /*390d0*/  FMUL R34, R34, R2 ;  /* 0x0000000222227220 */ /* 0x000fe20000400000 */
[----:B0-----:R-:W-:Y:S01]  /*390e0*/  @P3 MOV R6, R8 ;  /* 0x0000000800063202 */ /* 0x001fe20000000f00 */
[----:B------:R-:W-:Y:S02]  /*390f0*/  @P3 IMAD.MOV.U32 R7, RZ, RZ, R9 ;  /* 0x000000ffff073224 */ /* 0x000fe400078e0009 */
[-C--:B------:R-:W-:Y:S01]  /*39100*/  FMUL R35, R35, R2.reuse ;  /* 0x0000000223237220 */ /* 0x080fe20000400000 */
[----:B------:R-:W-:-:S02]  /*39110*/  FMUL R36, R36, R2 ;  /* 0x0000000224247220 */ /* 0x000fc40000400000 */
[----:B------:R0:W-:Y:S01]  /*39120*/  @P3 STG.E.U16 desc[UR44][R6.64+0x22], R33 ;  /* 0x0000222106003986 */ /* 0x0001e2000c10152c */
[----:B------:R-:W-:Y:S02]  /*39130*/  ISETP.GT.AND P3, PT, R0, 0x19, P1 ;  /* 0x000000190000780c */ /* 0x000fe40000f64270 */
[----:B------:R-:W-:Y:S02]  /*39140*/  F2FP.F16.F32.PACK_AB R34, RZ, R34 ;  /* 0x00000022ff22723e */ /* 0x000fe400000000ff */
[----:B------:R-:W-:Y:S01]  /*39150*/  F2FP.F16.F32.PACK_AB R35, RZ, R35 ;  /* 0x00000023ff23723e */ /* 0x000fe200000000ff */
[----:B------:R-:W-:Y:S01]  /*39160*/  FMUL R37, R37, R2 ;  /* 0x0000000225257220 */ /* 0x000fe20000400000 */
[----:B------:R-:W-:Y:S01]  /*39170*/  F2FP.F16.F32.PACK_AB R36, RZ, R36 ;  /* 0x00000024ff24723e */ /* 0x000fe200000000ff */
[----:B------:R-:W-:Y:S01]  /*39180*/  @P4 STG.E.U16 desc[UR44][R4.64+0x20], R34 ;  /* 0x0000202204004986 */ /* 0x000fe2000c10152c */
[----:B0-----:R-:W-:Y:S01]  /*39190*/  @P2 IMAD.MOV.U32 R6, RZ, RZ, R8 ;  /* 0x000000ffff062224 */ /* 0x001fe200078e0008 */
[----:B------:R-:W-:-:S02]  /*391a0*/  @P2 MOV R7, R9 ;  /* 0x0000000900072202 */ /* 0x000fc40000000f00 */
[----:B------:R-:W-:Y:S01]  /*391b0*/  @P5 STG.E.U16 desc[UR44][R4.64+0x22], R35 ;  /* 0x0000222304005986 */ /* 0x000fe2000c10152c */
[----:B------:R-:W-:-:S03]  /*391c0*/  F2FP.F16.F32.PACK_AB R37, RZ, R37 ;  /* 0x00000025ff25723e */ /* 0x000fc600000000ff */
[----:B------:R0:W-:Y:S01]  /*391d0*/  @P2 STG.E.U16 desc[UR44][R6.64+0x30], R36 ;  /* 0x0000302406002986 */ /* 0x0001e2000c10152c */
[C---:B------:R-:W-:Y:S02]  /*391e0*/  ISETP.GT.AND P2, PT, R0.reuse, 0x20, P1 ;  /* 0x000000200000780c */ /* 0x040fe40000f44270 */
[C---:B------:R-:W-:Y:S02]  /*391f0*/  ISETP.GT.AND P4, PT, R0.reuse, 0x18, P0 ;  /* 0x000000180000780c */ /* 0x040fe40000784270 */
[----:B------:R-:W-:Y:S01]  /*39200*/  ISETP.GT.AND P5, PT, R0, 0x19, P0 ;  /* 0x000000190000780c */ /* 0x000fe200007a4270 */
[-C--:B------:R-:W-:Y:S01]  /*39210*/  FMUL R38, R38, R2.reuse ;  /* 0x0000000226267220 */ /* 0x080fe20000400000 */
[----:B0-----:R-:W-:Y:S02]  /*39220*/  @P3 IMAD.MOV.U32 R6, RZ, RZ, R8 ;  /* 0x000000ffff063224 */ /* 0x001fe400078e0008 */
        /* <DEDUP_REMOVED lines=10> */
[----:B0-----:R-:W-:Y:S01]  /*392d0*/  @P2 MOV R6, R8 ;  /* 0x0000000800062202 */ /* 0x001fe20000000f00 */
[----:B------:R-:W-:-:S02]  /*392e0*/  @P2 IMAD.MOV.U32 R7, RZ, RZ, R9 ;  /* 0x000000ffff072224 */ /* 0x000fc400078e0009 */
[----:B------:R-:W-:Y:S01]  /*392f0*/  @P5 STG.E.U16 desc[UR44][R4.64+0x32], R39 ;  /* 0x0000322704005986 */ /* 0x000fe2000c10152c */
[----:B------:R-:W-:-:S03]  /*39300*/  F2FP.F16.F32.PACK_AB R41, RZ, R41 ;  /* 0x00000029ff29723e */ /* 0x000fc600000000ff */
[----:B------:R0:W-:Y:S01]  /*39310*/  @P2 STG.E.U16 desc[UR44][R6.64+0x40], R40 ;  /* 0x0000402806002986 */ /* 0x0001e2000c10152c */
[C---:B------:R-:W-:Y:S02]  /*39320*/  ISETP.GT.AND P2, PT, R0.reuse, 0x28, P1 ;  /* 0x000000280000780c */ /* 0x040fe40000f44270 */
[C---:B------:R-:W-:Y:S02]  /*39330*/  ISETP.GT.AND P4, PT, R0.reuse, 0x20, P0 ;  /* 0x000000200000780c */ /* 0x040fe40000784270 */
[----:B------:R-:W-:Y:S01]  /*39340*/  ISETP.GT.AND P5, PT, R0, 0x21, P0 ;  /* 0x000000210000780c */ /* 0x000fe200007a4270 */
[-C--:B------:R-:W-:Y:S01]  /*39350*/  FMUL R42, R42, R2.reuse ;  /* 0x000000022a2a7220 */ /* 0x080fe20000400000 */
[----:B0-----:R-:W-:Y:S01]  /*39360*/  @P3 IMAD.MOV.U32 R6, RZ, RZ, R8 ;  /* 0x000000ffff063224 */ /* 0x001fe200078e0008 */
[----:B------:R-:W-:Y:S01]  /*39370*/  @P3 MOV R7, R9 ;  /* 0x0000000900073202 */ /* 0x000fe20000000f00 */
[-C--:B------:R-:W-:Y:S01]  /*39380*/  FMUL R43, R43, R2.reuse ;  /* 0x000000022b2b7220 */ /* 0x080fe20000400000 */
[----:B------:R-:W-:-:S03]  /*39390*/  FMUL R44, R44, R2 ;  /* 0x000000022c2c7220 */ /* 0x000fc60000400000 */
[----:B------:R0:W-:Y:S01]  /*393a0*/  @P3 STG.E.U16 desc[UR44][R6.64+0x42], R41 ;  /* 0x0000422906003986 */ /* 0x0001e2000c10152c */
[----:B------:R-:W-:Y:S02]  /*393b0*/  ISETP.GT.AND P3, PT, R0, 0x29, P1 ;  /* 0x000000290000780c */ /* 0x000fe40000f64270 */
[----:B------:R-:W-:Y:S02]  /*393c0*/  F2FP.F16.F32.PACK_AB R42, RZ, R42 ;  /* 0x0000002aff2a723e */ /* 0x000fe400000000ff */
[----:B------:R-:W-:Y:S01]  /*393d0*/  F2FP.F16.F32.PACK_AB R43, RZ, R43 ;  /* 0x0000002bff2b723e */ /* 0x000fe200000000ff */
[----:B------:R-:W-:Y:S01]  /*393e0*/  FMUL R45, R45, R2 ;  /* 0x000000022d2d7220 */ /* 0x000fe20000400000 */
[----:B------:R-:W-:Y:S01]  /*393f0*/  F2FP.F16.F32.PACK_AB R44, RZ, R44 ;  /* 0x0000002cff2c723e */ /* 0x000fe200000000ff */
[----:B------:R-:W-:Y:S01]  /*39400*/  @P4 STG.E.U16 desc[UR44][R4.64+0x40], R42 ;  /* 0x0000402a04004986 */ /* 0x000fe2000c10152c */
        /* <DEDUP_REMOVED lines=463> */
[----:B------:R-:W-:Y:S01]  /*3b100*/  ISETP.GT.AND P4, PT, R0, 0xe0, P0 ;  /* 0x000000e00000780c */ /* 0x000fe20000784270 */
[-C--:B------:R-:W-:Y:S01]  /*3b110*/  FMUL R138, R138, R2.reuse ;  /* 0x000000028a8a7220 */ /* 0x080fe20000400000 */
[----:B------:R-:W-:Y:S01]  /*3b120*/  F2FP.F16.F32.PACK_AB R137, RZ, R137 ;  /* 0x00000089ff89723e */ /* 0x000fe200000000ff */
[----:B------:R0:W-:Y:S01]  /*3b130*/  @P2 STG.E.U16 desc[UR44][R6.64+0x1c0], R136 ;  /* 0x0001c08806002986 */ /* 0x0001e2000c10152c */
[C---:B------:R-:W-:Y:S02]  /*3b140*/  ISETP.GT.AND P2, PT, R0.reuse, 0xe8, P1 ;  /* 0x000000e80000780c */ /* 0x040fe40000f44270 */
[----:B------:R-:W-:Y:S01]  /*3b150*/  ISETP.GT.AND P5, PT, R0, 0xe1, P0 ;  /* 0x000000e10000780c */ /* 0x000fe200007a4270 */
[----:B------:R-:W-:Y:S01]  /*3b160*/  FMUL R139, R139, R2 ;  /* 0x000000028b8b7220 */ /* 0x000fe20000400000 */
[----:B------:R-:W-:Y:S01]  /*3b170*/  F2FP.F16.F32.PACK_AB R138, RZ, R138 ;  /* 0x0000008aff8a723e */ /* 0x000fe200000000ff */
[----:B0-----:R-:W-:Y:S01]  /*3b180*/  @P3 IMAD.MOV.U32 R6, RZ, RZ, R8 ;  /* 0x000000ffff063224 */ /* 0x001fe200078e0008 */
[----:B------:R-:W-:Y:S01]  /*3b190*/  @P3 MOV R7, R9 ;  /* 0x0000000900073202 */ /* 0x000fe20000000f00 */
[----:B------:R-:W-:-:S04]  /*3b1a0*/  FMUL R140, R140, R2 ;  /* 0x000000028c8c7220 */ /* 0x000fc80000400000 */
[----:B------:R0:W-:Y:S01]  /*3b1b0*/  @P3 STG.E.U16 desc[UR44][R6.64+0x1c2], R137 ;  /* 0x0001c28906003986 */ /* 0x0001e2000c10152c */
[C---:B------:R-:W-:Y:S02]  /*3b1c0*/  ISETP.GT.AND P3, PT, R0.reuse, 0xe9, P1 ;  /* 0x000000e90000780c */ /* 0x040fe40000f64270 */
[----:B------:R-:W-:Y:S01]  /*3b1d0*/  F2FP.F16.F32.PACK_AB R139, RZ, R139 ;  /* 0x0000008bff8b723e */ /* 0x000fe200000000ff */
[----:B------:R-:W-:Y:S01]  /*3b1e0*/  @P4 STG.E.U16 desc[UR44][R4.64+0x1c0], R138 ;  /* 0x0001c08a04004986 */ /* 0x000fe2000c10152c */
[C---:B------:R-:W-:Y:S01]  /*3b1f0*/  ISETP.GT.AND P4, PT, R0.reuse, 0xf0, P1 ;  /* 0x000000f00000780c */ /* 0x040fe20000f84270 */
[----:B------:R-:W-:Y:S01]  /*3b200*/  FMUL R141, R141, R2 ;  /* 0x000000028d8d7220 */ /* 0x000fe20000400000 */
[----:B------:R-:W-:Y:S01]  /*3b210*/  F2FP.F16.F32.PACK_AB R140, RZ, R140 ;  /* 0x0000008cff8c723e */ /* 0x000fe200000000ff */
[----:B------:R-:W-:Y:S01]  /*3b220*/  @P5 STG.E.U16 desc[UR44][R4.64+0x1c2], R139 ;  /* 0x0001c28b04005986 */ /* 0x000fe2000c10152c */
[----:B------:R-:W-:Y:S01]  /*3b230*/  ISETP.GT.AND P5, PT, R0, 0xe8, P0 ;  /* 0x000000e80000780c */ /* 0x000fe200007a4270 */
[----:B0-----:R-:W-:-:S02]  /*3b240*/  @P2 IMAD.MOV.U32 R6, RZ, RZ, R8 ;  /* 0x000000ffff062224 */ /* 0x001fc400078e0008 */
[----:B------:R-:W-:Y:S01]  /*3b250*/  @P2 IMAD.MOV.U32 R7, RZ, RZ, R9 ;  /* 0x000000ffff072224 */ /* 0x000fe200078e0009 */
[----:B------:R-:W-:Y:S01]  /*3b260*/  ISETP.GT.AND P6, PT, R0, 0xe9, P0 ;  /* 0x000000e90000780c */ /* 0x000fe200007c4270 */
[-C--:B------:R-:W-:Y:S01]  /*3b270*/  FMUL R142, R142, R2.reuse ;  /* 0x000000028e8e7220 */ /* 0x080fe20000400000 */
[-C--:B------:R-:W-:Y:S01]  /*3b280*/  FMUL R143, R143, R2.reuse ;  /* 0x000000028f8f7220 */ /* 0x080fe20000400000 */
[----:B------:R-:W-:Y:S01]  /*3b290*/  F2FP.F16.F32.PACK_AB R141, RZ, R141 ;  /* 0x0000008dff8d723e */ /* 0x000fe200000000ff */
[----:B------:R0:W-:Y:S01]  /*3b2a0*/  @P2 STG.E.U16 desc[UR44][R6.64+0x1d0], R140 ;  /* 0x0001d08c06002986 */ /* 0x0001e2000c10152c */
[----:B------:R-:W-:Y:S01]  /*3b2b0*/  FMUL R144, R144, R2 ;  /* 0x0000000290907220 */ /* 0x000fe20000400000 */
[----:B------:R-:W-:Y:S02]  /*3b2c0*/  F2FP.F16.F32.PACK_AB R142, RZ, R142 ;  /* 0x0000008eff8e723e */ /* 0x000fe400000000ff */
[----:B------:R-:W-:Y:S02]  /*3b2d0*/  F2FP.F16.F32.PACK_AB R143, RZ, R143 ;  /* 0x0000008fff8f723e */ /* 0x000fe400000000ff */
[----:B------:R-:W-:-:S02]  /*3b2e0*/  F2FP.F16.F32.PACK_AB R144, RZ, R144 ;  /* 0x00000090ff90723e */ /* 0x000fc400000000ff */
[----:B0-----:R-:W-:Y:S01]  /*3b2f0*/  @P3 MOV R6, R8 ;  /* 0x0000000800063202 */ /* 0x001fe20000000f00 */
[----:B------:R-:W-:Y:S01]  /*3b300*/  @P3 IMAD.MOV.U32 R7, RZ, RZ, R9 ;  /* 0x000000ffff073224 */ /* 0x000fe200078e0009 */
[----:B------:R-:W-:-:S04]  /*3b310*/  ISETP.GT.AND P2, PT, R0, 0xf1, P1 ;  /* 0x000000f10000780c */ /* 0x000fc80000f44270 */
[----:B------:R0:W-:Y:S01]  /*3b320*/  @P3 STG.E.U16 desc[UR44][R6.64+0x1d2], R141 ;  /* 0x0001d28d06003986 */ /* 0x0001e2000c10152c */
[----:B------:R-:W-:-:S03]  /*3b330*/  ISETP.GT.AND P3, PT, R0, 0xf8, P1 ;  /* 0x000000f80000780c */ /* 0x000fc60000f64270 */
[----:B------:R-:W-:Y:S01]  /*3b340*/  @P5 STG.E.U16 desc[UR44][R4.64+0x1d0], R142 ;  /* 0x0001d08e04005986 */ /* 0x000fe2000c10152c */
[----:B------:R-:W-:-:S03]  /*3b350*/  ISETP.GT.AND P1, PT, R0, 0xf9, P1 ;  /* 0x000000f90000780c */ /* 0x000fc60000f24270 */
[----:B------:R-:W-:Y:S01]  /*3b360*/  @P6 STG.E.U16 desc[UR44][R4.64+0x1d2], R143 ;  /* 0x0001d28f04006986 */ /* 0x000fe2000c10152c */
[----:B0-----:R-:W-:Y:S01]  /*3b370*/  @P4 MOV R6, R8 ;  /* 0x0000000800064202 */ /* 0x001fe20000000f00 */
[--C-:B------:R-:W-:Y:S01]  /*3b380*/  @P4 IMAD.MOV.U32 R7, RZ, RZ, R9.reuse ;  /* 0x000000ffff074224 */ /* 0x100fe200078e0009 */
[C---:B------:R-:W-:Y:S02]  /*3b390*/  ISETP.GT.AND P6, PT, R0.reuse, 0xf0, P0 ;  /* 0x000000f00000780c */ /* 0x040fe400007c4270 */
[C---:B------:R-:W-:Y:S02]  /*3b3a0*/  ISETP.GT.AND P5, PT, R0.reuse, 0xf1, P0 ;  /* 0x000000f10000780c */ /* 0x040fe400007a4270 */
[----:B------:R0:W-:Y:S01]  /*3b3b0*/  @P4 STG.E.U16 desc[UR44][R6.64+0x1e0], R144 ;  /* 0x0001e09006004986 */ /* 0x0001e2000c10152c */
        /* <DEDUP_REMOVED lines=8> */
[----:B------:R-:W-:Y:S01]  /*3b440*/  F2FP.F16.F32.PACK_AB R145, RZ, R145 ;  /* 0x00000091ff91723e */ /* 0x000fe200000000ff */
[----:B------:R-:W-:Y:S01]  /*3b450*/  FMUL R151, R151, R2 ;  /* 0x0000000297977220 */ /* 0x000fe20000400000 */
[----:B0-----:R-:W-:Y:S01]  /*3b460*/  @P2 MOV R6, R8 ;  /* 0x0000000800062202 */ /* 0x001fe20000000f00 */
[----:B------:R-:W-:Y:S01]  /*3b470*/  @P2 IMAD.MOV.U32 R7, RZ, RZ, R9 ;  /* 0x000000ffff072224 */ /* 0x000fe200078e0009 */
[----:B------:R-:W-:-:S02]  /*3b480*/  F2FP.F16.F32.PACK_AB R146, RZ, R146 ;  /* 0x00000092ff92723e */ /* 0x000fc400000000ff */
[----:B------:R-:W-:Y:S01]  /*3b490*/  F2FP.F16.F32.PACK_AB R147, RZ, R147 ;  /* 0x00000093ff93723e */ /* 0x000fe200000000ff */
[----:B------:R-:W-:Y:S01]  /*3b4a0*/  @P1 IMAD.MOV.U32 R11, RZ, RZ, R9 ;  /* 0x000000ffff0b1224 */ /* 0x000fe200078e0009 */
[----:B------:R-:W-:Y:S01]  /*3b4b0*/  F2FP.F16.F32.PACK_AB R148, RZ, R148 ;  /* 0x00000094ff94723e */ /* 0x000fe200000000ff */
[----:B------:R0:W-:Y:S01]  /*3b4c0*/  @P2 STG.E.U16 desc[UR44][R6.64+0x1e2], R145 ;  /* 0x0001e29106002986 */ /* 0x0001e2000c10152c */
[----:B------:R-:W-:Y:S02]  /*3b4d0*/  @P1 MOV R10, R8 ;  /* 0x00000008000a1202 */ /* 0x000fe40000000f00 */
[----:B------:R-:W-:Y:S01]  /*3b4e0*/  F2FP.F16.F32.PACK_AB R149, RZ, R149 ;  /* 0x00000095ff95723e */ /* 0x000fe200000000ff */
[----:B------:R1:W-:Y:S01]  /*3b4f0*/  @P6 STG.E.U16 desc[UR44][R4.64+0x1e0], R146 ;  /* 0x0001e09204006986 */ /* 0x0003e2000c10152c */
[----:B------:R-:W-:Y:S02]  /*3b500*/  F2FP.F16.F32.PACK_AB R150, RZ, R150 ;  /* 0x00000096ff96723e */ /* 0x000fe400000000ff */
[----:B------:R-:W-:Y:S01]  /*3b510*/  F2FP.F16.F32.PACK_AB R151, RZ, R151 ;  /* 0x00000097ff97723e */ /* 0x000fe200000000ff */
[----:B------:R1:W-:Y:S01]  /*3b520*/  @P5 STG.E.U16 desc[UR44][R4.64+0x1e2], R147 ;  /* 0x0001e29304005986 */ /* 0x0003e2000c10152c */
[----:B0-----:R-:W-:Y:S01]  /*3b530*/  @P0 MOV R6, R4 ;  /* 0x0000000400060202 */ /* 0x001fe20000000f00 */
[----:B------:R-:W-:-:S02]  /*3b540*/  @P0 IMAD.MOV.U32 R7, RZ, RZ, R5 ;  /* 0x000000ffff070224 */ /* 0x000fc400078e0005 */
[----:B------:R1:W-:Y:S04]  /*3b550*/  @P3 STG.E.U16 desc[UR44][R8.64+0x1f0], R148 ;  /* 0x0001f09408003986 */ /* 0x0003e8000c10152c */
[----:B------:R1:W-:Y:S04]  /*3b560*/  @P1 STG.E.U16 desc[UR44][R10.64+0x1f2], R149 ;  /* 0x0001f2950a001986 */ /* 0x0003e8000c10152c */
[----:B------:R1:W-:Y:S04]  /*3b570*/  @P4 STG.E.U16 desc[UR44][R4.64+0x1f0], R150 ;  /* 0x0001f09604004986 */ /* 0x0003e8000c10152c */
[----:B------:R1:W-:Y:S02]  /*3b580*/  @P0 STG.E.U16 desc[UR44][R6.64+0x1f2], R151 ;  /* 0x0001f29706000986 */ /* 0x0003e4000c10152c */
.L_x_1044:
[----:B------:R-:W-:Y:S05]  /*3b590*/  BSYNC B0 ;  /* 0x0000000000007941 */ /* 0x000fea0003800000 */
.L_x_28:
[----:B01----:R-:W2:Y:S04]  /*3b5a0*/  LDL.LU R5, [R1+0x600] ;  /* 0x0006000001057983 */ /* 0x003ea80000300800 */
[----:B------:R-:W2:Y:S01]  /*3b5b0*/  LDL.LU R4, [R1+0x604] ;  /* 0x0006040001047983 */ /* 0x000ea20000300800 */
[----:B------:R-:W-:Y:S01]  /*3b5c0*/  ULDC UR4, c[0x0][0xc] ;  /* 0x0000030000047ab9 */ /* 0x000fe20000000800 */
[----:B------:R-:W-:Y:S01]  /*3b5d0*/  ULDC UR5, c[0x0][0x10] ;  /* 0x0000040000057ab9 */ /* 0x000fe20000000800 */
[----:B-----5:R-:W2:Y:S01]  /*3b5e0*/  LDC R3, c[0x0][0x14] ;  /* 0x00000500ff037b82 */ /* 0x020ea20000000800 */
[----:B------:R-:W-:Y:S01]  /*3b5f0*/  UIMAD.WIDE.U32 UR4, UR4, UR5, URZ ;  /* 0x00000005040472a5 */ /* 0x000fe2000f8e003f */
[----:B----4-:R-:W-:Y:S01]  /*3b600*/  PRMT R0, RZ, 0x7610, R0 ;  /* 0x00007610ff007816 */ /* 0x010fe20000000000 */
[----:B------:R-:W-:Y:S01]  /*3b610*/  UMOV UR41, 0xffffffff ;  /* 0xffffffff00297882 */ /* 0x000fe20000000000 */
[----:B------:R-:W-:-:S03]  /*3b620*/  UMOV UR42, 0xffffffff ;  /* 0xffffffff002a7882 */ /* 0x000fc60000000000 */
[----:B--2---:R-:W-:-:S04]  /*3b630*/  IMAD.WIDE.U32 R4, R3, UR4, R4 ;  /* 0x0000000403047c25 */ /* 0x004fc8000f8e0004 */
[----:B------:R-:W-:Y:S01]  /*3b640*/  IMAD R3, R3, UR5, RZ ;  /* 0x0000000503037c24 */ /* 0x000fe2000f8e02ff */
[----:B------:R-:W-:Y:S01]  /*3b650*/  ULDC.64 UR4, c[0x0][0x650] ;  /* 0x0001940000047ab9 */ /* 0x000fe20000000a00 */
[----:B------:R-:W-:Y:S01]  /*3b660*/  IMAD.MOV.U32 R7, RZ, RZ, R4 ;  /* 0x000000ffff077224 */ /* 0x000fe200078e0004 */
[----:B------:R-:W-:Y:S02]  /*3b670*/  ISETP.GE.U32.AND P0, PT, R4, UR4, PT ;  /* 0x0000000404007c0c */ /* 0x000fe4000bf06070 */
[----:B------:R-:W-:-:S04]  /*3b680*/  IADD3 R6, R5, R3, RZ ;  /* 0x0000000305067210 */ /* 0x000fc80007ffe0ff */
[----:B------:R-:W-:Y:S01]  /*3b690*/  ISETP.GE.U32.AND.EX P0, PT, R6, UR5, PT, P0 ;  /* 0x0000000506007c0c */ /* 0x000fe2000bf06100 */
[----:B------:R0:W-:Y:S04]  /*3b6a0*/  STL [R1+0x600], R6 ;  /* 0x0006000601007387 */ /* 0x0001e80000100800 */
[----:B------:R0:W-:Y:S08]  /*3b6b0*/  STL [R1+0x604], R7 ;  /* 0x0006040701007387 */ /* 0x0001f00000100800 */
[----:B------:R-:W-:Y:S05]  /*3b6c0*/  @P0 BRA `(.L_x_1045) ;  /* 0x0000000400880947 */ /* 0x000fea0003800000 */
[----:B------:R-:W1:Y:S01]  /*3b6d0*/  S2UR UR6, SR_CTAID.X ;  /* 0x00000000000679c3 */ /* 0x000e620000002500 */
[----:B------:R-:W-:Y:S01]  /*3b6e0*/  ULDC.64 UR12, c[0x0][0x628] ;  /* 0x00018a00000c7ab9 */ /* 0x000fe20000000a00 */
[----:B------:R-:W-:Y:S01]  /*3b6f0*/  ULDC UR4, c[0x0][0x150] ;  /* 0x0000540000047ab9 */ /* 0x000fe20000000800 */
[----:B------:R-:W-:Y:S01]  /*3b700*/  ISETP.NE.U32.AND P0, PT, RZ, UR12, PT ;  /* 0x0000000cff007c0c */ /* 0x000fe2000bf05070 */
[----:B------:R-:W-:Y:S01]  /*3b710*/  ULDC UR15, c[0x0][0x630] ;  /* 0x00018c00000f7ab9 */ /* 0x000fe20000000800 */
[C---:B------:R-:W-:Y:S01]  /*3b720*/  R2UR UR16, R7.reuse ;  /* 0x00000000071072ca */ /* 0x040fe200000e0000 */
[----:B------:R-:W-:Y:S01]  /*3b730*/  ULDC UR19, c[0x0][0x154] ;  /* 0x0000550000137ab9 */ /* 0x000fe20000000800 */
[----:B------:R-:W-:Y:S01]  /*3b740*/  ISETP.NE.AND.EX P0, PT, RZ, UR13, PT, P0 ;  /* 0x0000000dff007c0c */ /* 0x000fe2000bf05300 */
[----:B------:R-:W2:Y:S01]  /*3b750*/  S2UR UR18, SR_CTAID.Y ;  /* 0x00000000001279c3 */ /* 0x000ea20000002600 */
[----:B------:R-:W-:Y:S02]  /*3b760*/  R2UR UR17, R6 ;  /* 0x00000000061172ca */ /* 0x000fe400000e0000 */
[----:B------:R-:W-:-:S02]  /*3b770*/  R2UR UR10, R7 ;  /* 0x00000000070a72ca */ /* 0x000fc400000e0000 */
[----:B------:R-:W-:Y:S02]  /*3b780*/  R2UR UR11, R6 ;  /* 0x00000000060b72ca */ /* 0x000fe400000e0000 */
[----:B-1----:R-:W-:-:S05]  /*3b790*/  I2FP.F32.U32 R0, UR6 ;  /* 0x0000000600007c45 */ /* 0x002fca0008201000 */
[----:B------:R-:W-:-:S04]  /*3b7a0*/  FMUL R0, R0, UR4 ;  /* 0x0000000400007c20 */ /* 0x000fc80008400000 */
[----:B------:R1:W4:Y:S01]  /*3b7b0*/  F2I.U32.TRUNC.NTZ R3, R0 ;  /* 0x0000000000037305 */ /* 0x000322000020f000 */
[----:B--2---:R-:W-:Y:S05]  /*3b7c0*/  @!P0 BRA `(.L_x_1046) ;  /* 0x0000000000308947 */ /* 0x004fea0003800000 */
        /* <DEDUP_REMOVED lines=12> */
.L_x_1046:
[----:B------:R-:W-:Y:S01]  /*3b890*/  USHF.R.U64 UR42, UR10, UR15, UR11 ;  /* 0x0000000f0a2a7299 */ /* 0x000fe2000800120b */
[----:B-1----:R-:W-:Y:S01]  /*3b8a0*/  I2FP.F32.U32 R0, UR18 ;  /* 0x0000001200007c45 */ /* 0x002fe20008201000 */
[----:B------:R-:W-:Y:S02]  /*3b8b0*/  USHF.R.U32.HI UR4, URZ, UR15, UR11 ;  /* 0x0000000f3f047299 */ /* 0x000fe4000801160b */
[----:B------:R-:W-:Y:S02]  /*3b8c0*/  UIADD3 UR10, UP0, URZ, -UR42, URZ ;  /* 0x8000002a3f0a7290 */ /* 0x000fe4000ff1e03f */
[----:B------:R-:W-:Y:S01]  /*3b8d0*/  FMUL R0, R0, UR19 ;  /* 0x0000001300007c20 */ /* 0x000fe20008400000 */
[----:B------:R-:W-:Y:S01]  /*3b8e0*/  ULDC.64 UR12, c[0x0][0x620] ;  /* 0x00018800000c7ab9 */ /* 0x000fe20000000a00 */
[----:B------:R-:W-:Y:S01]  /*3b8f0*/  UIADD3.X UR4, URZ, ~UR4, URZ, UP0, !UPT ;  /* 0x800000043f047290 */ /* 0x000fe200087fe43f */
[----:B------:R-:W-:Y:S01]  /*3b900*/  UMOV UR8, UR16 ;  /* 0x0000001000087c82 */ /* 0x000fe20008000000 */
[----:B------:R-:W-:-:S02]  /*3b910*/  UMOV UR9, UR17 ;  /* 0x0000001100097c82 */ /* 0x000fc40008000000 */
[----:B------:R-:W-:Y:S01]  /*3b920*/  UIMAD UR4, UR4, UR12, URZ ;  /* 0x0000000c040472a4 */ /* 0x000fe2000f8e023f */
[----:B------:R-:W1:Y:S01]  /*3b930*/  F2I.U32.TRUNC.NTZ R0, R0 ;  /* 0x0000000000007305 */ /* 0x000e62000020f000 */
[----:B------:R-:W-:Y:S01]  /*3b940*/  UIMAD.WIDE.U32 UR8, UR10, UR12, UR8 ;  /* 0x0000000c0a0872a5 */ /* 0x000fe2000f8e0008 */
[----:B----4-:R-:W-:Y:S01]  /*3b950*/  R2UR UR12, R3 ;  /* 0x00000000030c72ca */ /* 0x010fe200000e0000 */
[----:B------:R-:W-:Y:S01]  /*3b960*/  UIMAD UR10, UR10, UR13, UR4 ;  /* 0x0000000d0a0a72a4 */ /* 0x000fe2000f8e0204 */
[----:B------:R-:W-:Y:S01]  /*3b970*/  ULDC UR11, c[0x0][0x618] ;  /* 0x00018600000b7ab9 */ /* 0x000fe20000000800 */
[----:B------:R-:W-:Y:S02]  /*3b980*/  ULDC UR21, c[0x0][0x658] ;  /* 0x0001960000157ab9 */ /* 0x000fe40000000800 */
[----:B------:R-:W-:Y:S01]  /*3b990*/  UIADD3 UR9, UR9, UR10, URZ ;  /* 0x0000000a09097290 */ /* 0x000fe2000fffe03f */
[----:B------:R-:W-:Y:S01]  /*3b9a0*/  UMOV UR15, 0xffffffff ;  /* 0xffffffff000f7882 */ /* 0x000fe20000000000 */
[----:B------:R-:W-:Y:S01]  /*3b9b0*/  ULDC.64 UR4, c[0x0][0x640] ;  /* 0x0001900000047ab9 */ /* 0x000fe20000000a00 */
[----:B------:R-:W-:Y:S01]  /*3b9c0*/  USHF.L.U32 UR15, UR15, UR21, URZ ;  /* 0x000000150f0f7299 */ /* 0x000fe2000800063f */
[----:B------:R-:W-:Y:S01]  /*3b9d0*/  ISETP.NE.U32.AND P0, PT, RZ, UR4, PT ;  /* 0x00000004ff007c0c */ /* 0x000fe2000bf05070 */
[----:B------:R-:W-:-:S02]  /*3b9e0*/  USHF.R.U64 UR16, UR8, UR11, UR9 ;  /* 0x0000000b08107299 */ /* 0x000fc40008001209 */
[----:B------:R-:W-:Y:S01]  /*3b9f0*/  USHF.R.U32.HI UR8, URZ, UR11, UR9 ;  /* 0x0000000b3f087299 */ /* 0x000fe20008011609 */
[----:B-1----:R-:W-:Y:S01]  /*3ba00*/  R2UR UR14, R0 ;  /* 0x00000000000e72ca */ /* 0x002fe200000e0000 */
[----:B------:R-:W-:Y:S01]  /*3ba10*/  ULDC UR17, c[0x0][0x608] ;  /* 0x0001820000117ab9 */ /* 0x000fe20000000800 */
[----:B------:R-:W-:Y:S01]  /*3ba20*/  ULOP3.LUT UR40, URZ, UR15, URZ, 0x33, !UPT ;  /* 0x0000000f3f287292 */ /* 0x000fe2000f8e333f */
[----:B------:R-:W-:Y:S01]  /*3ba30*/  ISETP.NE.AND.EX P0, PT, RZ, UR5, PT, P0 ;  /* 0x00000005ff007c0c */ /* 0x000fe2000bf05300 */
[----:B------:R-:W-:Y:S02]  /*3ba40*/  USHF.R.U64 UR15, UR16, UR17, UR8 ;  /* 0x00000011100f7299 */ /* 0x000fe40008001208 */
[----:B------:R-:W-:Y:S02]  /*3ba50*/  USHF.R.U32.HI UR8, URZ, UR17, UR8 ;  /* 0x000000113f087299 */ /* 0x000fe40008011608 */
[----:B------:R-:W-:Y:S02]  /*3ba60*/  UIADD3 UR12, -UR12, URZ, URZ ;  /* 0x0000003f0c0c7290 */ /* 0x000fe4000fffe13f */
[----:B------:R-:W-:Y:S01]  /*3ba70*/  USHF.R.U64 UR17, UR15, UR21, UR8 ;  /* 0x000000150f117299 */ /* 0x000fe20008001208 */
[----:B------:R-:W-:Y:S01]  /*3ba80*/  UMOV UR19, 0x1 ;  /* 0x0000000100137882 */ /* 0x000fe20000000000 */
[----:B------:R-:W-:Y:S01]  /*3ba90*/  ULDC UR13, c[0x0][0x144] ;  /* 0x00005100000d7ab9 */ /* 0x000fe20000000800 */
[----:B------:R-:W-:Y:S01]  /*3baa0*/  ULDC UR7, c[0x0][0x600] ;  /* 0x0001800000077ab9 */ /* 0x000fe20000000800 */
[----:B------:R-:W-:-:S02]  /*3bab0*/  USHF.L.U32 UR24, UR19, UR21, URZ ;  /* 0x0000001513187299 */ /* 0x000fc4000800063f */
[----:B------:R-:W-:Y:S02]  /*3bac0*/  USHF.R.U32.HI UR8, URZ, UR21, UR8 ;  /* 0x000000153f087299 */ /* 0x000fe40008011608 */
[----:B------:R-:W-:Y:S02]  /*3bad0*/  UIMAD UR21, UR13, UR12, UR6 ;  /* 0x0000000c0d1572a4 */ /* 0x000fe4000f8e0206 */
[----:B------:R-:W-:Y:S02]  /*3bae0*/  UIADD3 UR20, UR7, -0x1, URZ ;  /* 0xffffffff07147890 */ /* 0x000fe4000fffe03f */
[----:B------:R-:W-:Y:S01]  /*3baf0*/  UIADD3 UR19, -UR14, URZ, URZ ;  /* 0x0000003f0e137290 */ /* 0x000fe2000fffe13f */
        /* <DEDUP_REMOVED lines=17> */
.L_x_1047:
[----:B------:R-:W-:Y:S01]  /*3bc10*/  UISETP.NE.AND UP0, UPT, UR39, URZ, UPT ;  /* 0x0000003f2700728c */ /* 0x000fe2000bf05270 */
[----:B------:R-:W-:Y:S01]  /*3bc20*/  MOV R0, 0x1 ;  /* 0x0000000100007802 */ /* 0x000fe20000000f00 */
[----:B------:R-:W-:Y:S02]  /*3bc30*/  USHF.R.U64 UR4, UR6, UR22, UR8 ;  /* 0x0000001606047299 */ /* 0x000fe40008001208 */
[----:B------:R-:W-:Y:S02]  /*3bc40*/  ULOP3.LUT UR40, UR15, UR40, URZ, 0xc0, !UPT ;  /* 0x000000280f287292 */ /* 0x000fe4000f8ec03f */
[----:B------:R-:W-:Y:S02]  /*3bc50*/  UIADD3 UR5, -UR4, URZ, URZ ;  /* 0x0000003f04057290 */ /* 0x000fe4000fffe13f */
[----:B------:R-:W-:Y:S02]  /*3bc60*/  UIMAD UR40, UR24, UR4, UR40 ;  /* 0x00000004182872a4 */ /* 0x000fe4000f8e0228 */
[----:B------:R-:W-:-:S02]  /*3bc70*/  ULOP3.LUT UR16, UR16, UR20, URZ, 0xc0, !UPT ;  /* 0x0000001410107292 */ /* 0x000fc4000f8ec03f */
[----:B------:R-:W-:Y:S02]  /*3bc80*/  @UP0 UIMAD UR21, UR25, UR19, UR18 ;  /* 0x00000013191502a4 */ /* 0x000fe4000f8e0212 */
[----:B------:R-:W-:-:S03]  /*3bc90*/  UIMAD UR4, UR5, UR23, UR17 ;  /* 0x00000017050472a4 */ /* 0x000fc6000f8e0211 */
[----:B------:R-:W-:Y:S01]  /*3bca0*/  ULDC UR5, c[0x0][0x610] ;  /* 0x0001840000057ab9 */ /* 0x000fe20000000800 */
[----:B------:R-:W-:Y:S02]  /*3bcb0*/  UIMAD UR4, UR4, UR7, UR16 ;  /* 0x00000007040472a4 */ /* 0x000fe4000f8e0210 */
[----:B------:R-:W-:-:S04]  /*3bcc0*/  UIMAD UR40, UR40, UR5, UR21 ;  /* 0x00000005282872a4 */ /* 0x000fc8000f8e0215 */
[----:B------:R-:W-:Y:S02]  /*3bcd0*/  USEL UR41, UR4, UR40, !UP0 ;  /* 0x0000002804297287 */ /* 0x000fe4000c000000 */
[----:B------:R-:W-:-:S12]  /*3bce0*/  USEL UR40, UR40, UR4, !UP0 ;  /* 0x0000000428287287 */ /* 0x000fd8000c000000 */
.L_x_1045:
[----:B------:R-:W-:-:S13]  /*3bcf0*/  LOP3.LUT P0, RZ, R0, 0xff, RZ, 0xc0, !PT ;  /* 0x000000ff00ff7812 */ /* 0x000fda000780c0ff */
[----:B------:R-:W-:Y:S05]  /*3bd00*/  @P0 BRA `(.L_x_1048) ;  /* 0xfffffc5000f00947 */ /* 0x000fea000383ffff */
[----:B------:R-:W-:Y:S05]  /*3bd10*/  EXIT ;  /* 0x000000000000794d */ /* 0x000fea0003800000 */
.L_x_3:
[----:B------:R-:W2:Y:S01]  /*3bd20*/  LDL R4, [R1+0x604] ;  /* 0x0006040001047983 */ /* 0x000ea20000100800 */
[----:B------:R-:W-:-:S03]  /*3bd30*/  ULDC.64 UR8, c[0x0][0x650] ;  /* 0x0001940000087ab9 */ /* 0x000fc60000000a00 */
[----:B------:R-:W3:Y:S01]  /*3bd40*/  LDL R3, [R1+0x600] ;  /* 0x0006000001037983 */ /* 0x000ee20000100800 */
[----:B------:R-:W-:Y:S01]  /*3bd50*/  PRMT R0, RZ, 0x7610, R0 ;  /* 0x00007610ff007816 */ /* 0x000fe20000000000 */
[----:B------:R-:W-:Y:S01]  /*3bd60*/  IMAD.MOV.U32 R5, RZ, RZ, -0x1 ;  /* 0xffffffffff057424 */ /* 0x000fe200078e00ff */
[----:B------:R-:W-:Y:S01]  /*3bd70*/  MOV R2, 0xffffffff ;  /* 0xffffffff00027802 */ /* 0x000fe20000000f00 */
[----:B------:R-:W-:Y:S01]  /*3bd80*/  IMAD.MOV.U32 R10, RZ, RZ, -0x1 ;  /* 0xffffffffff0a7424 */ /* 0x000fe200078e00ff */
[----:B--2---:R-:W-:-:S04]  /*3bd90*/  ISETP.GE.U32.AND P0, PT, R4, UR8, PT ;  /* 0x0000000804007c0c */ /* 0x004fc8000bf06070 */
[----:B---3--:R-:W-:-:S13]  /*3bda0*/  ISETP.GE.U32.AND.EX P0, PT, R3, UR9, PT, P0 ;  /* 0x0000000903007c0c */ /* 0x008fda000bf06100 */
[----:B------:R-:W-:Y:S05]  /*3bdb0*/  @P0 BRA `(.L_x_1049) ;  /* 0x00000004008c0947 */ /* 0x000fea0003800000 */
[----:B------:R-:W-:Y:S01]  /*3bdc0*/  I2FP.F32.U32 R0, UR4 ;  /* 0x0000000400007c45 */ /* 0x000fe20008201000 */
[----:B0-----:R-:W-:Y:S01]  /*3bdd0*/  ULDC.64 UR16, c[0x0][0x628] ;  /* 0x00018a0000107ab9 */ /* 0x001fe20000000a00 */
        /* <DEDUP_REMOVED lines=24> */
.L_x_1050:
        /* <DEDUP_REMOVED lines=24> */
[----:B------:R-:W-:Y:S01]  /*3c0e0*/  UMOV UR19, 0x1 ;  /* 0x0000000100137882 */ /* 0x000fe20000000000 */
[----:B------:R-:W-:Y:S01]  /*3c0f0*/  ULDC UR20, c[0x0][0x608] ;  /* 0x0001820000147ab9 */ /* 0x000fe20000000800 */
[----:B------:R-:W-:Y:S01]  /*3c100*/  USHF.L.U32 UR26, UR19, UR23, URZ ;  /* 0x00000017131a7299 */ /* 0x000fe2000800063f */
[----:B------:R-:W-:Y:S01]  /*3c110*/  ISETP.NE.AND.EX P0, PT, RZ, UR9, PT, P0 ;  /* 0x00000009ff007c0c */ /* 0x000fe2000bf05300 */
[----:B------:R-:W-:Y:S02]  /*3c120*/  USHF.R.U64 UR19, UR18, UR20, UR11 ;  /* 0x0000001412137299 */ /* 0x000fe4000800120b */
[----:B------:R-:W-:Y:S02]  /*3c130*/  USHF.R.U32.HI UR11, URZ, UR20, UR11 ;  /* 0x000000143f0b7299 */ /* 0x000fe4000801160b */
[----:B------:R-:W-:-:S02]  /*3c140*/  UIADD3 UR15, -UR15, URZ, URZ ;  /* 0x0000003f0f0f7290 */ /* 0x000fc4000fffe13f */
[----:B------:R-:W-:Y:S01]  /*3c150*/  USHF.R.U64 UR20, UR19, UR23, UR11 ;  /* 0x0000001713147299 */ /* 0x000fe2000800120b */
[----:B------:R-:W-:Y:S01]  /*3c160*/  ULDC UR16, c[0x0][0x144] ;  /* 0x0000510000107ab9 */ /* 0x000fe20000000800 */
[----:B------:R-:W-:Y:S01]  /*3c170*/  ULDC UR6, c[0x0][0x600] ;  /* 0x0001800000067ab9 */ /* 0x000fe20000000800 */
[----:B------:R-:W-:Y:S02]  /*3c180*/  USHF.R.U32.HI UR11, URZ, UR23, UR11 ;  /* 0x000000173f0b7299 */ /* 0x000fe4000801160b */
[----:B------:R-:W-:Y:S02]  /*3c190*/  UIMAD UR23, UR16, UR15, UR4 ;  /* 0x0000000f101772a4 */ /* 0x000fe4000f8e0204 */
[----:B------:R-:W-:Y:S02]  /*3c1a0*/  UIADD3 UR22, UR6, -0x1, URZ ;  /* 0xffffffff06167890 */ /* 0x000fe4000fffe03f */
[----:B------:R-:W-:Y:S02]  /*3c1b0*/  ULOP3.LUT UR27, URZ, UR13, URZ, 0x33, !UPT ;  /* 0x0000000d3f1b7292 */ /* 0x000fe4000f8e333f */
        /* <DEDUP_REMOVED lines=18> */
.L_x_1051:
[----:B------:R-:W-:Y:S01]  /*3c2e0*/  UISETP.NE.AND UP0, UPT, UR39, URZ, UPT ;  /* 0x0000003f2700728c */ /* 0x000fe2000bf05270 */
[----:B------:R-:W-:Y:S01]  /*3c2f0*/  MOV R0, 0x1 ;  /* 0x0000000100007802 */ /* 0x000fe20000000f00 */
[----:B------:R-:W-:Y:S01]  /*3c300*/  USHF.R.U64 UR8, UR4, UR24, UR11 ;  /* 0x0000001804087299 */ /* 0x000fe2000800120b */
[----:B------:R-:W-:Y:S01]  /*3c310*/  IMAD.U32 R10, RZ, RZ, UR5 ;  /* 0x00000005ff0a7e24 */ /* 0x000fe2000f8e00ff */
[----:B------:R-:W-:Y:S02]  /*3c320*/  ULOP3.LUT UR4, UR19, UR27, URZ, 0xc0, !UPT ;  /* 0x0000001b13047292 */ /* 0x000fe4000f8ec03f */
[----:B------:R-:W-:Y:S02]  /*3c330*/  ULOP3.LUT UR18, UR18, UR22, URZ, 0xc0, !UPT ;  /* 0x0000001612127292 */ /* 0x000fe4000f8ec03f */
[----:B------:R-:W-:-:S03]  /*3c340*/  UIMAD UR4, UR26, UR8, UR4 ;  /* 0x000000081a0472a4 */ /* 0x000fc6000f8e0204 */
[----:B------:R-:W-:Y:S02]  /*3c350*/  @UP0 UIMAD UR23, UR28, UR21, UR7 ;  /* 0x000000151c1702a4 */ /* 0x000fe4000f8e0207 */
[----:B------:R-:W-:-:S03]  /*3c360*/  UIADD3 UR7, -UR8, URZ, URZ ;  /* 0x0000003f08077290 */ /* 0x000fc6000fffe13f */
[----:B------:R-:W-:Y:S01]  /*3c370*/  ULDC UR8, c[0x0][0x610] ;  /* 0x0001840000087ab9 */ /* 0x000fe20000000800 */
[----:B------:R-:W-:Y:S02]  /*3c380*/  UIMAD UR7, UR7, UR25, UR20 ;  /* 0x00000019070772a4 */ /* 0x000fe4000f8e0214 */
[----:B------:R-:W-:Y:S02]  /*3c390*/  UIMAD UR4, UR4, UR8, UR23 ;  /* 0x00000008040472a4 */ /* 0x000fe4000f8e0217 */
[----:B------:R-:W-:-:S04]  /*3c3a0*/  UIMAD UR7, UR7, UR6, UR18 ;  /* 0x00000006070772a4 */ /* 0x000fc8000f8e0212 */
[----:B------:R-:W-:Y:S02]  /*3c3b0*/  USEL UR6, UR7, UR4, !UP0 ;  /* 0x0000000407067287 */ /* 0x000fe4000c000000 */
[----:B------:R-:W-:-:S04]  /*3c3c0*/  USEL UR4, UR4, UR7, !UP0 ;  /* 0x0000000704047287 */ /* 0x000fc8000c000000 */
[----:B------:R-:W-:Y:S02]  /*3c3d0*/  MOV R2, UR6 ;  /* 0x0000000600027c02 */ /* 0x000fe40008000f00 */
[----:B------:R-:W-:-:S07]  /*3c3e0*/  IMAD.U32 R5, RZ, RZ, UR4 ;  /* 0x00000004ff057e24 */ /* 0x000fce000f8e00ff */
.L_x_1049:
[----:B------:R-:W-:-:S08]  /*3c3f0*/  NOP ;  /* 0x0000000000007918 */ /* 0x000fd00000000000 */
[----:B0-----:R-:W0:-:S00]  /*3c400*/  USETMAXREG.DEALLOC.CTAPOOL 0x18 ;  /* 0x00000018000079c8 */ /* 0x001e0000080e0500 */
[----:B------:R-:W-:-:S13]  /*3c410*/  ISETP.NE.AND P0, PT, RZ, UR10, PT ;  /* 0x0000000aff007c0c */ /* 0x000fda000bf05270 */
[----:B------:R-:W-:Y:S05]  /*3c420*/  @P0 EXIT ;  /* 0x000000000000094d */ /* 0x000fea0003800000 */
[----:B0-----:R-:W-:Y:S01]  /*3c430*/  LOP3.LUT P0, RZ, R0, 0xff, RZ, 0xc0, !PT ;  /* 0x000000ff00ff7812 */ /* 0x001fe2000780c0ff */
[----:B------:R-:W-:Y:S01]  /*3c440*/  IMAD.MOV.U32 R6, RZ, RZ, RZ ;  /* 0x000000ffff067224 */ /* 0x000fe200078e00ff */
[----:B------:R-:W-:-:S11]  /*3c450*/  MOV R0, 0x1 ;  /* 0x0000000100007802 */ /* 0x000fd60000000f00 */
[----:B------:R-:W-:Y:S05]  /*3c460*/  @!P0 BRA `(.L_x_1052) ;  /* 0x0000000c00688947 */ /* 0x000fea0003800000 */
[----:B------:R-:W0:Y:S01]  /*3c470*/  S2R R3, SR_TID.X ;  /* 0x0000000000037919 */ /* 0x000e220000002100 */
[----:B------:R-:W1:Y:S01]  /*3c480*/  LDC R0, c[0x0][0x28c] ;  /* 0x0000a300ff007b82 */ /* 0x000e620000000800 */
[----:B------:R-:W-:Y:S01]  /*3c490*/  ULDC UR5, c[0x0][0x658] ;  /* 0x0001960000057ab9 */ /* 0x000fe20000000800 */
[----:B------:R-:W-:Y:S01]  /*3c4a0*/  UMOV UR7, 0xffffffff ;  /* 0xffffffff00077882 */ /* 0x000fe20000000000 */
[----:B------:R-:W-:Y:S01]  /*3c4b0*/  ULDC UR6, c[0x0][0xc] ;  /* 0x0000030000067ab9 */ /* 0x000fe20000000800 */
[----:B------:R-:W-:Y:S01]  /*3c4c0*/  USHF.L.U32 UR9, UR7, UR5, URZ ;  /* 0x0000000507097299 */ /* 0x000fe2000800063f */
[----:B------:R-:W-:Y:S01]  /*3c4d0*/  BSSY B0, `(.L_x_1052) ;  /* 0x00000d3000007945 */ /* 0x000fe20003800000 */
[----:B------:R-:W-:Y:S01]  /*3c4e0*/  UMOV UR8, 0x1 ;  /* 0x0000000100087882 */ /* 0x000fe20000000000 */
[----:B------:R-:W-:Y:S01]  /*3c4f0*/  ULDC UR7, c[0x0][0x10] ;  /* 0x0000040000077ab9 */ /* 0x000fe20000000800 */
[----:B------:R-:W-:Y:S01]  /*3c500*/  USHF.L.U32 UR5, UR8, UR5, URZ ;  /* 0x0000000508057299 */ /* 0x000fe2000800063f */
[----:B------:R-:W-:Y:S01]  /*3c510*/  IMAD.MOV.U32 R8, RZ, RZ, 0x1 ;  /* 0x00000001ff087424 */ /* 0x000fe200078e00ff */
[----:B------:R-:W-:Y:S01]  /*3c520*/  UIMAD.WIDE.U32 UR6, UR6, UR7, URZ ;  /* 0x00000007060672a5 */ /* 0x000fe2000f8e003f */
[----:B------:R-:W-:Y:S01]  /*3c530*/  IMAD.MOV.U32 R6, RZ, RZ, RZ ;  /* 0x000000ffff067224 */ /* 0x000fe200078e00ff */
[----:B------:R-:W-:Y:S01]  /*3c540*/  ULDC UR8, c[0x0][0x14] ;  /* 0x0000050000087ab9 */ /* 0x000fe20000000800 */
[----:B------:R-:W-:Y:S01]  /*3c550*/  ULDC UR4, c[0x0][0x600] ;  /* 0x0001800000047ab9 */ /* 0x000fe20000000800 */
[----:B------:R-:W-:-:S02]  /*3c560*/  UIMAD.WIDE.U32 UR20, UR6, UR8, URZ ;  /* 0x00000008061472a5 */ /* 0x000fc4000f8e003f */
[----:B------:R-:W-:Y:S02]  /*3c570*/  UIMAD UR7, UR7, UR8, URZ ;  /* 0x00000008070772a4 */ /* 0x000fe4000f8e023f */
[----:B------:R-:W-:Y:S02]  /*3c580*/  ULOP3.LUT UR24, UR38, 0x2, URZ, 0xfc, !UPT ;  /* 0x0000000226187892 */ /* 0x000fe4000f8efc3f */
[----:B------:R-:W-:Y:S02]  /*3c590*/  UIADD3 UR4, UR4, -0x1, URZ ;  /* 0xffffffff04047890 */ /* 0x000fe4000fffe03f */
[----:B------:R-:W-:Y:S01]  /*3c5a0*/  ULOP3.LUT UR6, URZ, UR9, URZ, 0x33, !UPT ;  /* 0x000000093f067292 */ /* 0x000fe2000f8e333f */
[----:B-1----:R-:W-:Y:S01]  /*3c5b0*/  IADD3 R0, R0, 0x3f, RZ ;  /* 0x0000003f00007810 */ /* 0x002fe20007ffe0ff */
[----:B------:R-:W-:Y:S01]  /*3c5c0*/  UIADD3 UR7, UR21, UR7, URZ ;  /* 0x0000000715077290 */ /* 0x000fe2000fffe03f */
[----:B------:R-:W-:Y:S01]  /*3c5d0*/  ULDC.64 UR22, c[0x0][0x198] ;  /* 0x0000660000167ab9 */ /* 0x000fe20000000a00 */
[----:B0-----:R-:W-:-:S02]  /*3c5e0*/  LOP3.LUT P3, RZ, R3, 0x7f, RZ, 0xc0, !PT ;  /* 0x0000007f03ff7812 */ /* 0x001fc4000786c0ff */
[----:B------:R-:W-:Y:S02]  /*3c5f0*/  LOP3.LUT P0, RZ, R3, 0x1f, RZ, 0xc0, !PT ;  /* 0x0000001f03ff7812 */ /* 0x000fe4000780c0ff */
[----:B------:R-:W-:Y:S02]  /*3c600*/  SHF.R.S32.HI R3, RZ, 0x1f, R0 ;  /* 0x0000001fff037819 */ /* 0x000fe40000011400 */
[----:B------:R-:W-:Y:S02]  /*3c610*/  PLOP3.LUT P0, PT, P0, P3, PT, 0x8a, 0x0 ;  /* 0x000000000000781c */ /* 0x000fe40000707172 */
[----:B------:R-:W-:Y:S02]  /*3c620*/  LEA.HI R3, R3, R0, RZ, 0x6 ;  /* 0x0000000003037211 */ /* 0x000fe400078f30ff */
[----:B------:R-:W-:Y:S02]  /*3c630*/  MOV R0, 0x1 ;  /* 0x0000000100007802 */ /* 0x000fe40000000f00 */
[----:B------:R-:W-:-:S04]  /*3c640*/  SHF.R.S32.HI R7, RZ, 0x6, R3 ;  /* 0x00000006ff077819 */ /* 0x000fc80000011403 */
[----:B------:R-:W-:-:S07]  /*3c650*/  IADD3 R11, R7, 0x1, RZ ;  /* 0x00000001070b7810 */ /* 0x000fce0007ffe0ff */
.L_x_1064:
[----:B------:R-:W-:-:S03]  /*3c660*/  UMOV UR8, 0xffffffff ;  /* 0xffffffff00087882 */ /* 0x000fc60000000000 */
[----:B------:R-:W-:Y:S05]  /*3c670*/  BRA.DIV UR8, `(.L_x_1053) ;  /* 0x0000000e088c7947 */ /* 0x000fea000b800000 */
[----:B------:R-:W-:-:S13]  /*3c680*/  ELECT P6, URZ, PT ;  /* 0x00000000003f782f */ /* 0x000fda00038c0000 */
.L_x_1073:
[----:B------:R-:W0:Y:S01]  /*3c690*/  LDC R3, c[0x0][0x28c] ;  /* 0x0000a300ff037b82 */ /* 0x000e220000000800 */
[----:B------:R-:W-:Y:S01]  /*3c6a0*/  BSSY B1, `(.L_x_1054) ;  /* 0x0000038000017945 */ /* 0x000fe20003800000 */
[----:B0-----:R-:W-:-:S13]  /*3c6b0*/  ISETP.LT.OR P6, PT, R3, 0x1, !P6 ;  /* 0x000000010300780c */ /* 0x001fda00077c1670 */
[----:B------:R-:W-:Y:S05]  /*3c6c0*/  @P6 BRA `(.L_x_1055) ;  /* 0x0000000000d46947 */ /* 0x000fea0003800000 */
[----:B------:R-:W-:Y:S01]  /*3c6d0*/  IMAD.SHL.U32 R2, R2, 0x100, RZ ;  /* 0x0000010002027824 */ /* 0x000fe200078e00ff */
[----:B------:R-:W-:Y:S01]  /*3c6e0*/  SHF.L.U32 R5, R5, 0x9, RZ ;  /* 0x0000000905057819 */ /* 0x000fe200000006ff */
[----:B------:R-:W-:Y:S01]  /*3c6f0*/  IMAD.MOV.U32 R14, RZ, RZ, RZ ;  /* 0x000000ffff0e7224 */ /* 0x000fe200078e00ff */
[----:B------:R-:W-:Y:S01]  /*3c700*/  MOV R4, R11 ;  /* 0x0000000b00047202 */ /* 0x000fe20000000f00 */
[----:B------:R-:W-:Y:S01]  /*3c710*/  IMAD.MOV.U32 R3, RZ, RZ, R0 ;  /* 0x000000ffff037224 */ /* 0x000fe200078e0000 */
[----:B------:R-:W-:-:S07]  /*3c720*/  MOV R9, R6 ;  /* 0x0000000600097202 */ /* 0x000fce0000000f00 */
.L_x_1059:
[----:B------:R-:W0:Y:S01]  /*3c730*/  S2R R13, SR_CgaCtaId ;  /* 0x00000000000d7919 */ /* 0x000e220000008800 */
[----:B------:R-:W-:-:S04]  /*3c740*/  MOV R12, 0x400 ;  /* 0x00000400000c7802 */ /* 0x000fc80000000f00 */
[----:B0-----:R-:W-:Y:S02]  /*3c750*/  LEA R16, R13, R12, 0x18 ;  /* 0x0000000c0d107211 */ /* 0x001fe400078ec0ff */
[----:B------:R-:W-:Y:S01]  /*3c760*/  SHF.L.U32 R12, R3, 0x1f, RZ ;  /* 0x0000001f030c7819 */ /* 0x000fe200000006ff */
[----:B------:R-:W0:Y:S02]  /*3c770*/  @!P3 LDC R13, c[0x0][0x500] ;  /* 0x00014000ff0dbb82 */ /* 0x000e240000000800 */
[----:B------:R-:W-:-:S04]  /*3c780*/  IMAD R15, R9, 0x8, R16 ;  /* 0x00000008090f7824 */ /* 0x000fc800078e0210 */
[----:B------:R-:W1:Y:S02]  /*3c790*/  SYNCS.PHASECHK.TRANS64.TRYWAIT P1, [R15+URZ+0x10], R12 ;  /* 0x0000100c0f0075a7 */ /* 0x000e64000802017f */
[----:B-1----:R-:W-:Y:S05]  /*3c7a0*/  @!P1 BRA `(.L_x_1056) ;  /* 0x0000000c00609947 */ /* 0x002fea0003800000 */
.L_x_1074:
[----:B------:R-:W-:Y:S01]  /*3c7b0*/  UPRMT UR8, UR24, 0x9910, URZ ;  /* 0x0000991018087896 */ /* 0x000fe2000800003f */
[----:B0-----:R0:W-:Y:S03]  /*3c7c0*/  @!P3 SYNCS.ARRIVE.TRANS64 RZ, [R15+URZ], R13 ;  /* 0x0000000d0fffb9a7 */ /* 0x0011e6000800003f */
[----:B------:R-:W-:-:S06]  /*3c7d0*/  UISETP.NE.AND UP0, UPT, UR8, 0x2, UPT ;  /* 0x000000020800788c */ /* 0x000fcc000bf05270 */
[----:B------:R-:W-:-:S13]  /*3c7e0*/  PLOP3.LUT P1, PT, PT, PT, UP0, 0x80, 0x0 ;  /* 0x000000000000781c */ /* 0x000fda0003f2f008 */
[----:B0-----:R-:W-:Y:S05]  /*3c7f0*/  @P1 BRA `(.L_x_1057) ;  /* 0x0000000000041947 */ /* 0x001fea0003800000 */
[----:B------:R-:W-:Y:S01]  /*3c800*/  BPT.TRAP 0x1 ;  /* 0x000000040000795c */ /* 0x000fe20000300000 */
.L_x_1057:
[----:B------:R-:W-:Y:S05]  /*3c810*/  @P0 BRA `(.L_x_1058) ;  /* 0x0000000000040947 */ /* 0x000fea0003800000 */
[----:B------:R-:W-:Y:S01]  /*3c820*/  BPT.TRAP 0x1 ;  /* 0x000000040000795c */ /* 0x000fe20000300000 */
.L_x_1058:
[C---:B-1----:R-:W-:Y:S01]  /*3c830*/  LEA R12, R9.reuse, R16, 0x10 ;  /* 0x00000010090c7211 */ /* 0x042fe200078e80ff */
[----:B------:R-:W-:Y:S01]  /*3c840*/  IMAD R16, R9, 0x8000, R16 ;  /* 0x0000800009107824 */ /* 0x000fe200078e0210 */
[----:B------:R-:W-:Y:S01]  /*3c850*/  R2UR UR18, R5 ;  /* 0x00000000051272ca */ /* 0x000fe200000e0000 */
[----:B------:R-:W-:Y:S01]  /*3c860*/  VIADD R4, R4, 0xffffffff ;  /* 0xffffffff04047836 */ /* 0x000fe20000000000 */
[----:B------:R-:W-:Y:S01]  /*3c870*/  R2UR UR8, R12 ;  /* 0x000000000c0872ca */ /* 0x000fe200000e0000 */
[----:B------:R-:W-:Y:S01]  /*3c880*/  UIADD3 UR14, UP0, UR22, 0xf0, URZ ;  /* 0x000000f0160e7890 */ /* 0x000fe2000ff1e03f */
[----:B------:R-:W-:Y:S01]  /*3c890*/  R2UR UR11, R16 ;  /* 0x00000000100b72ca */ /* 0x000fe200000e0000 */
[----:B------:R-:W-:Y:S01]  /*3c8a0*/  UIADD3 UR26, UP1, UR22, 0x1f0, URZ ;  /* 0x000001f0161a7890 */ /* 0x000fe2000ff3e03f */
[----:B------:R-:W-:Y:S01]  /*3c8b0*/  R2UR UR9, R15 ;  /* 0x000000000f0972ca */ /* 0x000fe200000e0000 */
[----:B------:R-:W-:Y:S01]  /*3c8c0*/  UIADD3.X UR15, URZ, UR23, URZ, UP0, !UPT ;  /* 0x000000173f0f7290 */ /* 0x000fe200087fe43f */
[----:B------:R-:W-:Y:S01]  /*3c8d0*/  R2UR UR10, R14 ;  /* 0x000000000e0a72ca */ /* 0x000fe200000e0000 */
[----:B------:R-:W-:Y:S01]  /*3c8e0*/  UIADD3.X UR27, URZ, UR23, URZ, UP1, !UPT ;  /* 0x000000173f1b7290 */ /* 0x000fe20008ffe43f */
[----:B------:R-:W-:Y:S01]  /*3c8f0*/  R2UR UR12, R10 ;  /* 0x000000000a0c72ca */ /* 0x000fe200000e0000 */
[----:B------:R-:W-:Y:S01]  /*3c900*/  UMOV UR16, 0x0 ;  /* 0x0000000000107882 */ /* 0x000fe20000000000 */
[----:B------:R-:W-:Y:S01]  /*3c910*/  R2UR UR19, R2 ;  /* 0x00000000021372ca */ /* 0x000fe200000e0000 */
[----:B------:R-:W-:Y:S01]  /*3c920*/  UMOV UR17, 0x10000000 ;  /* 0x1000000000117882 */ /* 0x000fe20000000000 */
[----:B------:R-:W-:Y:S01]  /*3c930*/  ISETP.GT.AND P2, PT, R4, 0x1, PT ;  /* 0x000000010400780c */ /* 0x000fe20003f44270 */
[----:B------:R-:W-:Y:S01]  /*3c940*/  UIADD3 UR8, UR8, 0x100, URZ ;  /* 0x0000010008087890 */ /* 0x000fe2000fffe03f */
[----:B------:R-:W-:Y:S01]  /*3c950*/  IADD3 R9, R9, 0x1, RZ ;  /* 0x0000000109097810 */ /* 0x000fe20007ffe0ff */
[----:B------:R-:W-:Y:S01]  /*3c960*/  UIADD3 UR13, UR11, 0x20100, URZ ;  /* 0x000201000b0d7890 */ /* 0x000fe2000fffe03f */
[----:B------:R-:W-:-:S02]  /*3c970*/  IADD3 R14, R14, 0x40, RZ ;  /* 0x000000400e0e7810 */ /* 0x000fc40007ffe0ff */
[----:B------:R-:W-:Y:S01]  /*3c980*/  UMOV UR11, UR18 ;  /* 0x00000012000b7c82 */ /* 0x000fe20008000000 */
[----:B------:R-:W-:-:S03]  /*3c990*/  ISETP.NE.AND P1, PT, R9, 0x2, PT ;  /* 0x000000020900780c */ /* 0x000fc60003f25270 */
[----:B------:R0:W-:Y:S01]  /*3c9a0*/  UTMALDG.3D [UR8], [UR14], desc[UR16] ;  /* 0x000010080e0075b4 */ /* 0x0001e20008011000 */
[----:B------:R-:W-:Y:S02]  /*3c9b0*/  SEL R12, RZ, 0x1, P1 ;  /* 0x00000001ff0c7807 */ /* 0x000fe40000800000 */
[----:B------:R-:W-:Y:S02]  /*3c9c0*/  SEL R9, R9, RZ, P1 ;  /* 0x000000ff09097207 */ /* 0x000fe40000800000 */
[----:B------:R-:W-:Y:S01]  /*3c9d0*/  LOP3.LUT R3, R3, R12, RZ, 0x3c, !PT ;  /* 0x0000000c03037212 */ /* 0x000fe200078e3cff */
[----:B0-----:R-:W-:Y:S01]  /*3c9e0*/  UMOV UR8, UR13 ;  /* 0x0000000d00087c82 */ /* 0x001fe20008000000 */
[----:B------:R-:W-:Y:S02]  /*3c9f0*/  UMOV UR11, UR19 ;  /* 0x00000013000b7c82 */ /* 0x000fe40008000000 */
[----:B------:R0:W-:Y:S02]  /*3ca00*/  UTMALDG.3D [UR8], [UR26], desc[UR16] ;  /* 0x000010081a0075b4 */ /* 0x0001e40008011000 */
[----:B0-----:R-:W-:Y:S05]  /*3ca10*/  @P2 BRA `(.L_x_1059) ;  /* 0xfffffffc00442947 */ /* 0x001fea000383ffff */
.L_x_1055:
[----:B------:R-:W-:Y:S05]  /*3ca20*/  BSYNC B1 ;  /* 0x0000000000017941 */ /* 0x000fea0003800000 */
.L_x_1054:
[----:B------:R-:W2:Y:S01]  /*3ca30*/  LDL.LU R16, [R1+0x600] ;  /* 0x0006000001107983 */ /* 0x000ea20000300800 */
[----:B------:R-:W-:Y:S01]  /*3ca40*/  LOP3.LUT P4, RZ, R8, 0xff, RZ, 0xc0, !PT ;  /* 0x000000ff08ff7812 */ /* 0x000fe2000788c0ff */
[----:B------:R-:W-:Y:S01]  /*3ca50*/  IMAD.IADD R6, R7, 0x1, R6 ;  /* 0x0000000107067824 */ /* 0x000fe200078e0206 */
[----:B------:R-:W-:Y:S01]  /*3ca60*/  ULDC.64 UR8, c[0x0][0x650] ;  /* 0x0001940000087ab9 */ /* 0x000fe20000000a00 */
[----:B------:R-:W3:Y:S01]  /*3ca70*/  LDL.LU R15, [R1+0x604] ;  /* 0x00060400010f7983 */ /* 0x000ee20000300800 */
[----:B------:R-:W-:Y:S01]  /*3ca80*/  BSSY B1, `(.L_x_1060) ;  /* 0x0000075000017945 */ /* 0x000fe20003800000 */
[----:B------:R-:W-:Y:S02]  /*3ca90*/  MOV R5, 0xffffffff ;  /* 0xffffffff00057802 */ /* 0x000fe40000000f00 */
[----:B------:R-:W-:Y:S02]  /*3caa0*/  SHF.R.U32.HI R2, RZ, 0x1, R6 ;  /* 0x00000001ff027819 */ /* 0x000fe40000011606 */
[----:B------:R-:W-:-:S02]  /*3cab0*/  ISETP.GT.U32.AND P1, PT, R6, 0x1, PT ;  /* 0x000000010600780c */ /* 0x000fc40003f24070 */
[----:B------:R-:W-:Y:S02]  /*3cac0*/  LOP3.LUT R2, R2, 0x1, RZ, 0xc0, !PT ;  /* 0x0000000102027812 */ /* 0x000fe400078ec0ff */
[----:B------:R-:W0:Y:S01]  /*3cad0*/  @P4 S2R R3, SR_CgaCtaId ;  /* 0x0000000000034919 */ /* 0x000e220000008800 */
[C---:B------:R-:W-:Y:S02]  /*3cae0*/  ISETP.LT.U32.AND P1, PT, R7.reuse, 0x2, P1 ;  /* 0x000000020700780c */ /* 0x040fe40000f21070 */
[----:B------:R-:W-:Y:S02]  /*3caf0*/  ISETP.NE.U32.AND P2, PT, R2, 0x1, PT ;  /* 0x000000010200780c */ /* 0x000fe40003f45070 */
[----:B------:R-:W-:Y:S02]  /*3cb00*/  @P4 MOV R2, 0x400 ;  /* 0x0000040000024802 */ /* 0x000fe40000000f00 */
[----:B------:R-:W-:Y:S02]  /*3cb10*/  ISETP.GT.U32.AND P2, PT, R7, 0x1, !P2 ;  /* 0x000000010700780c */ /* 0x000fe40005744070 */
[----:B------:R-:W-:-:S02]  /*3cb20*/  LOP3.LUT R6, R6, 0x1, RZ, 0xc0, !PT ;  /* 0x0000000106067812 */ /* 0x000fc400078ec0ff */
[----:B------:R-:W-:Y:S02]  /*3cb30*/  MOV R10, 0xffffffff ;  /* 0xffffffff000a7802 */ /* 0x000fe40000000f00 */
[----:B------:R-:W-:Y:S02]  /*3cb40*/  PRMT R8, RZ, 0x7610, R8 ;  /* 0x00007610ff087816 */ /* 0x000fe40000000008 */
[----:B0-----:R-:W-:Y:S02]  /*3cb50*/  @P4 LEA R2, R3, R2, 0x18 ;  /* 0x0000000203024211 */ /* 0x001fe400078ec0ff */
[----:B------:R-:W-:Y:S02]  /*3cb60*/  SEL R3, RZ, 0x1, !P1 ;  /* 0x00000001ff037807 */ /* 0x000fe40004800000 */
[----:B------:R0:W-:Y:S02]  /*3cb70*/  @P4 SYNCS.ARRIVE.TRANS64.A1T0 RZ, [R2+URZ+0x38], RZ ;  /* 0x000038ff02ff49a7 */ /* 0x0001e4000810003f */
[----:B0-----:R-:W-:-:S04]  /*3cb80*/  SEL R2, RZ, 0x1, !P2 ;  /* 0x00000001ff027807 */ /* 0x001fc80005000000 */
[--C-:B------:R-:W-:Y:S01]  /*3cb90*/  LOP3.LUT R0, R2, R0, R3.reuse, 0x96, !PT ;  /* 0x0000000002007212 */ /* 0x100fe200078e9603 */
[----:B------:R-:W-:Y:S01]  /*3cba0*/  IMAD.MOV.U32 R2, RZ, RZ, -0x1 ;  /* 0xffffffffff027424 */ /* 0x000fe200078e00ff */
[----:B------:R-:W-:Y:S02]  /*3cbb0*/  PRMT R3, RZ, 0x7610, R3 ;  /* 0x00007610ff037816 */ /* 0x000fe40000000003 */
[----:B---3--:R-:W-:-:S04]  /*3cbc0*/  IADD3 R15, P1, R15, UR20, RZ ;  /* 0x000000140f0f7c10 */ /* 0x008fc8000ff3e0ff */
[----:B--2---:R-:W-:Y:S01]  /*3cbd0*/  IADD3.X R16, R16, UR7, RZ, P1, !PT ;  /* 0x0000000710107c10 */ /* 0x004fe20008ffe4ff */
[----:B------:R0:W-:Y:S01]  /*3cbe0*/  STL [R1+0x604], R15 ;  /* 0x0006040f01007387 */ /* 0x0001e20000100800 */
[----:B------:R-:W-:-:S03]  /*3cbf0*/  ISETP.GE.U32.AND P1, PT, R15, UR8, PT ;  /* 0x000000080f007c0c */ /* 0x000fc6000bf26070 */
[----:B------:R0:W-:Y:S01]  /*3cc00*/  STL [R1+0x600], R16 ;  /* 0x0006001001007387 */ /* 0x0001e20000100800 */
[----:B------:R-:W-:-:S13]  /*3cc10*/  ISETP.GE.U32.AND.EX P1, PT, R16, UR9, PT, P1 ;  /* 0x0000000910007c0c */ /* 0x000fda000bf26110 */
[----:B0-----:R-:W-:Y:S05]  /*3cc20*/  @P1 BRA `(.L_x_1061) ;  /* 0x0000000400681947 */ /* 0x001fea0003800000 */
[----:B------:R-:W0:Y:S01]  /*3cc30*/  S2UR UR8, SR_CTAID.X ;  /* 0x00000000000879c3 */ /* 0x000e220000002500 */
[----:B------:R-:W-:Y:S01]  /*3cc40*/  ULDC.64 UR10, c[0x0][0x628] ;  /* 0x00018a00000a7ab9 */ /* 0x000fe20000000a00 */
[----:B------:R-:W-:Y:S01]  /*3cc50*/  ULDC UR9, c[0x0][0x150] ;  /* 0x0000540000097ab9 */ /* 0x000fe20000000800 */
[----:B------:R-:W-:Y:S01]  /*3cc60*/  ISETP.NE.U32.AND P1, PT, RZ, UR10, PT ;  /* 0x0000000aff007c0c */ /* 0x000fe2000bf25070 */
[----:B------:R-:W-:Y:S01]  /*3cc70*/  ULDC UR12, c[0x0][0x630] ;  /* 0x00018c00000c7ab9 */ /* 0x000fe20000000800 */
[----:B------:R-:W-:Y:S01]  /*3cc80*/  ULDC UR14, c[0x0][0x154] ;  /* 0x00005500000e7ab9 */ /* 0x000fe20000000800 */
[----:B------:R-:W-:Y:S02]  /*3cc90*/  MOV R3, R16 ;  /* 0x0000001000037202 */ /* 0x000fe40000000f00 */
[----:B------:R-:W1:Y:S01]  /*3cca0*/  S2UR UR13, SR_CTAID.Y ;  /* 0x00000000000d79c3 */ /* 0x000e620000002600 */
[----:B------:R-:W-:Y:S02]  /*3ccb0*/  ISETP.NE.AND.EX P1, PT, RZ, UR11, PT, P1 ;  /* 0x0000000bff007c0c */ /* 0x000fe4000bf25310 */
[----:B0-----:R-:W-:-:S05]  /*3ccc0*/  I2FP.F32.U32 R2, UR8 ;  /* 0x0000000800027c45 */ /* 0x001fca0008201000 */
[----:B------:R-:W-:Y:S01]  /*3ccd0*/  FMUL R9, R2, UR9 ;  /* 0x0000000902097c20 */ /* 0x000fe20008400000 */
[----:B------:R-:W-:Y:S01]  /*3cce0*/  IMAD.MOV.U32 R2, RZ, RZ, R15 ;  /* 0x000000ffff027224 */ /* 0x000fe200078e000f */
[----:B-1----:R-:W-:-:S04]  /*3ccf0*/  I2FP.F32.U32 R12, UR13 ;  /* 0x0000000d000c7c45 */ /* 0x002fc80008201000 */
[----:B------:R-:W0:Y:S01]  /*3cd00*/  F2I.U32.TRUNC.NTZ R9, R9 ;  /* 0x0000000900097305 */ /* 0x000e22000020f000 */
[----:B------:R-:W-:Y:S05]  /*3cd10*/  @!P1 BRA `(.L_x_1062) ;  /* 0x0000000000289947 */ /* 0x000fea0003800000 */
[----:B------:R-:W-:Y:S02]  /*3cd20*/  ULDC UR9, c[0x0][0x634] ;  /* 0x00018d0000097ab9 */ /* 0x000fe40000000800 */
[----:B------:R-:W-:-:S05]  /*3cd30*/  IADD3 R3, P1, R15, UR9, RZ ;  /* 0x000000090f037c10 */ /* 0x000fca000ff3e0ff */
[----:B------:R-:W-:-:S04]  /*3cd40*/  IMAD.X R13, RZ, RZ, R16, P1 ;  /* 0x000000ffff0d7224 */ /* 0x000fc800008e0610 */
[----:B------:R-:W-:-:S04]  /*3cd50*/  IMAD.WIDE.U32 R4, R13, UR10, RZ ;  /* 0x0000000a0d047c25 */ /* 0x000fc8000f8e00ff */
[----:B------:R-:W-:-:S04]  /*3cd60*/  IMAD.WIDE.U32 R4, P1, R3, UR11, R4 ;  /* 0x0000000b03047c25 */ /* 0x000fc8000f820004 */
[----:B------:R-:W-:-:S04]  /*3cd70*/  IMAD.WIDE.U32 R2, R3, UR10, RZ ;  /* 0x0000000a03027c25 */ /* 0x000fc8000f8e00ff */
[----:B------:R-:W-:Y:S01]  /*3cd80*/  IMAD.MOV.U32 R2, RZ, RZ, R5 ;  /* 0x000000ffff027224 */ /* 0x000fe200078e0005 */
[----:B------:R-:W-:Y:S02]  /*3cd90*/  IADD3 RZ, P2, R3, R4, RZ ;  /* 0x0000000403ff7210 */ /* 0x000fe40007f5e0ff */
[----:B------:R-:W-:-:S03]  /*3cda0*/  IADD3.X R3, RZ, RZ, RZ, P1, !PT ;  /* 0x000000ffff037210 */ /* 0x000fc60000ffe4ff */
[----:B------:R-:W-:-:S08]  /*3cdb0*/  IMAD.WIDE.U32.X R2, R13, UR11, R2, P2 ;  /* 0x0000000b0d027c25 */ /* 0x000fd000090e0402 */
.L_x_1062:
[--C-:B------:R-:W-:Y:S01]  /*3cdc0*/  SHF.R.U64 R10, R2, UR12, R3.reuse ;  /* 0x0000000c020a7c19 */ /* 0x100fe20008001203 */
[----:B------:R-:W-:Y:S01]  /*3cdd0*/  ULDC.64 UR10, c[0x0][0x620] ;  /* 0x00018800000a7ab9 */ /* 0x000fe20000000a00 */
[----:B------:R-:W-:Y:S01]  /*3cde0*/  SHF.R.U32.HI R2, RZ, UR12, R3 ;  /* 0x0000000cff027c19 */ /* 0x000fe20008011603 */
[----:B------:R-:W-:Y:S01]  /*3cdf0*/  FMUL R12, R12, UR14 ;  /* 0x0000000e0c0c7c20 */ /* 0x000fe20008400000 */
[----:B------:R-:W-:Y:S01]  /*3ce00*/  IADD3 R13, P1, RZ, -R10, RZ ;  /* 0x8000000aff0d7210 */ /* 0x000fe20007f3e0ff */
[----:B------:R-:W-:Y:S01]  /*3ce10*/  ULDC.64 UR14, c[0x0][0x640] ;  /* 0x00019000000e7ab9 */ /* 0x000fe20000000a00 */
[----:B------:R-:W-:Y:S02]  /*3ce20*/  MOV R3, R16 ;  /* 0x0000001000037202 */ /* 0x000fe40000000f00 */
[----:B------:R-:W-:Y:S01]  /*3ce30*/  IADD3.X R2, RZ, ~R2, RZ, P1, !PT ;  /* 0x80000002ff027210 */ /* 0x000fe20000ffe4ff */
[----:B------:R-:W1:Y:S01]  /*3ce40*/  F2I.U32.TRUNC.NTZ R12, R12 ;  /* 0x0000000c000c7305 */ /* 0x000e62000020f000 */
[----:B------:R-:W-:-:S02]  /*3ce50*/  ISETP.NE.U32.AND P1, PT, RZ, UR14, PT ;  /* 0x0000000eff007c0c */ /* 0x000fc4000bf25070 */
[----:B0-----:R-:W-:Y:S01]  /*3ce60*/  R2UR UR9, R9 ;  /* 0x00000000090972ca */ /* 0x001fe200000e0000 */
[----:B------:R-:W-:Y:S01]  /*3ce70*/  IMAD R2, R2, UR10, RZ ;  /* 0x0000000a02027c24 */ /* 0x000fe2000f8e02ff */
[----:B------:R-:W-:-:S03]  /*3ce80*/  ISETP.NE.AND.EX P1, PT, RZ, UR15, PT, P1 ;  /* 0x0000000fff007c0c */ /* 0x000fc6000bf25310 */
[----:B------:R-:W-:Y:S02]  /*3ce90*/  IMAD R5, R13, UR11, R2 ;  /* 0x0000000b0d057c24 */ /* 0x000fe4000f8e0202 */
[----:B------:R-:W-:-:S04]  /*3cea0*/  IMAD.MOV.U32 R2, RZ, RZ, R15 ;  /* 0x000000ffff027224 */ /* 0x000fc800078e000f */
[----:B------:R-:W-:Y:S01]  /*3ceb0*/  IMAD.WIDE.U32 R2, R13, UR10, R2 ;  /* 0x0000000a0d027c25 */ /* 0x000fe2000f8e0002 */
[----:B------:R-:W-:Y:S01]  /*3cec0*/  ULDC UR10, c[0x0][0x618] ;  /* 0x00018600000a7ab9 */ /* 0x000fe20000000800 */
[----:B-1----:R-:W-:Y:S02]  /*3ced0*/  R2UR UR11, R12 ;  /* 0x000000000c0b72ca */ /* 0x002fe400000e0000 */
[----:B------:R-:W-:-:S05]  /*3cee0*/  IMAD.IADD R3, R3, 0x1, R5 ;  /* 0x0000000103037824 */ /* 0x000fca00078e0205 */
[--C-:B------:R-:W-:Y:S02]  /*3cef0*/  SHF.R.U64 R9, R2, UR10, R3.reuse ;  /* 0x0000000a02097c19 */ /* 0x100fe40008001203 */
[----:B------:R-:W-:Y:S01]  /*3cf00*/  SHF.R.U32.HI R2, RZ, UR10, R3 ;  /* 0x0000000aff027c19 */ /* 0x000fe20008011603 */
[----:B------:R-:W-:-:S03]  /*3cf10*/  ULDC UR10, c[0x0][0x608] ;  /* 0x00018200000a7ab9 */ /* 0x000fc60000000800 */
[--C-:B------:R-:W-:Y:S02]  /*3cf20*/  SHF.R.U64 R13, R9, UR10, R2.reuse ;  /* 0x0000000a090d7c19 */ /* 0x100fe40008001202 */
[----:B------:R-:W-:Y:S01]  /*3cf30*/  SHF.R.U32.HI R2, RZ, UR10, R2 ;  /* 0x0000000aff027c19 */ /* 0x000fe20008011602 */
[----:B------:R-:W-:-:S03]  /*3cf40*/  ULDC UR10, c[0x0][0x658] ;  /* 0x00019600000a7ab9 */ /* 0x000fc60000000800 */
[--C-:B------:R-:W-:Y:S02]  /*3cf50*/  SHF.R.U32.HI R15, RZ, UR10, R2.reuse ;  /* 0x0000000aff0f7c19 */ /* 0x100fe40008011602 */
[----:B------:R-:W-:-:S03]  /*3cf60*/  SHF.R.U64 R12, R13, UR10, R2 ;  /* 0x0000000a0d0c7c19 */ /* 0x000fc60008001202 */
[----:B------:R-:W-:Y:S01]  /*3cf70*/  IMAD.MOV.U32 R3, RZ, RZ, R15 ;  /* 0x000000ffff037224 */ /* 0x000fe200078e000f */
[----:B------:R-:W-:Y:S01]  /*3cf80*/  MOV R2, R12 ;  /* 0x0000000c00027202 */ /* 0x000fe20000000f00 */
[----:B------:R-:W-:Y:S06]  /*3cf90*/  @!P1 BRA `(.L_x_1063) ;  /* 0x0000000000289947 */ /* 0x000fec0003800000 */
[----:B------:R-:W-:Y:S02]  /*3cfa0*/  ULDC UR10, c[0x0][0x64c] ;  /* 0x00019300000a7ab9 */ /* 0x000fe40000000800 */
[----:B------:R-:W-:-:S04]  /*3cfb0*/  IADD3 R3, P1, R12, UR10, RZ ;  /* 0x0000000a0c037c10 */ /* 0x000fc8000ff3e0ff */
[----:B------:R-:W-:-:S05]  /*3cfc0*/  IADD3.X R15, RZ, R15, RZ, P1, !PT ;  /* 0x0000000fff0f7210 */ /* 0x000fca0000ffe4ff */
[----:B------:R-:W-:-:S04]  /*3cfd0*/  IMAD.WIDE.U32 R4, R15, UR14, RZ ;  /* 0x0000000e0f047c25 */ /* 0x000fc8000f8e00ff */
[----:B------:R-:W-:-:S04]  /*3cfe0*/  IMAD.WIDE.U32 R4, P1, R3, UR15, R4 ;  /* 0x0000000f03047c25 */ /* 0x000fc8000f820004 */
[----:B------:R-:W-:Y:S01]  /*3cff0*/  IMAD.WIDE.U32 R2, R3, UR14, RZ ;  /* 0x0000000e03027c25 */ /* 0x000fe2000f8e00ff */
[----:B------:R-:W-:-:S04]  /*3d000*/  MOV R2, R5 ;  /* 0x0000000500027202 */ /* 0x000fc80000000f00 */
[----:B------:R-:W-:Y:S01]  /*3d010*/  IADD3 RZ, P2, R3, R4, RZ ;  /* 0x0000000403ff7210 */ /* 0x000fe20007f5e0ff */
[----:B------:R-:W-:-:S04]  /*3d020*/  IMAD.X R3, RZ, RZ, RZ, P1 ;  /* 0x000000ffff037224 */ /* 0x000fc800008e06ff */
[----:B------:R-:W-:-:S08]  /*3d030*/  IMAD.WIDE.U32.X R2, R15, UR15, R2, P2 ;  /* 0x0000000f0f027c25 */ /* 0x000fd000090e0402 */
.L_x_1063:
[----:B------:R-:W-:Y:S01]  /*3d040*/  ULDC UR10, c[0x0][0x648] ;  /* 0x00019200000a7ab9 */ /* 0x000fe20000000800 */
[----:B------:R-:W-:Y:S01]  /*3d050*/  UISETP.NE.AND UP0, UPT, UR39, URZ, UPT ;  /* 0x0000003f2700728c */ /* 0x000fe2000bf05270 */
[----:B------:R-:W-:Y:S01]  /*3d060*/  SHF.R.U64 R2, R2, UR10, R3 ;  /* 0x0000000a02027c19 */ /* 0x000fe20008001203 */
[----:B------:R-:W-:Y:S01]  /*3d070*/  ULDC UR10, c[0x0][0x638] ;  /* 0x00018e00000a7ab9 */ /* 0x000fe20000000800 */
[----:B------:R-:W-:Y:S01]  /*3d080*/  UIADD3 UR11, -UR11, URZ, URZ ;  /* 0x0000003f0b0b7290 */ /* 0x000fe2000fffe13f */
[----:B------:R-:W-:Y:S02]  /*3d090*/  LOP3.LUT R13, R13, UR6, RZ, 0xc0, !PT ;  /* 0x000000060d0d7c12 */ /* 0x000fe4000f8ec0ff */
[----:B------:R-:W-:Y:S01]  /*3d0a0*/  IMAD.MOV R3, RZ, RZ, -R2 ;  /* 0x000000ffff037224 */ /* 0x000fe200078e0a02 */
[----:B------:R-:W-:Y:S02]  /*3d0b0*/  LOP3.LUT R9, R9, UR4, RZ, 0xc0, !PT ;  /* 0x0000000409097c12 */ /* 0x000fe4000f8ec0ff */
[----:B------:R-:W-:Y:S01]  /*3d0c0*/  IMAD R5, R2, UR5, R13 ;  /* 0x0000000502057c24 */ /* 0x000fe2000f8e020d */
[----:B------:R-:W-:Y:S01]  /*3d0d0*/  PLOP3.LUT P1, PT, PT, PT, UP0, 0x40, 0x0 ;  /* 0x000000000000781c */ /* 0x000fe20003f2e808 */
[----:B------:R-:W-:Y:S01]  /*3d0e0*/  IMAD R12, R3, UR10, R12 ;  /* 0x0000000a030c7c24 */ /* 0x000fe2000f8e020c */
[----:B------:R-:W-:Y:S01]  /*3d0f0*/  UIADD3 UR10, -UR9, URZ, URZ ;  /* 0x0000003f090a7290 */ /* 0x000fe2000fffe13f */
[----:B------:R-:W-:Y:S01]  /*3d100*/  PLOP3.LUT P2, PT, PT, PT, UP0, 0x40, 0x0 ;  /* 0x000000000000781c */ /* 0x000fe20003f4e808 */
[----:B------:R-:W-:Y:S01]  /*3d110*/  IMAD.MOV.U32 R3, RZ, RZ, 0x1 ;  /* 0x00000001ff037424 */ /* 0x000fe200078e00ff */
[----:B------:R-:W-:-:S02]  /*3d120*/  ULDC UR9, c[0x0][0x144] ;  /* 0x0000510000097ab9 */ /* 0x000fc40000000800 */
[----:B------:R-:W-:-:S03]  /*3d130*/  UIMAD UR8, UR9, UR10, UR8 ;  /* 0x0000000a090872a4 */ /* 0x000fc6000f8e0208 */
[----:B------:R-:W-:Y:S02]  /*3d140*/  ULDC UR9, c[0x0][0x148] ;  /* 0x0000520000097ab9 */ /* 0x000fe40000000800 */
[----:B------:R-:W-:-:S03]  /*3d150*/  @UP0 UIMAD UR8, UR9, UR11, UR13 ;  /* 0x0000000b090802a4 */ /* 0x000fc6000f8e020d */
[----:B------:R-:W-:Y:S02]  /*3d160*/  ULDC UR9, c[0x0][0x600] ;  /* 0x0001800000097ab9 */ /* 0x000fe40000000800 */
[----:B------:R-:W-:Y:S01]  /*3d170*/  IMAD R12, R12, UR9, R9 ;  /* 0x000000090c0c7c24 */ /* 0x000fe2000f8e0209 */
[----:B------:R-:W-:Y:S01]  /*3d180*/  MOV R2, UR8 ;  /* 0x0000000800027c02 */ /* 0x000fe20008000f00 */
[----:B------:R-:W-:-:S04]  /*3d190*/  ULDC UR8, c[0x0][0x610] ;  /* 0x0001840000087ab9 */ /* 0x000fc80000000800 */
[----:B------:R-:W-:-:S05]  /*3d1a0*/  IMAD R5, R5, UR8, R2 ;  /* 0x0000000805057c24 */ /* 0x000fca000f8e0202 */
[----:B------:R-:W-:Y:S02]  /*3d1b0*/  SEL R2, R12, R5, P1 ;  /* 0x000000050c027207 */ /* 0x000fe40000800000 */
[----:B------:R-:W-:-:S07]  /*3d1c0*/  SEL R5, R5, R12, P2 ;  /* 0x0000000c05057207 */ /* 0x000fce0001000000 */
.L_x_1061:
[----:B------:R-:W-:Y:S05]  /*3d1d0*/  BSYNC B1 ;  /* 0x0000000000017941 */ /* 0x000fea0003800000 */
.L_x_1060:
[----:B------:R-:W-:-:S13]  /*3d1e0*/  LOP3.LUT P1, RZ, R3, 0xff, RZ, 0xc0, !PT ;  /* 0x000000ff03ff7812 */ /* 0x000fda000782c0ff */
[----:B------:R-:W-:Y:S05]  /*3d1f0*/  @P1 BRA `(.L_x_1064) ;  /* 0xfffffff400181947 */ /* 0x000fea000383ffff */
[----:B------:R-:W-:Y:S05]  /*3d200*/  BSYNC B0 ;  /* 0x0000000000007941 */ /* 0x000fea0003800000 */
.L_x_1052:
[----:B------:R-:W-:-:S03]  /*3d210*/  UMOV UR8, 0xffffffff ;  /* 0xffffffff00087882 */ /* 0x000fc60000000000 */
[----:B------:R-:W-:Y:S05]  /*3d220*/  BRA.DIV UR8, `(.L_x_1065) ;  /* 0x0000000208d47947 */ /* 0x000fea000b800000 */
[----:B------:R-:W-:-:S13]  /*3d230*/  ELECT P6, URZ, PT ;  /* 0x00000000003f782f */ /* 0x000fda00038c0000 */
.L_x_1077:
[----:B------:R-:W-:Y:S04]  /*3d240*/  BSSY B0, `(.L_x_1066) ;  /* 0x000001a000007945 */ /* 0x000fe80003800000 */
[----:B------:R-:W-:Y:S05]  /*3d250*/  @!P6 BRA `(.L_x_1067) ;  /* 0x000000000060e947 */ /* 0x000fea0003800000 */
[----:B------:R-:W-:-:S04]  /*3d260*/  ULOP3.LUT UR8, UR38, 0x2, URZ, 0xfc, !UPT ;  /* 0x0000000226087892 */ /* 0x000fc8000f8efc3f */
[----:B------:R-:W-:-:S06]  /*3d270*/  UISETP.NE.AND UP0, UPT, UR8, 0x3, UPT ;  /* 0x000000030800788c */ /* 0x000fcc000bf05270 */
[----:B------:R-:W-:-:S13]  /*3d280*/  PLOP3.LUT P0, PT, PT, PT, UP0, 0x80, 0x0 ;  /* 0x000000000000781c */ /* 0x000fda0003f0f008 */
[----:B------:R-:W-:Y:S05]  /*3d290*/  @!P0 BRA `(.L_x_1068) ;  /* 0x0000000000048947 */ /* 0x000fea0003800000 */
[----:B------:R-:W-:Y:S01]  /*3d2a0*/  BPT.TRAP 0x1 ;  /* 0x000000040000795c */ /* 0x000fe20000300000 */
.L_x_1068:
[----:B------:R-:W0:Y:S01]  /*3d2b0*/  S2R R3, SR_CgaCtaId ;  /* 0x0000000000037919 */ /* 0x000e220000008800 */
[----:B------:R-:W-:-:S04]  /*3d2c0*/  MOV R2, 0x400 ;  /* 0x0000040000027802 */ /* 0x000fc80000000f00 */
[----:B0-----:R-:W-:Y:S02]  /*3d2d0*/  LEA R3, R3, R2, 0x18 ;  /* 0x0000000203037211 */ /* 0x001fe400078ec0ff */
[----:B------:R-:W-:Y:S02]  /*3d2e0*/  SHF.L.U32 R2, R0, 0x1f, RZ ;  /* 0x0000001f00027819 */ /* 0x000fe400000006ff */
[----:B------:R-:W-:-:S05]  /*3d2f0*/  IADD3 R3, R3, 0x10, RZ ;  /* 0x0000001003037810 */ /* 0x000fca0007ffe0ff */
[----:B------:R-:W-:-:S04]  /*3d300*/  IMAD R5, R6, 0x8, R3 ;  /* 0x0000000806057824 */ /* 0x000fc800078e0203 */
[----:B------:R-:W0:Y:S02]  /*3d310*/  SYNCS.PHASECHK.TRANS64.TRYWAIT P0, [R5+URZ], R2 ;  /* 0x00000002050075a7 */ /* 0x000e24000800017f */
[----:B0-----:R-:W-:Y:S05]  /*3d320*/  @!P0 BRA `(.L_x_1069) ;  /* 0x0000000000b48947 */ /* 0x001fea0003800000 */
.L_x_1078:
[----:B------:R-:W-:-:S04]  /*3d330*/  IADD3 R6, R6, 0x1, RZ ;  /* 0x0000000106067810 */ /* 0x000fc80007ffe0ff */
[----:B------:R-:W-:-:S04]  /*3d340*/  ISETP.NE.AND P0, PT, R6, 0x2, PT ;  /* 0x000000020600780c */ /* 0x000fc80003f05270 */
[----:B0-----:R-:W-:Y:S02]  /*3d350*/  SEL R5, RZ, 0x1, P0 ;  /* 0x00000001ff057807 */ /* 0x001fe40000000000 */
[----:B------:R-:W-:Y:S02]  /*3d360*/  SEL R6, R6, RZ, P0 ;  /* 0x000000ff06067207 */ /* 0x000fe40000000000 */
[----:B------:R-:W-:-:S03]  /*3d370*/  LOP3.LUT R0, R0, R5, RZ, 0x3c, !PT ;  /* 0x0000000500007212 */ /* 0x000fc600078e3cff */
[----:B------:R-:W-:Y:S01]  /*3d380*/  IMAD R3, R6, 0x8, R3 ;  /* 0x0000000806037824 */ /* 0x000fe200078e0203 */
[----:B------:R-:W-:-:S07]  /*3d390*/  SHF.L.U32 R0, R0, 0x1f, RZ ;  /* 0x0000001f00007819 */ /* 0x000fce00000006ff */
.L_x_1070:
[----:B0-----:R0:W1:Y:S02]  /*3d3a0*/  SYNCS.PHASECHK.TRANS64.TRYWAIT P0, [R3+URZ], R0 ;  /* 0x00000000030075a7 */ /* 0x001064000800017f */
[----:B-1----:R-:W-:Y:S05]  /*3d3b0*/  @!P0 NANOSLEEP.SYNCS 0x989680 ;  /* 0x009896800000895d */ /* 0x002fea0003900000 */
[----:B------:R-:W1:Y:S02]  /*3d3c0*/  @!P0 SYNCS.PHASECHK.TRANS64 P0, [R3+URZ], R0 ;  /* 0x00000000030085a7 */ /* 0x000e64000800007f */
[----:B-1----:R-:W-:Y:S05]  /*3d3d0*/  @!P0 BRA `(.L_x_1070) ;  /* 0xfffffffc00f08947 */ /* 0x002fea000383ffff */
.L_x_1067:
[----:B------:R-:W-:Y:S05]  /*3d3e0*/  BSYNC B0 ;  /* 0x0000000000007941 */ /* 0x000fea0003800000 */
.L_x_1066:
[----:B------:R-:W-:Y:S05]  /*3d3f0*/  EXIT ;  /* 0x000000000000794d */ /* 0x000fea0003800000 */
.L_x_17:
[----:B-1----:R1:W4:Y:S02]  /*3d400*/  SYNCS.PHASECHK.TRANS64.TRYWAIT P1, [R3+URZ], R0 ;  /* 0x00000000030075a7 */ /* 0x002324000802017f */
[----:B----4-:R-:W-:Y:S05]  /*3d410*/  @!P1 NANOSLEEP.SYNCS 0x989680 ;  /* 0x009896800000995d */ /* 0x010fea0003900000 */
[----:B------:R-:W4:Y:S02]  /*3d420*/  @!P1 SYNCS.PHASECHK.TRANS64 P1, [R3+URZ], R0 ;  /* 0x00000000030095a7 */ /* 0x000f24000802007f */
[----:B----4-:R-:W-:Y:S05]  /*3d430*/  @!P1 BRA `(.L_x_17) ;  /* 0xfffffffc00f09947 */ /* 0x010fea000383ffff */
[----:B------:R-:W-:Y:S05]  /*3d440*/  BRA `(.L_x_16) ;  /* 0xfffffc3c00e47947 */ /* 0x000fea000383ffff */
.L_x_22:
[----:B-1----:R-:W-:-:S04]  /*3d450*/  MOV R5, UR9 ;  /* 0x0000000900057c02 */ /* 0x002fc80008000f00 */
[----:B------:R1:W2:Y:S03]  /*3d460*/  SYNCS.PHASECHK.TRANS64.TRYWAIT P1, [R5+URZ], R4 ;  /* 0x00000004050075a7 */ /* 0x0002a6000802017f */
[----:B--2---:R-:W-:Y:S05]  /*3d470*/  @!P1 NANOSLEEP.SYNCS 0x989680 ;  /* 0x009896800000995d */ /* 0x004fea0003900000 */
[----:B------:R-:W2:Y:S02]  /*3d480*/  @!P1 SYNCS.PHASECHK.TRANS64 P1, [R5+URZ], R4 ;  /* 0x00000004050095a7 */ /* 0x000ea4000802007f */
[----:B--2---:R-:W-:Y:S05]  /*3d490*/  @!P1 BRA `(.L_x_22) ;  /* 0xfffffffc00ec9947 */ /* 0x004fea000383ffff */
[----:B------:R-:W-:Y:S05]  /*3d4a0*/  BRA `(.L_x_21) ;  /* 0xfffffcec00247947 */ /* 0x000fea000383ffff */
.L_x_1053:
[----:B------:R-:W-:Y:S01]  /*3d4b0*/  BSSY B1, `(.L_x_1071) ;  /* 0x0000006000017945 */ /* 0x000fe20003800000 */
[----:B------:R-:W-:-:S07]  /*3d4c0*/  IMAD.MOV.U32 R15, RZ, RZ, -0x1 ;  /* 0xffffffffff0f7424 */ /* 0x000fce00078e00ff */
[----:B------:R-:W-:Y:S05]  /*3d4d0*/  WARPSYNC.COLLECTIVE R15, `(.L_x_1072) ;  /* 0x000000000f0c7348 */ /* 0x000fea0003c00000 */
[----:B------:R-:W-:Y:S02]  /*3d4e0*/  ELECT P6, UR62, PT ;  /* 0x00000000003e782f */ /* 0x000fe400038c0000 */
[----:B------:R-:W-:Y:S01]  /*3d4f0*/  MOV R14, UR62 ;  /* 0x0000003e000e7c02 */ /* 0x000fe20008000f00 */
[----:B------:R-:W-:Y:S10]  /*3d500*/  ENDCOLLECTIVE ;  /* 0x000000000000791b */ /* 0x000ff40003800000 */
.L_x_1072:
[----:B------:R-:W-:Y:S05]  /*3d510*/  BSYNC B1 ;  /* 0x0000000000017941 */ /* 0x000fea0003800000 */
.L_x_1071:
[----:B------:R-:W-:Y:S05]  /*3d520*/  BRA `(.L_x_1073) ;  /* 0xfffffff000587947 */ /* 0x000fea000383ffff */
.L_x_1056:
[----:B-1----:R1:W2:Y:S02]  /*3d530*/  SYNCS.PHASECHK.TRANS64.TRYWAIT P1, [R15+URZ+0x10], R12 ;  /* 0x0000100c0f0075a7 */ /* 0x0022a4000802017f */
[----:B--2---:R-:W-:Y:S05]  /*3d540*/  @!P1 NANOSLEEP.SYNCS 0x989680 ;  /* 0x009896800000995d */ /* 0x004fea0003900000 */
[----:B------:R-:W2:Y:S02]  /*3d550*/  @!P1 SYNCS.PHASECHK.TRANS64 P1, [R15+URZ+0x10], R12 ;  /* 0x0000100c0f0095a7 */ /* 0x000ea4000802007f */
[----:B--2---:R-:W-:Y:S05]  /*3d560*/  @!P1 BRA `(.L_x_1056) ;  /* 0xfffffffc00f09947 */ /* 0x004fea000383ffff */
[----:B------:R-:W-:Y:S05]  /*3d570*/  BRA `(.L_x_1074) ;  /* 0xfffffff0008c7947 */ /* 0x000fea000383ffff */
.L_x_1065:
[----:B------:R-:W-:Y:S01]  /*3d580*/  BSSY B0, `(.L_x_1075) ;  /* 0x0000006000007945 */ /* 0x000fe20003800000 */
[----:B------:R-:W-:-:S07]  /*3d590*/  MOV R15, 0xffffffff ;  /* 0xffffffff000f7802 */ /* 0x000fce0000000f00 */
[----:B------:R-:W-:Y:S05]  /*3d5a0*/  WARPSYNC.COLLECTIVE R15, `(.L_x_1076) ;  /* 0x000000000f0c7348 */ /* 0x000fea0003c00000 */
[----:B------:R-:W-:Y:S02]  /*3d5b0*/  ELECT P6, UR62, PT ;  /* 0x00000000003e782f */ /* 0x000fe400038c0000 */
[----:B------:R-:W-:Y:S01]  /*3d5c0*/  MOV R14, UR62 ;  /* 0x0000003e000e7c02 */ /* 0x000fe20008000f00 */
[----:B------:R-:W-:Y:S10]  /*3d5d0*/  ENDCOLLECTIVE ;  /* 0x000000000000791b */ /* 0x000ff40003800000 */
.L_x_1076:
[----:B------:R-:W-:Y:S05]  /*3d5e0*/  BSYNC B0 ;  /* 0x0000000000007941 */ /* 0x000fea0003800000 */
.L_x_1075:
[----:B------:R-:W-:Y:S05]  /*3d5f0*/  BRA `(.L_x_1077) ;  /* 0xfffffffc00107947 */ /* 0x000fea000383ffff */
.L_x_1069:
[----:B0-----:R0:W1:Y:S02]  /*3d600*/  SYNCS.PHASECHK.TRANS64.TRYWAIT P0, [R5+URZ], R2 ;  /* 0x00000002050075a7 */ /* 0x001064000800017f */
[----:B-1----:R-:W-:Y:S05]  /*3d610*/  @!P0 NANOSLEEP.SYNCS 0x989680 ;  /* 0x009896800000895d */ /* 0x002fea0003900000 */
[----:B------:R-:W1:Y:S02]  /*3d620*/  @!P0 SYNCS.PHASECHK.TRANS64 P0, [R5+URZ], R2 ;  /* 0x00000002050085a7 */ /* 0x000e64000800007f */
[----:B-1----:R-:W-:Y:S05]  /*3d630*/  @!P0 BRA `(.L_x_1069) ;  /* 0xfffffffc00f08947 */ /* 0x002fea000383ffff */
[----:B------:R-:W-:Y:S05]  /*3d640*/  BRA `(.L_x_1078) ;  /* 0xfffffffc00387947 */ /* 0x000fea000383ffff */
.L_x_1079:
[----:B------:R-:W-:-:S00]  /*3d650*/  BRA `(.L_x_1079) ;  /* 0xfffffffc00fc7947 */ /* 0x000fc0000383ffff */
[----:B------:R-:W-:-:S00]  /*3d660*/  NOP ;  /* 0x0000000000007918 */ /* 0x000fc00000000000 */
        /* <DEDUP_REMOVED lines=9> */
.L_x_1080:


//--------------------- .nv.global.init           --------------------------
	.section	.nv.global.init,"aw",@progbits
.nv.global.init:
	.type		$str$22,@object
	.size		$str$22,($str$23 - $str$22)
$str$22:
        /*0000*/ 	.byte	0x6b, 0x5f, 0x74, 0x69, 0x6c, 0x65, 0x5f, 0x63, 0x6f, 0x75, 0x6e, 0x74, 0x20, 0x3e, 0x3d, 0x20
        /*0010*/ 	.byte	0x31, 0x00
	.type		$str$23,@object
	.size		$str$23,(__unnamed_1 - $str$23)
$str$23:
        /*0012*/ 	.byte	0x2f, 0x74, 0x6d, 0x70, 0x2f, 0x63, 0x75, 0x74, 0x6c, 0x61, 0x73, 0x73, 0x5f, 0x73, 0x77, 0x65
        /*0022*/ 	.byte	0x65, 0x70, 0x5f, 0x73, 0x72, 0x63, 0x2f, 0x69, 0x6e, 0x63, 0x6c, 0x75, 0x64, 0x65, 0x2f, 0x63
        /*0032*/ 	.byte	0x75, 0x74, 0x6c, 0x61, 0x73, 0x73, 0x2f, 0x67, 0x65, 0x6d, 0x6d, 0x2f, 0x63, 0x6f, 0x6c, 0x6c
        /*0042*/ 	.byte	0x65, 0x63, 0x74, 0x69, 0x76, 0x65, 0x2f, 0x73, 0x6d, 0x39, 0x30, 0x5f, 0x6d, 0x6d, 0x61, 0x5f
        /*0052*/ 	.byte	0x74, 0x6d, 0x61, 0x5f, 0x67, 0x6d, 0x6d, 0x61, 0x5f, 0x73, 0x73, 0x5f, 0x77, 0x61, 0x72, 0x70
        /*0062*/ 	.byte	0x73, 0x70, 0x65, 0x63, 0x69, 0x61, 0x6c, 0x69, 0x7a, 0x65, 0x64, 0x2e, 0x68, 0x70, 0x70, 0x00
	.type		__unnamed_1,@object
	.size		__unnamed_1,(.L_0 - __unnamed_1)
__unnamed_1:
        /* <DEDUP_REMOVED lines=180> */
        /*0bb2*/ 	.byte	0x74, 0x65, 0x3a, 0x3a, 0x69, 0x64, 0x65, 0x6e, 0x74, 0x69, 0x74, 0x79, 0x5d, 0x00
.L_0:


//--------------------- .nv.shared._ZN7cutlass13device_kernelINS_4gemm6kernel13GemmUniversalIN4cute5tupleIJiiiiEEENS1_10collective13CollectiveMmaINS1_34MainloopSm90TmaGmmaWarpSpecializedILi2ENS5_IJNS4_1CILi1EEESB_SB_EEENS1_35KernelTmaWarpSpecializedCooperativeEEENS5_IJNSA_ILi512EEENSA_ILi256EEENSA_ILi64EEEEEENS_6half_tENS5_IJlSB_lEEESJ_SK_NS4_8TiledMMAINS4_8MMA_AtomIJNS4_4SM904GMMA26MMA_64x256x16_F32F16F16_SSILNSO_5MajorE0ELSQ_0ELNSO_7ScaleInE1ELSR_1EEEEEENS4_6LayoutINS5_IJNSA_ILi2EEESB_SB_EEENS5_IJSB_NSA_ILi0EEESX_EEEEENS5_IJNS4_10UnderscoreES10_S10_EEEEENS4_13SM90_TMA_LOADENS4_14ComposedLayoutINS4_7SwizzleILi3ELi4ELi3EEENS4_18smem_ptr_flag_bitsILi16EEENSU_INS5_IJNSA_ILi8EEESH_EEENS5_IJSH_SB_EEEEEEEvNS4_8identityES13_S1D_vS1E_EENS_8epilogue10collective6detail29Sm90TmaWarpSpecializedAdapterINS1H_15DefaultEpilogueISJ_SK_SK_NS1G_6thread17LinearCombinationISJ_Li1EffLNS1L_9ScaleType4KindE0ELNS_15FloatRoundStyleE2ESJ_EENS1_15EpilogueDefaultEEEEEvvEEEEvNT_6ParamsE --------------------------
	.section	.nv.shared._ZN7cutlass13device_kernelINS_4gemm6kernel13GemmUniversalIN4cute5tupleIJiiiiEEENS1_10collective13CollectiveMmaINS1_34MainloopSm90TmaGmmaWarpSpecializedILi2ENS5_IJNS4_1CILi1EEESB_SB_EEENS1_35KernelTmaWarpSpecializedCooperativeEEENS5_IJNSA_ILi512EEENSA_ILi256EEENSA_ILi64EEEEEENS_6half_tENS5_IJlSB_lEEESJ_SK_NS4_8TiledMMAINS4_8MMA_AtomIJNS4_4SM904GMMA26MMA_64x256x16_F32F16F16_SSILNSO_5MajorE0ELSQ_0ELNSO_7ScaleInE1ELSR_1EEEEEENS4_6LayoutINS5_IJNSA_ILi2EEESB_SB_EEENS5_IJSB_NSA_ILi0EEESX_EEEEENS5_IJNS4_10UnderscoreES10_S10_EEEEENS4_13SM90_TMA_LOADENS4_14ComposedLayoutINS4_7SwizzleILi3ELi4ELi3EEENS4_18smem_ptr_flag_bitsILi16EEENSU_INS5_IJNSA_ILi8EEESH_EEENS5_IJSH_SB_EEEEEEEvNS4_8identityES13_S1D_vS1E_EENS_8epilogue10collective6detail29Sm90TmaWarpSpecializedAdapterINS1H_15DefaultEpilogueISJ_SK_SK_NS1G_6thread17LinearCombinationISJ_Li1EffLNS1L_9ScaleType4KindE0ELNS_15FloatRoundStyleE2ESJ_EENS1_15EpilogueDefaultEEEEEvvEEEEvNT_6ParamsE,"aw",@nobits
	.sectionflags	@""
	.align	16
	.zero		1024


//--------------------- .nv.shared.reserved.0     --------------------------
	.section	.nv.shared.reserved.0,"aw",@nobits
	.weak		__nv_reservedSMEM_offset_0_alias
	.size		__nv_reservedSMEM_offset_0_alias, 0, 0
	.other		__nv_reservedSMEM_offset_0_alias,@"STO_CUDA_RESERVED_SHARED STV_DEFAULT"
__nv_reservedSMEM_offset_0_alias:
	.zero		0


//--------------------- .nv.global                --------------------------
	.section	.nv.global,"aw",@nobits
.nv.global:
	.type		_ZN40_INTERNAL_a383cc14_4_k_cu_4da33ede_142254cute1_E,@object
	.size		_ZN40_INTERNAL_a383cc14_4_k_cu_4da33ede_142254cute1_E,(_ZN40_INTERNAL_a383cc14_4_k_cu_4da33ede_142254cuda3std3__45__cpo6cbeginE - _ZN40_INTERNAL_a383cc14_4_k_cu_4da33ede_142254cute1_E)
_ZN40_INTERNAL_a383cc14_4_k_cu_4da33ede_142254cute1_E:
	.zero		1
	.type		_ZN40_INTERNAL_a383cc14_4_k_cu_4da33ede_142254cuda3std3__45__cpo6cbeginE,@object
	.size		_ZN40_INTERNAL_a383cc14_4_k_cu_4da33ede_142254cuda3std3__45__cpo6cbeginE,(_ZN40_INTERNAL_a383cc14_4_k_cu_4da33ede_142254cuda3std3__48in_placeE - _ZN40_INTERNAL_a383cc14_4_k_cu_4da33ede_142254cuda3std3__45__cpo6cbeginE)
_ZN40_INTERNAL_a383cc14_4_k_cu_4da33ede_142254cuda3std3__45__cpo6cbeginE:
	.zero		1
	.type		_ZN40_INTERNAL_a383cc14_4_k_cu_4da33ede_142254cuda3std3__48in_placeE,@object
	.size		_ZN40_INTERNAL_a383cc14_4_k_cu_4da33ede_142254cuda3std3__48in_placeE,(_ZN40_INTERNAL_a383cc14_4_k_cu_4da33ede_142254cuda3std6ranges3__45__cpo9iter_moveE - _ZN40_INTERNAL_a383cc14_4_k_cu_4da33ede_142254cuda3std3__48in_placeE)
_ZN40_INTERNAL_a383cc14_4_k_cu_4da33ede_142254cuda3std3__48in_placeE:
	.zero		1
	.type		_ZN40_INTERNAL_a383cc14_4_k_cu_4da33ede_142254cuda3std6ranges3__45__cpo9iter_moveE,@object
	.size		_ZN40_INTERNAL_a383cc14_4_k_cu_4da33ede_142254cuda3std6ranges3__45__cpo9iter_moveE,(_ZN40_INTERNAL_a383cc14_4_k_cu_4da33ede_142254cuda3std3__45__cpo5beginE - _ZN40_INTERNAL_a383cc14_4_k_cu_4da33ede_142254cuda3std6ranges3__45__cpo9iter_moveE)
_ZN40_INTERNAL_a383cc14_4_k_cu_4da33ede_142254cuda3std6ranges3__45__cpo9iter_moveE:
	.zero		1
	.type		_ZN40_INTERNAL_a383cc14_4_k_cu_4da33ede_142254cuda3std3__45__cpo5beginE,@object
	.size		_ZN40_INTERNAL_a383cc14_4_k_cu_4da33ede_142254cuda3std3__45__cpo5beginE,(_ZN40_INTERNAL_a383cc14_4_k_cu_4da33ede_142254cuda3std3__442_GLOBAL__N__a383cc14_4_k_cu_4da33ede_142256ignoreE - _ZN40_INTERNAL_a383cc14_4_k_cu_4da33ede_142254cuda3std3__45__cpo5beginE)
_ZN40_INTERNAL_a383cc14_4_k_cu_4da33ede_142254cuda3std3__45__cpo5beginE:
	.zero		1
	.type		_ZN40_INTERNAL_a383cc14_4_k_cu_4da33ede_142254cuda3std3__442_GLOBAL__N__a383cc14_4_k_cu_4da33ede_142256ignoreE,@object
	.size		_ZN40_INTERNAL_a383cc14_4_k_cu_4da33ede_142254cuda3std3__442_GLOBAL__N__a383cc14_4_k_cu_4da33ede_142256ignoreE,(_ZN40_INTERNAL_a383cc14_4_k_cu_4da33ede_142254cute7productE - _ZN40_INTERNAL_a383cc14_4_k_cu_4da33ede_142254cuda3std3__442_GLOBAL__N__a383cc14_4_k_cu_4da33ede_142256ignoreE)
_ZN40_INTERNAL_a383cc14_4_k_cu_4da33ede_142254cuda3std3__442_GLOBAL__N__a383cc14_4_k_cu_4da33ede_142256ignoreE:
	.zero		1
	.type		_ZN40_INTERNAL_a383cc14_4_k_cu_4da33ede_142254cute7productE,@object
	.size		_ZN40_INTERNAL_a383cc14_4_k_cu_4da33ede_142254cute7productE,(_ZN40_INTERNAL_a383cc14_4_k_cu_4da33ede_142254cuda3std3__45__cpo3endE - _ZN40_INTERNAL_a383cc14_4_k_cu_4da33ede_142254cute7productE)
_ZN40_INTERNAL_a383cc14_4_k_cu_4da33ede_142254cute7productE:
	.zero		1
	.type		_ZN40_INTERNAL_a383cc14_4_k_cu_4da33ede_142254cuda3std3__45__cpo3endE,@object
	.size		_ZN40_INTERNAL_a383cc14_4_k_cu_4da33ede_142254cuda3std3__45__cpo3endE,(_ZN40_INTERNAL_a383cc14_4_k_cu_4da33ede_142254cuda3std3__419piecewise_constructE - _ZN40_INTERNAL_a383cc14_4_k_cu_4da33ede_142254cuda3std3__45__cpo3endE)
_ZN40_INTERNAL_a383cc14_4_k_cu_4da33ede_142254cuda3std3__45__cpo3endE:
	.zero		1
	.type		_ZN40_INTERNAL_a383cc14_4_k_cu_4da33ede_142254cuda3std3__419piecewise_constructE,@object
	.size		_ZN40_INTERNAL_a383cc14_4_k_cu_4da33ede_142254cuda3std3__419piecewise_constructE,(_ZN40_INTERNAL_a383cc14_4_k_cu_4da33ede_142254cuda3std3__45__cpo4cendE - _ZN40_INTERNAL_a383cc14_4_k_cu_4da33ede_142254cuda3std3__419piecewise_constructE)
_ZN40_INTERNAL_a383cc14_4_k_cu_4da33ede_142254cuda3std3__419piecewise_constructE:
	.zero		1
	.type		_ZN40_INTERNAL_a383cc14_4_k_cu_4da33ede_142254cuda3std3__45__cpo4cendE,@object
	.size		_ZN40_INTERNAL_a383cc14_4_k_cu_4da33ede_142254cuda3std3__45__cpo4cendE,(_ZN40_INTERNAL_a383cc14_4_k_cu_4da33ede_142254cuda3std6ranges3__45__cpo4swapE - _ZN40_INTERNAL_a383cc14_4_k_cu_4da33ede_142254cuda3std3__45__cpo4cendE)
_ZN40_INTERNAL_a383cc14_4_k_cu_4da33ede_142254cuda3std3__45__cpo4cendE:
	.zero		1
	.type		_ZN40_INTERNAL_a383cc14_4_k_cu_4da33ede_142254cuda3std6ranges3__45__cpo4swapE,@object
	.size		_ZN40_INTERNAL_a383cc14_4_k_cu_4da33ede_142254cuda3std6ranges3__45__cpo4swapE,(.L_8 - _ZN40_INTERNAL_a383cc14_4_k_cu_4da33ede_142254cuda3std6ranges3__45__cpo4swapE)
_ZN40_INTERNAL_a383cc14_4_k_cu_4da33ede_142254cuda3std6ranges3__45__cpo4swapE:
	.zero		1
.L_8:


//--------------------- .nv.constant0._ZN7cutlass13device_kernelINS_4gemm6kernel13GemmUniversalIN4cute5tupleIJiiiiEEENS1_10collective13CollectiveMmaINS1_34MainloopSm90TmaGmmaWarpSpecializedILi2ENS5_IJNS4_1CILi1EEESB_SB_EEENS1_35KernelTmaWarpSpecializedCooperativeEEENS5_IJNSA_ILi512EEENSA_ILi256EEENSA_ILi64EEEEEENS_6half_tENS5_IJlSB_lEEESJ_SK_NS4_8TiledMMAINS4_8MMA_AtomIJNS4_4SM904GMMA26MMA_64x256x16_F32F16F16_SSILNSO_5MajorE0ELSQ_0ELNSO_7ScaleInE1ELSR_1EEEEEENS4_6LayoutINS5_IJNSA_ILi2EEESB_SB_EEENS5_IJSB_NSA_ILi0EEESX_EEEEENS5_IJNS4_10UnderscoreES10_S10_EEEEENS4_13SM90_TMA_LOADENS4_14ComposedLayoutINS4_7SwizzleILi3ELi4ELi3EEENS4_18smem_ptr_flag_bitsILi16EEENSU_INS5_IJNSA_ILi8EEESH_EEENS5_IJSH_SB_EEEEEEEvNS4_8identityES13_S1D_vS1E_EENS_8epilogue10collective6detail29Sm90TmaWarpSpecializedAdapterINS1H_15DefaultEpilogueISJ_SK_SK_NS1G_6thread17LinearCombinationISJ_Li1EffLNS1L_9ScaleType4KindE0ELNS_15FloatRoundStyleE2ESJ_EENS1_15EpilogueDefaultEEEEEvvEEEEvNT_6ParamsE --------------------------
	.section	.nv.constant0._ZN7cutlass13device_kernelINS_4gemm6kernel13GemmUniversalIN4cute5tupleIJiiiiEEENS1_10collective13CollectiveMmaINS1_34MainloopSm90TmaGmmaWarpSpecializedILi2ENS5_IJNS4_1CILi1EEESB_SB_EEENS1_35KernelTmaWarpSpecializedCooperativeEEENS5_IJNSA_ILi512EEENSA_ILi256EEENSA_ILi64EEEEEENS_6half_tENS5_IJlSB_lEEESJ_SK_NS4_8TiledMMAINS4_8MMA_AtomIJNS4_4SM904GMMA26MMA_64x256x16_F32F16F16_SSILNSO_5MajorE0ELSQ_0ELNSO_7ScaleInE1ELSR_1EEEEEENS4_6LayoutINS5_IJNSA_ILi2EEESB_SB_EEENS5_IJSB_NSA_ILi0EEESX_EEEEENS5_IJNS4_10UnderscoreES10_S10_EEEEENS4_13SM90_TMA_LOADENS4_14ComposedLayoutINS4_7SwizzleILi3ELi4ELi3EEENS4_18smem_ptr_flag_bitsILi16EEENSU_INS5_IJNSA_ILi8EEESH_EEENS5_IJSH_SB_EEEEEEEvNS4_8identityES13_S1D_vS1E_EENS_8epilogue10collective6detail29Sm90TmaWarpSpecializedAdapterINS1H_15DefaultEpilogueISJ_SK_SK_NS1G_6thread17LinearCombinationISJ_Li1EffLNS1L_9ScaleType4KindE0ELNS_15FloatRoundStyleE2ESJ_EENS1_15EpilogueDefaultEEEEEvvEEEEvNT_6ParamsE,"a",@progbits
	.sectionflags	@""
	.align	4
.nv.constant0._ZN7cutlass13device_kernelINS_4gemm6kernel13GemmUniversalIN4cute5tupleIJiiiiEEENS1_10collective13CollectiveMmaINS1_34MainloopSm90TmaGmmaWarpSpecializedILi2ENS5_IJNS4_1CILi1EEESB_SB_EEENS1_35KernelTmaWarpSpecializedCooperativeEEENS5_IJNSA_ILi512EEENSA_ILi256EEENSA_ILi64EEEEEENS_6half_tENS5_IJlSB_lEEESJ_SK_NS4_8TiledMMAINS4_8MMA_AtomIJNS4_4SM904GMMA26MMA_64x256x16_F32F16F16_SSILNSO_5MajorE0ELSQ_0ELNSO_7ScaleInE1ELSR_1EEEEEENS4_6LayoutINS5_IJNSA_ILi2EEESB_SB_EEENS5_IJSB_NSA_ILi0EEESX_EEEEENS5_IJNS4_10UnderscoreES10_S10_EEEEENS4_13SM90_TMA_LOADENS4_14ComposedLayoutINS4_7SwizzleILi3ELi4ELi3EEENS4_18smem_ptr_flag_bitsILi16EEENSU_INS5_IJNSA_ILi8EEESH_EEENS5_IJSH_SB_EEEEEEEvNS4_8identityES13_S1D_vS1E_EENS_8epilogue10collective6detail29Sm90TmaWarpSpecializedAdapterINS1H_15DefaultEpilogueISJ_SK_SK_NS1G_6thread17LinearCombinationISJ_Li1EffLNS1L_9ScaleType4KindE0ELNS_15FloatRoundStyleE2ESJ_EENS1_15EpilogueDefaultEEEEEvvEEEEvNT_6ParamsE:
	.zero		1664


//--------------------- SYMBOLS --------------------------

	.type		.nv.reservedSmem.offset0,@object
	.size		.nv.reservedSmem.offset0,0x4
	.type		__assertfail,@function
